	.target	sm_90a

	.elftype	@"ET_EXEC"


//--------------------- .note.nv.tkinfo           --------------------------
	.section	.note.nv.tkinfo,"",@"SHT_NOTE"
	.sectionflags	@"SHF_NOTE_NV_TKINFO"
	.tkinfo
        /*0018*/ 	.word	0x00000002
        /*0030*/ 	.string	""
        /*0030*/ 	.string	"ptxas"
        /*0030*/ 	.string	"Cuda compilation tools, release 13.0, V13.0.88"
        /*0030*/ 	.string	"Build cuda_13.0.r13.0/compiler.36424714_0"
        /*0030*/ 	.string	"-arch sm_90a -m 64 "



//--------------------- .note.nv.cuinfo           --------------------------
	.section	.note.nv.cuinfo,"",@"SHT_NOTE"
	.sectionflags	@"SHF_NOTE_NV_CUINFO"
        /*0018*/ 	.short	0x0002
        /*001a*/ 	.short	0x005a
        /*001c*/ 	.short	0x0082
	.zero		2


//--------------------- .nv.info                  --------------------------
	.section	.nv.info,"",@"SHT_CUDA_INFO"
	.align	4


	//----- nvinfo : EIATTR_REGCOUNT
	.align		4
        /*0000*/ 	.byte	0x04, 0x2f
        /*0002*/ 	.short	(.L_21 - .L_20)
	.align		4
.L_20:
        /*0004*/ 	.word	index@(_ZN7cutlass6KernelINS_4gemm6kernel15Rank2KUniversalINS1_11threadblock13MmaMultistageINS1_9GemmShapeILi32ELi32ELi16EEENS_9transform11threadblock28PredicatedTileAccessIteratorINS_11MatrixShapeILi32ELi16EEEdNS_6layout11ColumnMajorELi1ENS8_31PitchLinearWarpStripedThreadMapINS_16PitchLinearShapeILi32ELi16EEELi128ENSG_ILi16ELi2EEELi1EEENS_5ArrayIdLi1ELb1EEELb0ENSD_9NoPermuteEEENS9_25RegularTileAccessIteratorISC_dNSD_43ColumnMajorTensorOpMultiplicandCongruous64bELi1ESJ_Li8EEELNS_4arch14CacheOperation4KindE0ENSA_INSB_ILi16ELi32EEEdNSD_8RowMajorELi0ESJ_SL_Lb0ESM_EENSO_ISU_dNSD_40RowMajorTensorOpMultiplicandCongruous64bELi0ESJ_Li8EEELST_0EdSV_NS4_9MmaPolicyINS1_4warp11MmaTensorOpINS6_ILi16ELi16ELi16EEEdSP_dSX_dSV_NS10_17MmaTensorOpPolicyINSR_3MmaINS6_ILi8ELi8ELi4EEELi32EdSV_dSE_dSV_NSR_13OpMultiplyAddEEENSB_ILi1ELi1EEEEELi1ELb0EbEENSB_ILi0ELi0EEES1B_Li1EEELi4ELNS1_23SharedMemoryClearOptionE0EbEES1E_NS_8epilogue11threadblock8EpilogueIS7_S1A_Li1ENS1G_27PredicatedTileIteratorBlas3INS1G_26OutputTileOptimalThreadMapINS1G_15OutputTileShapeILi32ELi8ELi2ELi1ELi1EEENS1K_ILi1ELi2ELi1ELi1ELi2EEELi128ELi1ELi64EEEdLNS_8BlasModeE1EEENS1F_4warp24FragmentIteratorTensorOpIS12_S15_dNSK_IdLi2ELb1EEESV_EENS1Q_20TileIteratorTensorOpIS12_S15_dSV_EENS1G_18SharedLoadIteratorINS1N_18CompactedThreadMapEdLi8EEENS1F_6thread17LinearCombinationIdLi1EddLNS1Z_9ScaleType4KindE0ELNS_15FloatRoundStyleE2EdEENSB_ILi0ELi4EEELi1ELi1EEENS4_30GemmIdentityThreadblockSwizzleILi1EEELNS_8FillModeE2ELS1O_1EEEEEvNT_6ParamsE)
        /*0008*/ 	.word	0x00000058


	//----- nvinfo : EIATTR_FRAME_SIZE
	.align		4
.L_21:
        /*000c*/ 	.byte	0x04, 0x11
        /*000e*/ 	.short	(.L_23 - .L_22)
	.align		4
.L_22:
        /*0010*/ 	.word	index@($__internal_5_$__cuda_sm20_div_u64)
        /*0014*/ 	.word	0x00000000


	//----- nvinfo : EIATTR_FRAME_SIZE
	.align		4
.L_23:
        /*0018*/ 	.byte	0x04, 0x11
        /*001a*/ 	.short	(.L_25 - .L_24)
	.align		4
.L_24:
        /*001c*/ 	.word	index@(_ZN7cutlass6KernelINS_4gemm6kernel15Rank2KUniversalINS1_11threadblock13MmaMultistageINS1_9GemmShapeILi32ELi32ELi16EEENS_9transform11threadblock28PredicatedTileAccessIteratorINS_11MatrixShapeILi32ELi16EEEdNS_6layout11ColumnMajorELi1ENS8_31PitchLinearWarpStripedThreadMapINS_16PitchLinearShapeILi32ELi16EEELi128ENSG_ILi16ELi2EEELi1EEENS_5ArrayIdLi1ELb1EEELb0ENSD_9NoPermuteEEENS9_25RegularTileAccessIteratorISC_dNSD_43ColumnMajorTensorOpMultiplicandCongruous64bELi1ESJ_Li8EEELNS_4arch14CacheOperation4KindE0ENSA_INSB_ILi16ELi32EEEdNSD_8RowMajorELi0ESJ_SL_Lb0ESM_EENSO_ISU_dNSD_40RowMajorTensorOpMultiplicandCongruous64bELi0ESJ_Li8EEELST_0EdSV_NS4_9MmaPolicyINS1_4warp11MmaTensorOpINS6_ILi16ELi16ELi16EEEdSP_dSX_dSV_NS10_17MmaTensorOpPolicyINSR_3MmaINS6_ILi8ELi8ELi4EEELi32EdSV_dSE_dSV_NSR_13OpMultiplyAddEEENSB_ILi1ELi1EEEEELi1ELb0EbEENSB_ILi0ELi0EEES1B_Li1EEELi4ELNS1_23SharedMemoryClearOptionE0EbEES1E_NS_8epilogue11threadblock8EpilogueIS7_S1A_Li1ENS1G_27PredicatedTileIteratorBlas3INS1G_26OutputTileOptimalThreadMapINS1G_15OutputTileShapeILi32ELi8ELi2ELi1ELi1EEENS1K_ILi1ELi2ELi1ELi1ELi2EEELi128ELi1ELi64EEEdLNS_8BlasModeE1EEENS1F_4warp24FragmentIteratorTensorOpIS12_S15_dNSK_IdLi2ELb1EEESV_EENS1Q_20TileIteratorTensorOpIS12_S15_dSV_EENS1G_18SharedLoadIteratorINS1N_18CompactedThreadMapEdLi8EEENS1F_6thread17LinearCombinationIdLi1EddLNS1Z_9ScaleType4KindE0ELNS_15FloatRoundStyleE2EdEENSB_ILi0ELi4EEELi1ELi1EEENS4_30GemmIdentityThreadblockSwizzleILi1EEELNS_8FillModeE2ELS1O_1EEEEEvNT_6ParamsE)
        /*0020*/ 	.word	0x00000000


	//----- nvinfo : EIATTR_REGCOUNT
	.align		4
.L_25:
        /*0024*/ 	.byte	0x04, 0x2f
        /*0026*/ 	.short	(.L_27 - .L_26)
	.align		4
.L_26:
        /*0028*/ 	.word	index@(_ZN7cutlass6KernelINS_4gemm6kernel13Rank2KGroupedINS1_11threadblock13MmaMultistageINS1_9GemmShapeILi32ELi32ELi16EEENS_9transform11threadblock28PredicatedTileAccessIteratorINS_11MatrixShapeILi32ELi16EEEdNS_6layout11ColumnMajorELi1ENS8_31PitchLinearWarpStripedThreadMapINS_16PitchLinearShapeILi32ELi16EEELi128ENSG_ILi16ELi2EEELi1EEENS_5ArrayIdLi1ELb1EEELb0ENSD_9NoPermuteEEENS9_25RegularTileAccessIteratorISC_dNSD_43ColumnMajorTensorOpMultiplicandCongruous64bELi1ESJ_Li8EEELNS_4arch14CacheOperation4KindE0ENSA_INSB_ILi16ELi32EEEdNSD_8RowMajorELi0ESJ_SL_Lb0ESM_EENSO_ISU_dNSD_40RowMajorTensorOpMultiplicandCongruous64bELi0ESJ_Li8EEELST_0EdSV_NS4_9MmaPolicyINS1_4warp11MmaTensorOpINS6_ILi16ELi16ELi16EEEdSP_dSX_dSV_NS10_17MmaTensorOpPolicyINSR_3MmaINS6_ILi8ELi8ELi4EEELi32EdSV_dSE_dSV_NSR_13OpMultiplyAddEEENSB_ILi1ELi1EEEEELi1ELb0EbEENSB_ILi0ELi0EEES1B_Li1EEELi4ELNS1_23SharedMemoryClearOptionE0EbEES1E_NS_8epilogue11threadblock8EpilogueIS7_S1A_Li1ENS1G_27PredicatedTileIteratorBlas3INS1G_26OutputTileOptimalThreadMapINS1G_15OutputTileShapeILi32ELi8ELi2ELi1ELi1EEENS1K_ILi1ELi2ELi1ELi1ELi2EEELi128ELi1ELi64EEEdLNS_8BlasModeE1EEENS1F_4warp24FragmentIteratorTensorOpIS12_S15_dNSK_IdLi2ELb1EEESV_EENS1Q_20TileIteratorTensorOpIS12_S15_dSV_EENS1G_18SharedLoadIteratorINS1N_18CompactedThreadMapEdLi8EEENS1F_6thread17LinearCombinationIdLi1EddLNS1Z_9ScaleType4KindE0ELNS_15FloatRoundStyleE2EdEENSB_ILi0ELi4EEELi1ELi1EEENS4_30GemmIdentityThreadblockSwizzleILi1EEELNS_16ComplexTransformE0ELS29_0ELNS_8FillModeE2ELS1O_1ELNS2_17GroupScheduleModeE0ELb1EEEEEvNT_6ParamsE)
        /*002c*/ 	.word	0x00000062


	//----- nvinfo : EIATTR_FRAME_SIZE
	.align		4
.L_27:
        /*0030*/ 	.byte	0x04, 0x11
        /*0032*/ 	.short	(.L_29 - .L_28)
	.align		4
.L_28:
        /*0034*/ 	.word	index@($__internal_4_$__cuda_sm20_dsqrt_rn_f64_mediumpath_v1)
        /*0038*/ 	.word	0x00000000


	//----- nvinfo : EIATTR_FRAME_SIZE
	.align		4
.L_29:
        /*003c*/ 	.byte	0x04, 0x11
        /*003e*/ 	.short	(.L_31 - .L_30)
	.align		4
.L_30:
        /*0040*/ 	.word	index@($__internal_3_$__cuda_sm20_div_u64)
        /*0044*/ 	.word	0x00000000


	//----- nvinfo : EIATTR_FRAME_SIZE
	.align		4
.L_31:
        /*0048*/ 	.byte	0x04, 0x11
        /*004a*/ 	.short	(.L_33 - .L_32)
	.align		4
.L_32:
        /*004c*/ 	.word	index@(_ZN7cutlass6KernelINS_4gemm6kernel13Rank2KGroupedINS1_11threadblock13MmaMultistageINS1_9GemmShapeILi32ELi32ELi16EEENS_9transform11threadblock28PredicatedTileAccessIteratorINS_11MatrixShapeILi32ELi16EEEdNS_6layout11ColumnMajorELi1ENS8_31PitchLinearWarpStripedThreadMapINS_16PitchLinearShapeILi32ELi16EEELi128ENSG_ILi16ELi2EEELi1EEENS_5ArrayIdLi1ELb1EEELb0ENSD_9NoPermuteEEENS9_25RegularTileAccessIteratorISC_dNSD_43ColumnMajorTensorOpMultiplicandCongruous64bELi1ESJ_Li8EEELNS_4arch14CacheOperation4KindE0ENSA_INSB_ILi16ELi32EEEdNSD_8RowMajorELi0ESJ_SL_Lb0ESM_EENSO_ISU_dNSD_40RowMajorTensorOpMultiplicandCongruous64bELi0ESJ_Li8EEELST_0EdSV_NS4_9MmaPolicyINS1_4warp11MmaTensorOpINS6_ILi16ELi16ELi16EEEdSP_dSX_dSV_NS10_17MmaTensorOpPolicyINSR_3MmaINS6_ILi8ELi8ELi4EEELi32EdSV_dSE_dSV_NSR_13OpMultiplyAddEEENSB_ILi1ELi1EEEEELi1ELb0EbEENSB_ILi0ELi0EEES1B_Li1EEELi4ELNS1_23SharedMemoryClearOptionE0EbEES1E_NS_8epilogue11threadblock8EpilogueIS7_S1A_Li1ENS1G_27PredicatedTileIteratorBlas3INS1G_26OutputTileOptimalThreadMapINS1G_15OutputTileShapeILi32ELi8ELi2ELi1ELi1EEENS1K_ILi1ELi2ELi1ELi1ELi2EEELi128ELi1ELi64EEEdLNS_8BlasModeE1EEENS1F_4warp24FragmentIteratorTensorOpIS12_S15_dNSK_IdLi2ELb1EEESV_EENS1Q_20TileIteratorTensorOpIS12_S15_dSV_EENS1G_18SharedLoadIteratorINS1N_18CompactedThreadMapEdLi8EEENS1F_6thread17LinearCombinationIdLi1EddLNS1Z_9ScaleType4KindE0ELNS_15FloatRoundStyleE2EdEENSB_ILi0ELi4EEELi1ELi1EEENS4_30GemmIdentityThreadblockSwizzleILi1EEELNS_16ComplexTransformE0ELS29_0ELNS_8FillModeE2ELS1O_1ELNS2_17GroupScheduleModeE0ELb1EEEEEvNT_6ParamsE)
        /*0050*/ 	.word	0x00000000


	//----- nvinfo : EIATTR_REGCOUNT
	.align		4
.L_33:
        /*0054*/ 	.byte	0x04, 0x2f
        /*0056*/ 	.short	(.L_35 - .L_34)
	.align		4
.L_34:
        /*0058*/ 	.word	index@(_ZN7cutlass6KernelINS_4gemm6kernel13Rank2KGroupedINS1_11threadblock13MmaMultistageINS1_9GemmShapeILi32ELi32ELi16EEENS_9transform11threadblock28PredicatedTileAccessIteratorINS_11MatrixShapeILi32ELi16EEEdNS_6layout11ColumnMajorELi1ENS8_31PitchLinearWarpStripedThreadMapINS_16PitchLinearShapeILi32ELi16EEELi128ENSG_ILi16ELi2EEELi1EEENS_5ArrayIdLi1ELb1EEELb0ENSD_9NoPermuteEEENS9_25RegularTileAccessIteratorISC_dNSD_43ColumnMajorTensorOpMultiplicandCongruous64bELi1ESJ_Li8EEELNS_4arch14CacheOperation4KindE0ENSA_INSB_ILi16ELi32EEEdNSD_8RowMajorELi0ESJ_SL_Lb0ESM_EENSO_ISU_dNSD_40RowMajorTensorOpMultiplicandCongruous64bELi0ESJ_Li8EEELST_0EdSV_NS4_9MmaPolicyINS1_4warp11MmaTensorOpINS6_ILi16ELi16ELi16EEEdSP_dSX_dSV_NS10_17MmaTensorOpPolicyINSR_3MmaINS6_ILi8ELi8ELi4EEELi32EdSV_dSE_dSV_NSR_13OpMultiplyAddEEENSB_ILi1ELi1EEEEELi1ELb0EbEENSB_ILi0ELi0EEES1B_Li1EEELi4ELNS1_23SharedMemoryClearOptionE0EbEES1E_NS_8epilogue11threadblock8EpilogueIS7_S1A_Li1ENS1G_27PredicatedTileIteratorBlas3INS1G_26OutputTileOptimalThreadMapINS1G_15OutputTileShapeILi32ELi8ELi2ELi1ELi1EEENS1K_ILi1ELi2ELi1ELi1ELi2EEELi128ELi1ELi64EEEdLNS_8BlasModeE1EEENS1F_4warp24FragmentIteratorTensorOpIS12_S15_dNSK_IdLi2ELb1EEESV_EENS1Q_20TileIteratorTensorOpIS12_S15_dSV_EENS1G_18SharedLoadIteratorINS1N_18CompactedThreadMapEdLi8EEENS1F_6thread17LinearCombinationIdLi1EddLNS1Z_9ScaleType4KindE0ELNS_15FloatRoundStyleE2EdEENSB_ILi0ELi4EEELi1ELi1EEENS4_30GemmIdentityThreadblockSwizzleILi1EEELNS_16ComplexTransformE0ELS29_0ELNS_8FillModeE2ELS1O_1ELNS2_17GroupScheduleModeE1ELb1EEEEEvNT_6ParamsE)
        /*005c*/ 	.word	0x00000062


	//----- nvinfo : EIATTR_FRAME_SIZE
	.align		4
.L_35:
        /*0060*/ 	.byte	0x04, 0x11
        /*0062*/ 	.short	(.L_37 - .L_36)
	.align		4
.L_36:
        /*0064*/ 	.word	index@($__internal_2_$__cuda_sm20_dsqrt_rn_f64_mediumpath_v1)
        /*0068*/ 	.word	0x00000000


	//----- nvinfo : EIATTR_FRAME_SIZE
	.align		4
.L_37:
        /*006c*/ 	.byte	0x04, 0x11
        /*006e*/ 	.short	(.L_39 - .L_38)
	.align		4
.L_38:
        /*0070*/ 	.word	index@($__internal_1_$__cuda_sm20_div_u64)
        /*0074*/ 	.word	0x00000000


	//----- nvinfo : EIATTR_FRAME_SIZE
	.align		4
.L_39:
        /*0078*/ 	.byte	0x04, 0x11
        /*007a*/ 	.short	(.L_41 - .L_40)
	.align		4
.L_40:
        /*007c*/ 	.word	index@(_ZN7cutlass6KernelINS_4gemm6kernel13Rank2KGroupedINS1_11threadblock13MmaMultistageINS1_9GemmShapeILi32ELi32ELi16EEENS_9transform11threadblock28PredicatedTileAccessIteratorINS_11MatrixShapeILi32ELi16EEEdNS_6layout11ColumnMajorELi1ENS8_31PitchLinearWarpStripedThreadMapINS_16PitchLinearShapeILi32ELi16EEELi128ENSG_ILi16ELi2EEELi1EEENS_5ArrayIdLi1ELb1EEELb0ENSD_9NoPermuteEEENS9_25RegularTileAccessIteratorISC_dNSD_43ColumnMajorTensorOpMultiplicandCongruous64bELi1ESJ_Li8EEELNS_4arch14CacheOperation4KindE0ENSA_INSB_ILi16ELi32EEEdNSD_8RowMajorELi0ESJ_SL_Lb0ESM_EENSO_ISU_dNSD_40RowMajorTensorOpMultiplicandCongruous64bELi0ESJ_Li8EEELST_0EdSV_NS4_9MmaPolicyINS1_4warp11MmaTensorOpINS6_ILi16ELi16ELi16EEEdSP_dSX_dSV_NS10_17MmaTensorOpPolicyINSR_3MmaINS6_ILi8ELi8ELi4EEELi32EdSV_dSE_dSV_NSR_13OpMultiplyAddEEENSB_ILi1ELi1EEEEELi1ELb0EbEENSB_ILi0ELi0EEES1B_Li1EEELi4ELNS1_23SharedMemoryClearOptionE0EbEES1E_NS_8epilogue11threadblock8EpilogueIS7_S1A_Li1ENS1G_27PredicatedTileIteratorBlas3INS1G_26OutputTileOptimalThreadMapINS1G_15OutputTileShapeILi32ELi8ELi2ELi1ELi1EEENS1K_ILi1ELi2ELi1ELi1ELi2EEELi128ELi1ELi64EEEdLNS_8BlasModeE1EEENS1F_4warp24FragmentIteratorTensorOpIS12_S15_dNSK_IdLi2ELb1EEESV_EENS1Q_20TileIteratorTensorOpIS12_S15_dSV_EENS1G_18SharedLoadIteratorINS1N_18CompactedThreadMapEdLi8EEENS1F_6thread17LinearCombinationIdLi1EddLNS1Z_9ScaleType4KindE0ELNS_15FloatRoundStyleE2EdEENSB_ILi0ELi4EEELi1ELi1EEENS4_30GemmIdentityThreadblockSwizzleILi1EEELNS_16ComplexTransformE0ELS29_0ELNS_8FillModeE2ELS1O_1ELNS2_17GroupScheduleModeE1ELb1EEEEEvNT_6ParamsE)
        /*0080*/ 	.word	0x00000000


	//----- nvinfo : EIATTR_REGCOUNT
	.align		4
.L_41:
        /*0084*/ 	.byte	0x04, 0x2f
        /*0086*/ 	.short	(.L_43 - .L_42)
	.align		4
.L_42:
        /*0088*/ 	.word	index@(_ZN7cutlass9reference6device6kernel12BlockForEachIdNS1_6detail17RandomUniformFuncIdEEEEvPT_mNT0_6ParamsE)
        /*008c*/ 	.word	0x00000020


	//----- nvinfo : EIATTR_FRAME_SIZE
	.align		4
.L_43:
        /*0090*/ 	.byte	0x04, 0x11
        /*0092*/ 	.short	(.L_45 - .L_44)
	.align		4
.L_44:
        /*0094*/ 	.word	index@(_ZN7cutlass9reference6device6kernel12BlockForEachIdNS1_6detail17RandomUniformFuncIdEEEEvPT_mNT0_6ParamsE)
        /*0098*/ 	.word	0x00000070


	//----- nvinfo : EIATTR_REGCOUNT
	.align		4
.L_45:
        /*009c*/ 	.byte	0x04, 0x2f
        /*009e*/ 	.short	(.L_47 - .L_46)
	.align		4
.L_46:
        /*00a0*/ 	.word	index@(_ZN7cutlass9reference6device6kernel12BlockForEachIdNS1_6detail18RandomGaussianFuncIdEEEEvPT_mNT0_6ParamsE)
        /*00a4*/ 	.word	0x0000001e


	//----- nvinfo : EIATTR_FRAME_SIZE
	.align		4
.L_47:
        /*00a8*/ 	.byte	0x04, 0x11
        /*00aa*/ 	.short	(.L_49 - .L_48)
	.align		4
.L_48:
        /*00ac*/ 	.word	index@($__internal_0_$__cuda_sm20_dsqrt_rn_f64_mediumpath_v1)
        /*00b0*/ 	.word	0x00000068


	//----- nvinfo : EIATTR_FRAME_SIZE
	.align		4
.L_49:
        /*00b4*/ 	.byte	0x04, 0x11
        /*00b6*/ 	.short	(.L_51 - .L_50)
	.align		4
.L_50:
        /*00b8*/ 	.word	index@(_ZN7cutlass9reference6device6kernel12BlockForEachIdNS1_6detail18RandomGaussianFuncIdEEEEvPT_mNT0_6ParamsE)
        /*00bc*/ 	.word	0x00000068


	//----- nvinfo : EIATTR_REGCOUNT
	.align		4
.L_51:
        /*00c0*/ 	.byte	0x04, 0x2f
        /*00c2*/ 	.short	(.L_53 - .L_52)
	.align		4
.L_52:
        /*00c4*/ 	.word	index@(_ZN7cutlass9reference6device6kernel13TensorForEachINS1_6detail20TensorFillLinearFuncIdNS_6layout18PackedVectorLayoutEEELi1ENS8_6ParamsEEEvNS_5CoordIXT0_EilEET1_)
        /*00c8*/ 	.word	0x00000012


	//----- nvinfo : EIATTR_FRAME_SIZE
	.align		4
.L_53:
        /*00cc*/ 	.byte	0x04, 0x11
        /*00ce*/ 	.short	(.L_55 - .L_54)
	.align		4
.L_54:
        /*00d0*/ 	.word	index@(_ZN7cutlass9reference6device6kernel13TensorForEachINS1_6detail20TensorFillLinearFuncIdNS_6layout18PackedVectorLayoutEEELi1ENS8_6ParamsEEEvNS_5CoordIXT0_EilEET1_)
        /*00d4*/ 	.word	0x00000000


	//----- nvinfo : EIATTR_MIN_STACK_SIZE
	.align		4
.L_55:
        /*00d8*/ 	.byte	0x04, 0x12
        /*00da*/ 	.short	(.L_57 - .L_56)
	.align		4
.L_56:
        /*00dc*/ 	.word	index@(_ZN7cutlass6KernelINS_4gemm6kernel13Rank2KGroupedINS1_11threadblock13MmaMultistageINS1_9GemmShapeILi32ELi32ELi16EEENS_9transform11threadblock28PredicatedTileAccessIteratorINS_11MatrixShapeILi32ELi16EEEdNS_6layout11ColumnMajorELi1ENS8_31PitchLinearWarpStripedThreadMapINS_16PitchLinearShapeILi32ELi16EEELi128ENSG_ILi16ELi2EEELi1EEENS_5ArrayIdLi1ELb1EEELb0ENSD_9NoPermuteEEENS9_25RegularTileAccessIteratorISC_dNSD_43ColumnMajorTensorOpMultiplicandCongruous64bELi1ESJ_Li8EEELNS_4arch14CacheOperation4KindE0ENSA_INSB_ILi16ELi32EEEdNSD_8RowMajorELi0ESJ_SL_Lb0ESM_EENSO_ISU_dNSD_40RowMajorTensorOpMultiplicandCongruous64bELi0ESJ_Li8EEELST_0EdSV_NS4_9MmaPolicyINS1_4warp11MmaTensorOpINS6_ILi16ELi16ELi16EEEdSP_dSX_dSV_NS10_17MmaTensorOpPolicyINSR_3MmaINS6_ILi8ELi8ELi4EEELi32EdSV_dSE_dSV_NSR_13OpMultiplyAddEEENSB_ILi1ELi1EEEEELi1ELb0EbEENSB_ILi0ELi0EEES1B_Li1EEELi4ELNS1_23SharedMemoryClearOptionE0EbEES1E_NS_8epilogue11threadblock8EpilogueIS7_S1A_Li1ENS1G_27PredicatedTileIteratorBlas3INS1G_26OutputTileOptimalThreadMapINS1G_15OutputTileShapeILi32ELi8ELi2ELi1ELi1EEENS1K_ILi1ELi2ELi1ELi1ELi2EEELi128ELi1ELi64EEEdLNS_8BlasModeE1EEENS1F_4warp24FragmentIteratorTensorOpIS12_S15_dNSK_IdLi2ELb1EEESV_EENS1Q_20TileIteratorTensorOpIS12_S15_dSV_EENS1G_18SharedLoadIteratorINS1N_18CompactedThreadMapEdLi8EEENS1F_6thread17LinearCombinationIdLi1EddLNS1Z_9ScaleType4KindE0ELNS_15FloatRoundStyleE2EdEENSB_ILi0ELi4EEELi1ELi1EEENS4_30GemmIdentityThreadblockSwizzleILi1EEELNS_16ComplexTransformE0ELS29_0ELNS_8FillModeE2ELS1O_1ELNS2_17GroupScheduleModeE1ELb1EEEEEvNT_6ParamsE)
        /*00e0*/ 	.word	0x00000000


	//----- nvinfo : EIATTR_MIN_STACK_SIZE
	.align		4
.L_57:
        /*00e4*/ 	.byte	0x04, 0x12
        /*00e6*/ 	.short	(.L_59 - .L_58)
	.align		4
.L_58:
        /*00e8*/ 	.word	index@(_ZN7cutlass6KernelINS_4gemm6kernel13Rank2KGroupedINS1_11threadblock13MmaMultistageINS1_9GemmShapeILi32ELi32ELi16EEENS_9transform11threadblock28PredicatedTileAccessIteratorINS_11MatrixShapeILi32ELi16EEEdNS_6layout11ColumnMajorELi1ENS8_31PitchLinearWarpStripedThreadMapINS_16PitchLinearShapeILi32ELi16EEELi128ENSG_ILi16ELi2EEELi1EEENS_5ArrayIdLi1ELb1EEELb0ENSD_9NoPermuteEEENS9_25RegularTileAccessIteratorISC_dNSD_43ColumnMajorTensorOpMultiplicandCongruous64bELi1ESJ_Li8EEELNS_4arch14CacheOperation4KindE0ENSA_INSB_ILi16ELi32EEEdNSD_8RowMajorELi0ESJ_SL_Lb0ESM_EENSO_ISU_dNSD_40RowMajorTensorOpMultiplicandCongruous64bELi0ESJ_Li8EEELST_0EdSV_NS4_9MmaPolicyINS1_4warp11MmaTensorOpINS6_ILi16ELi16ELi16EEEdSP_dSX_dSV_NS10_17MmaTensorOpPolicyINSR_3MmaINS6_ILi8ELi8ELi4EEELi32EdSV_dSE_dSV_NSR_13OpMultiplyAddEEENSB_ILi1ELi1EEEEELi1ELb0EbEENSB_ILi0ELi0EEES1B_Li1EEELi4ELNS1_23SharedMemoryClearOptionE0EbEES1E_NS_8epilogue11threadblock8EpilogueIS7_S1A_Li1ENS1G_27PredicatedTileIteratorBlas3INS1G_26OutputTileOptimalThreadMapINS1G_15OutputTileShapeILi32ELi8ELi2ELi1ELi1EEENS1K_ILi1ELi2ELi1ELi1ELi2EEELi128ELi1ELi64EEEdLNS_8BlasModeE1EEENS1F_4warp24FragmentIteratorTensorOpIS12_S15_dNSK_IdLi2ELb1EEESV_EENS1Q_20TileIteratorTensorOpIS12_S15_dSV_EENS1G_18SharedLoadIteratorINS1N_18CompactedThreadMapEdLi8EEENS1F_6thread17LinearCombinationIdLi1EddLNS1Z_9ScaleType4KindE0ELNS_15FloatRoundStyleE2EdEENSB_ILi0ELi4EEELi1ELi1EEENS4_30GemmIdentityThreadblockSwizzleILi1EEELNS_16ComplexTransformE0ELS29_0ELNS_8FillModeE2ELS1O_1ELNS2_17GroupScheduleModeE0ELb1EEEEEvNT_6ParamsE)
        /*00ec*/ 	.word	0x00000000


	//----- nvinfo : EIATTR_MIN_STACK_SIZE
	.align		4
.L_59:
        /*00f0*/ 	.byte	0x04, 0x12
        /*00f2*/ 	.short	(.L_61 - .L_60)
	.align		4
.L_60:
        /*00f4*/ 	.word	index@(_ZN7cutlass6KernelINS_4gemm6kernel15Rank2KUniversalINS1_11threadblock13MmaMultistageINS1_9GemmShapeILi32ELi32ELi16EEENS_9transform11threadblock28PredicatedTileAccessIteratorINS_11MatrixShapeILi32ELi16EEEdNS_6layout11ColumnMajorELi1ENS8_31PitchLinearWarpStripedThreadMapINS_16PitchLinearShapeILi32ELi16EEELi128ENSG_ILi16ELi2EEELi1EEENS_5ArrayIdLi1ELb1EEELb0ENSD_9NoPermuteEEENS9_25RegularTileAccessIteratorISC_dNSD_43ColumnMajorTensorOpMultiplicandCongruous64bELi1ESJ_Li8EEELNS_4arch14CacheOperation4KindE0ENSA_INSB_ILi16ELi32EEEdNSD_8RowMajorELi0ESJ_SL_Lb0ESM_EENSO_ISU_dNSD_40RowMajorTensorOpMultiplicandCongruous64bELi0ESJ_Li8EEELST_0EdSV_NS4_9MmaPolicyINS1_4warp11MmaTensorOpINS6_ILi16ELi16ELi16EEEdSP_dSX_dSV_NS10_17MmaTensorOpPolicyINSR_3MmaINS6_ILi8ELi8ELi4EEELi32EdSV_dSE_dSV_NSR_13OpMultiplyAddEEENSB_ILi1ELi1EEEEELi1ELb0EbEENSB_ILi0ELi0EEES1B_Li1EEELi4ELNS1_23SharedMemoryClearOptionE0EbEES1E_NS_8epilogue11threadblock8EpilogueIS7_S1A_Li1ENS1G_27PredicatedTileIteratorBlas3INS1G_26OutputTileOptimalThreadMapINS1G_15OutputTileShapeILi32ELi8ELi2ELi1ELi1EEENS1K_ILi1ELi2ELi1ELi1ELi2EEELi128ELi1ELi64EEEdLNS_8BlasModeE1EEENS1F_4warp24FragmentIteratorTensorOpIS12_S15_dNSK_IdLi2ELb1EEESV_EENS1Q_20TileIteratorTensorOpIS12_S15_dSV_EENS1G_18SharedLoadIteratorINS1N_18CompactedThreadMapEdLi8EEENS1F_6thread17LinearCombinationIdLi1EddLNS1Z_9ScaleType4KindE0ELNS_15FloatRoundStyleE2EdEENSB_ILi0ELi4EEELi1ELi1EEENS4_30GemmIdentityThreadblockSwizzleILi1EEELNS_8FillModeE2ELS1O_1EEEEEvNT_6ParamsE)
        /*00f8*/ 	.word	0x00000000


	//----- nvinfo : EIATTR_MIN_STACK_SIZE
	.align		4
.L_61:
        /*00fc*/ 	.byte	0x04, 0x12
        /*00fe*/ 	.short	(.L_63 - .L_62)
	.align		4
.L_62:
        /*0100*/ 	.word	index@(_ZN7cutlass9reference6device6kernel13TensorForEachINS1_6detail20TensorFillLinearFuncIdNS_6layout18PackedVectorLayoutEEELi1ENS8_6ParamsEEEvNS_5CoordIXT0_EilEET1_)
        /*0104*/ 	.word	0x00000000


	//----- nvinfo : EIATTR_MIN_STACK_SIZE
	.align		4
.L_63:
        /*0108*/ 	.byte	0x04, 0x12
        /*010a*/ 	.short	(.L_65 - .L_64)
	.align		4
.L_64:
        /*010c*/ 	.word	index@(_ZN7cutlass9reference6device6kernel12BlockForEachIdNS1_6detail18RandomGaussianFuncIdEEEEvPT_mNT0_6ParamsE)
        /*0110*/ 	.word	0x00000068


	//----- nvinfo : EIATTR_MIN_STACK_SIZE
	.align		4
.L_65:
        /*0114*/ 	.byte	0x04, 0x12
        /*0116*/ 	.short	(.L_67 - .L_66)
	.align		4
.L_66:
        /*0118*/ 	.word	index@(_ZN7cutlass9reference6device6kernel12BlockForEachIdNS1_6detail17RandomUniformFuncIdEEEEvPT_mNT0_6ParamsE)
        /*011c*/ 	.word	0x00000070
.L_67:


//--------------------- .nv.compat                --------------------------
	.section	.nv.compat,"",@"SHT_CUDA_COMPAT_INFO"
	.align	4
        /*0000*/ 	.byte	0x02, 0x09, 0x01, 0x00, 0x02, 0x02, 0x01, 0x00, 0x02, 0x05, 0x05, 0x00, 0x03, 0x07, 0x01, 0x01
        /*0010*/ 	.byte	0x02, 0x03, 0x00, 0x00, 0x02, 0x06, 0x01, 0x00, 0x04, 0x0b, 0x08, 0x00, 0x00, 0x00, 0x00, 0x00
        /*0020*/ 	.byte	0x00, 0x00, 0x00, 0x00


//--------------------- .nv.info._ZN7cutlass9reference6device6kernel13TensorForEachINS1_6detail20TensorFillLinearFuncIdNS_6layout18PackedVectorLayoutEEELi1ENS8_6ParamsEEEvNS_5CoordIXT0_EilEET1_ --------------------------
	.section	.nv.info._ZN7cutlass9reference6device6kernel13TensorForEachINS1_6detail20TensorFillLinearFuncIdNS_6layout18PackedVectorLayoutEEELi1ENS8_6ParamsEEEvNS_5CoordIXT0_EilEET1_,"",@"SHT_CUDA_INFO"
	.sectionflags	@""
	.align	4


	//----- nvinfo : EIATTR_CUDA_API_VERSION
	.align		4
        /*0000*/ 	.byte	0x04, 0x37
        /*0002*/ 	.short	(.L_69 - .L_68)
.L_68:
        /*0004*/ 	.word	0x00000082


	//----- nvinfo : EIATTR_KPARAM_INFO
	.align		4
.L_69:
        /*0008*/ 	.byte	0x04, 0x17
        /*000a*/ 	.short	(.L_71 - .L_70)
.L_70:
        /*000c*/ 	.word	0x00000000
        /*0010*/ 	.short	0x0001
        /*0012*/ 	.short	0x0008
        /*0014*/ 	.byte	0x00, 0xf0, 0x81, 0x00


	//----- nvinfo : EIATTR_KPARAM_INFO
	.align		4
.L_71:
        /*0018*/ 	.byte	0x04, 0x17
        /*001a*/ 	.short	(.L_73 - .L_72)
.L_72:
        /*001c*/ 	.word	0x00000000
        /*0020*/ 	.short	0x0000
        /*0022*/ 	.short	0x0000
        /*0024*/ 	.byte	0x00, 0xf0, 0x11, 0x00


	//----- nvinfo : EIATTR_SPARSE_MMA_MASK
	.align		4
.L_73:
        /*0028*/ 	.byte	0x03, 0x50
        /*002a*/ 	.short	0x0000


	//----- nvinfo : EIATTR_MAXREG_COUNT
	.align		4
        /*002c*/ 	.byte	0x03, 0x1b
        /*002e*/ 	.short	0x00ff


	//----- nvinfo : EIATTR_MERCURY_ISA_VERSION
	.align		4
        /*0030*/ 	.byte	0x03, 0x5f
        /*0032*/ 	.short	0x0101


	//----- nvinfo : EIATTR_EXIT_INSTR_OFFSETS
	.align		4
        /*0034*/ 	.byte	0x04, 0x1c
        /*0036*/ 	.short	(.L_75 - .L_74)


	//   ....[0]....
.L_74:
        /*0038*/ 	.word	0x000000a0


	//   ....[1]....
        /*003c*/ 	.word	0x00000250


	//----- nvinfo : EIATTR_CRS_STACK_SIZE
	.align		4
.L_75:
        /*0040*/ 	.byte	0x04, 0x1e
        /*0042*/ 	.short	(.L_77 - .L_76)
.L_76:
        /*0044*/ 	.word	0x00000000


	//----- nvinfo : EIATTR_CBANK_PARAM_SIZE
	.align		4
.L_77:
        /*0048*/ 	.byte	0x03, 0x19
        /*004a*/ 	.short	0x0028


	//----- nvinfo : EIATTR_PARAM_CBANK
	.align		4
        /*004c*/ 	.byte	0x04, 0x0a
        /*004e*/ 	.short	(.L_79 - .L_78)
	.align		4
.L_78:
        /*0050*/ 	.word	index@(.nv.constant0._ZN7cutlass9reference6device6kernel13TensorForEachINS1_6detail20TensorFillLinearFuncIdNS_6layout18PackedVectorLayoutEEELi1ENS8_6ParamsEEEvNS_5CoordIXT0_EilEET1_)
        /*0054*/ 	.short	0x0210
        /*0056*/ 	.short	0x0028


	//----- nvinfo : EIATTR_SW_WAR
	.align		4
.L_79:
        /*0058*/ 	.byte	0x04, 0x36
        /*005a*/ 	.short	(.L_81 - .L_80)
.L_80:
        /*005c*/ 	.word	0x00000008
.L_81:


//--------------------- .nv.info._ZN7cutlass9reference6device6kernel12BlockForEachIdNS1_6detail18RandomGaussianFuncIdEEEEvPT_mNT0_6ParamsE --------------------------
	.section	.nv.info._ZN7cutlass9reference6device6kernel12BlockForEachIdNS1_6detail18RandomGaussianFuncIdEEEEvPT_mNT0_6ParamsE,"",@"SHT_CUDA_INFO"
	.sectionflags	@""
	.align	4


	//----- nvinfo : EIATTR_CUDA_API_VERSION
	.align		4
        /*0000*/ 	.byte	0x04, 0x37
        /*0002*/ 	.short	(.L_83 - .L_82)
.L_82:
        /*0004*/ 	.word	0x00000082


	//----- nvinfo : EIATTR_KPARAM_INFO
	.align		4
.L_83:
        /*0008*/ 	.byte	0x04, 0x17
        /*000a*/ 	.short	(.L_85 - .L_84)
.L_84:
        /*000c*/ 	.word	0x00000000
        /*0010*/ 	.short	0x0002
        /*0012*/ 	.short	0x0010
        /*0014*/ 	.byte	0x00, 0xf0, 0xe1, 0x00


	//----- nvinfo : EIATTR_KPARAM_INFO
	.align		4
.L_85:
        /*0018*/ 	.byte	0x04, 0x17
        /*001a*/ 	.short	(.L_87 - .L_86)
.L_86:
        /*001c*/ 	.word	0x00000000
        /*0020*/ 	.short	0x0001
        /*0022*/ 	.short	0x0008
        /*0024*/ 	.byte	0x00, 0xf0, 0x21, 0x00


	//----- nvinfo : EIATTR_KPARAM_INFO
	.align		4
.L_87:
        /*0028*/ 	.byte	0x04, 0x17
        /*002a*/ 	.short	(.L_89 - .L_88)
.L_88:
        /*002c*/ 	.word	0x00000000
        /*0030*/ 	.short	0x0000
        /*0032*/ 	.short	0x0000
        /*0034*/ 	.byte	0x00, 0xf0, 0x21, 0x00


	//----- nvinfo : EIATTR_SPARSE_MMA_MASK
	.align		4
.L_89:
        /*0038*/ 	.byte	0x03, 0x50
        /*003a*/ 	.short	0x0000


	//----- nvinfo : EIATTR_MAXREG_COUNT
	.align		4
        /*003c*/ 	.byte	0x03, 0x1b
        /*003e*/ 	.short	0x00ff


	//----- nvinfo : EIATTR_MERCURY_ISA_VERSION
	.align		4
        /*0040*/ 	.byte	0x03, 0x5f
        /*0042*/ 	.short	0x0101


	//----- nvinfo : EIATTR_EXIT_INSTR_OFFSETS
	.align		4
        /*0044*/ 	.byte	0x04, 0x1c
        /*0046*/ 	.short	(.L_91 - .L_90)


	//   ....[0]....
.L_90:
        /*0048*/ 	.word	0x00001330


	//   ....[1]....
        /*004c*/ 	.word	0x00002500


	//----- nvinfo : EIATTR_CRS_STACK_SIZE
	.align		4
.L_91:
        /*0050*/ 	.byte	0x04, 0x1e
        /*0052*/ 	.short	(.L_93 - .L_92)
.L_92:
        /*0054*/ 	.word	0x00000000


	//----- nvinfo : EIATTR_CBANK_PARAM_SIZE
	.align		4
.L_93:
        /*0058*/ 	.byte	0x03, 0x19
        /*005a*/ 	.short	0x0048


	//----- nvinfo : EIATTR_PARAM_CBANK
	.align		4
        /*005c*/ 	.byte	0x04, 0x0a
        /*005e*/ 	.short	(.L_95 - .L_94)
	.align		4
.L_94:
        /*0060*/ 	.word	index@(.nv.constant0._ZN7cutlass9reference6device6kernel12BlockForEachIdNS1_6detail18RandomGaussianFuncIdEEEEvPT_mNT0_6ParamsE)
        /*0064*/ 	.short	0x0210
        /*0066*/ 	.short	0x0048


	//----- nvinfo : EIATTR_SW_WAR
	.align		4
.L_95:
        /*0068*/ 	.byte	0x04, 0x36
        /*006a*/ 	.short	(.L_97 - .L_96)
.L_96:
        /*006c*/ 	.word	0x00000008
.L_97:


//--------------------- .nv.info._ZN7cutlass9reference6device6kernel12BlockForEachIdNS1_6detail17RandomUniformFuncIdEEEEvPT_mNT0_6ParamsE --------------------------
	.section	.nv.info._ZN7cutlass9reference6device6kernel12BlockForEachIdNS1_6detail17RandomUniformFuncIdEEEEvPT_mNT0_6ParamsE,"",@"SHT_CUDA_INFO"
	.sectionflags	@""
	.align	4


	//----- nvinfo : EIATTR_CUDA_API_VERSION
	.align		4
        /*0000*/ 	.byte	0x04, 0x37
        /*0002*/ 	.short	(.L_99 - .L_98)
.L_98:
        /*0004*/ 	.word	0x00000082


	//----- nvinfo : EIATTR_KPARAM_INFO
	.align		4
.L_99:
        /*0008*/ 	.byte	0x04, 0x17
        /*000a*/ 	.short	(.L_101 - .L_100)
.L_100:
        /*000c*/ 	.word	0x00000000
        /*0010*/ 	.short	0x0002
        /*0012*/ 	.short	0x0010
        /*0014*/ 	.byte	0x00, 0xf0, 0x01, 0x01


	//----- nvinfo : EIATTR_KPARAM_INFO
	.align		4
.L_101:
        /*0018*/ 	.byte	0x04, 0x17
        /*001a*/ 	.short	(.L_103 - .L_102)
.L_102:
        /*001c*/ 	.word	0x00000000
        /*0020*/ 	.short	0x0001
        /*0022*/ 	.short	0x0008
        /*0024*/ 	.byte	0x00, 0xf0, 0x21, 0x00


	//----- nvinfo : EIATTR_KPARAM_INFO
	.align		4
.L_103:
        /*0028*/ 	.byte	0x04, 0x17
        /*002a*/ 	.short	(.L_105 - .L_104)
.L_104:
        /*002c*/ 	.word	0x00000000
        /*0030*/ 	.short	0x0000
        /*0032*/ 	.short	0x0000
        /*0034*/ 	.byte	0x00, 0xf0, 0x21, 0x00


	//----- nvinfo : EIATTR_SPARSE_MMA_MASK
	.align		4
.L_105:
        /*0038*/ 	.byte	0x03, 0x50
        /*003a*/ 	.short	0x0000


	//----- nvinfo : EIATTR_MAXREG_COUNT
	.align		4
        /*003c*/ 	.byte	0x03, 0x1b
        /*003e*/ 	.short	0x00ff


	//----- nvinfo : EIATTR_MERCURY_ISA_VERSION
	.align		4
        /*0040*/ 	.byte	0x03, 0x5f
        /*0042*/ 	.short	0x0101


	//----- nvinfo : EIATTR_EXIT_INSTR_OFFSETS
	.align		4
        /*0044*/ 	.byte	0x04, 0x1c
        /*0046*/ 	.short	(.L_107 - .L_106)


	//   ....[0]....
.L_106:
        /*0048*/ 	.word	0x00001350


	//   ....[1]....
        /*004c*/ 	.word	0x00001b90


	//----- nvinfo : EIATTR_CRS_STACK_SIZE
	.align		4
.L_107:
        /*0050*/ 	.byte	0x04, 0x1e
        /*0052*/ 	.short	(.L_109 - .L_108)
.L_108:
        /*0054*/ 	.word	0x00000000


	//----- nvinfo : EIATTR_CBANK_PARAM_SIZE
	.align		4
.L_109:
        /*0058*/ 	.byte	0x03, 0x19
        /*005a*/ 	.short	0x0050


	//----- nvinfo : EIATTR_PARAM_CBANK
	.align		4
        /*005c*/ 	.byte	0x04, 0x0a
        /*005e*/ 	.short	(.L_111 - .L_110)
	.align		4
.L_110:
        /*0060*/ 	.word	index@(.nv.constant0._ZN7cutlass9reference6device6kernel12BlockForEachIdNS1_6detail17RandomUniformFuncIdEEEEvPT_mNT0_6ParamsE)
        /*0064*/ 	.short	0x0210
        /*0066*/ 	.short	0x0050


	//----- nvinfo : EIATTR_SW_WAR
	.align		4
.L_111:
        /*0068*/ 	.byte	0x04, 0x36
        /*006a*/ 	.short	(.L_113 - .L_112)
.L_112:
        /*006c*/ 	.word	0x00000008
.L_113:


//--------------------- .nv.info._ZN7cutlass6KernelINS_4gemm6kernel13Rank2KGroupedINS1_11threadblock13MmaMultistageINS1_9GemmShapeILi32ELi32ELi16EEENS_9transform11threadblock28PredicatedTileAccessIteratorINS_11MatrixShapeILi32ELi16EEEdNS_6layout11ColumnMajorELi1ENS8_31PitchLinearWarpStripedThreadMapINS_16PitchLinearShapeILi32ELi16EEELi128ENSG_ILi16ELi2EEELi1EEENS_5ArrayIdLi1ELb1EEELb0ENSD_9NoPermuteEEENS9_25RegularTileAccessIteratorISC_dNSD_43ColumnMajorTensorOpMultiplicandCongruous64bELi1ESJ_Li8EEELNS_4arch14CacheOperation4KindE0ENSA_INSB_ILi16ELi32EEEdNSD_8RowMajorELi0ESJ_SL_Lb0ESM_EENSO_ISU_dNSD_40RowMajorTensorOpMultiplicandCongruous64bELi0ESJ_Li8EEELST_0EdSV_NS4_9MmaPolicyINS1_4warp11MmaTensorOpINS6_ILi16ELi16ELi16EEEdSP_dSX_dSV_NS10_17MmaTensorOpPolicyINSR_3MmaINS6_ILi8ELi8ELi4EEELi32EdSV_dSE_dSV_NSR_13OpMultiplyAddEEENSB_ILi1ELi1EEEEELi1ELb0EbEENSB_ILi0ELi0EEES1B_Li1EEELi4ELNS1_23SharedMemoryClearOptionE0EbEES1E_NS_8epilogue11threadblock8EpilogueIS7_S1A_Li1ENS1G_27PredicatedTileIteratorBlas3INS1G_26OutputTileOptimalThreadMapINS1G_15OutputTileShapeILi32ELi8ELi2ELi1ELi1EEENS1K_ILi1ELi2ELi1ELi1ELi2EEELi128ELi1ELi64EEEdLNS_8BlasModeE1EEENS1F_4warp24FragmentIteratorTensorOpIS12_S15_dNSK_IdLi2ELb1EEESV_EENS1Q_20TileIteratorTensorOpIS12_S15_dSV_EENS1G_18SharedLoadIteratorINS1N_18CompactedThreadMapEdLi8EEENS1F_6thread17LinearCombinationIdLi1EddLNS1Z_9ScaleType4KindE0ELNS_15FloatRoundStyleE2EdEENSB_ILi0ELi4EEELi1ELi1EEENS4_30GemmIdentityThreadblockSwizzleILi1EEELNS_16ComplexTransformE0ELS29_0ELNS_8FillModeE2ELS1O_1ELNS2_17GroupScheduleModeE1ELb1EEEEEvNT_6ParamsE --------------------------
	.section	.nv.info._ZN7cutlass6KernelINS_4gemm6kernel13Rank2KGroupedINS1_11threadblock13MmaMultistageINS1_9GemmShapeILi32ELi32ELi16EEENS_9transform11threadblock28PredicatedTileAccessIteratorINS_11MatrixShapeILi32ELi16EEEdNS_6layout11ColumnMajorELi1ENS8_31PitchLinearWarpStripedThreadMapINS_16PitchLinearShapeILi32ELi16EEELi128ENSG_ILi16ELi2EEELi1EEENS_5ArrayIdLi1ELb1EEELb0ENSD_9NoPermuteEEENS9_25RegularTileAccessIteratorISC_dNSD_43ColumnMajorTensorOpMultiplicandCongruous64bELi1ESJ_Li8EEELNS_4arch14CacheOperation4KindE0ENSA_INSB_ILi16ELi32EEEdNSD_8RowMajorELi0ESJ_SL_Lb0ESM_EENSO_ISU_dNSD_40RowMajorTensorOpMultiplicandCongruous64bELi0ESJ_Li8EEELST_0EdSV_NS4_9MmaPolicyINS1_4warp11MmaTensorOpINS6_ILi16ELi16ELi16EEEdSP_dSX_dSV_NS10_17MmaTensorOpPolicyINSR_3MmaINS6_ILi8ELi8ELi4EEELi32EdSV_dSE_dSV_NSR_13OpMultiplyAddEEENSB_ILi1ELi1EEEEELi1ELb0EbEENSB_ILi0ELi0EEES1B_Li1EEELi4ELNS1_23SharedMemoryClearOptionE0EbEES1E_NS_8epilogue11threadblock8EpilogueIS7_S1A_Li1ENS1G_27PredicatedTileIteratorBlas3INS1G_26OutputTileOptimalThreadMapINS1G_15OutputTileShapeILi32ELi8ELi2ELi1ELi1EEENS1K_ILi1ELi2ELi1ELi1ELi2EEELi128ELi1ELi64EEEdLNS_8BlasModeE1EEENS1F_4warp24FragmentIteratorTensorOpIS12_S15_dNSK_IdLi2ELb1EEESV_EENS1Q_20TileIteratorTensorOpIS12_S15_dSV_EENS1G_18SharedLoadIteratorINS1N_18CompactedThreadMapEdLi8EEENS1F_6thread17LinearCombinationIdLi1EddLNS1Z_9ScaleType4KindE0ELNS_15FloatRoundStyleE2EdEENSB_ILi0ELi4EEELi1ELi1EEENS4_30GemmIdentityThreadblockSwizzleILi1EEELNS_16ComplexTransformE0ELS29_0ELNS_8FillModeE2ELS1O_1ELNS2_17GroupScheduleModeE1ELb1EEEEEvNT_6ParamsE,"",@"SHT_CUDA_INFO"
	.sectionflags	@""
	.align	4


	//----- nvinfo : EIATTR_CUDA_API_VERSION
	.align		4
        /*0000*/ 	.byte	0x04, 0x37
        /*0002*/ 	.short	(.L_115 - .L_114)
.L_114:
        /*0004*/ 	.word	0x00000082


	//----- nvinfo : EIATTR_KPARAM_INFO
	.align		4
.L_115:
        /*0008*/ 	.byte	0x04, 0x17
        /*000a*/ 	.short	(.L_117 - .L_116)
.L_116:
        /*000c*/ 	.word	0x00000000
        /*0010*/ 	.short	0x0000
        /*0012*/ 	.short	0x0000
        /*0014*/ 	.byte	0x00, 0xf0, 0xa1, 0x02


	//----- nvinfo : EIATTR_SPARSE_MMA_MASK
	.align		4
.L_117:
        /*0018*/ 	.byte	0x03, 0x50
        /*001a*/ 	.short	0x0000


	//----- nvinfo : EIATTR_MAXREG_COUNT
	.align		4
        /*001c*/ 	.byte	0x03, 0x1b
        /*001e*/ 	.short	0x00ff


	//----- nvinfo : EIATTR_NUM_BARRIERS
	.align		4
        /*0020*/ 	.byte	0x02, 0x4c
        /*0022*/ 	.byte	0x01
	.zero		1


	//----- nvinfo : EIATTR_MERCURY_ISA_VERSION
	.align		4
        /*0024*/ 	.byte	0x03, 0x5f
        /*0026*/ 	.short	0x0101


	//----- nvinfo : EIATTR_COOP_GROUP_MASK_REGIDS
	.align		4
        /*0028*/ 	.byte	0x04, 0x29
        /*002a*/ 	.short	(.L_119 - .L_118)


	//   ....[0]....
.L_118:
        /*002c*/ 	.word	0xffffffff


	//----- nvinfo : EIATTR_COOP_GROUP_INSTR_OFFSETS
	.align		4
.L_119:
        /*0030*/ 	.byte	0x04, 0x28
        /*0032*/ 	.short	(.L_121 - .L_120)


	//   ....[0]....
.L_120:
        /*0034*/ 	.word	0x00001730


	//----- nvinfo : EIATTR_EXIT_INSTR_OFFSETS
	.align		4
.L_121:
        /*0038*/ 	.byte	0x04, 0x1c
        /*003a*/ 	.short	(.L_123 - .L_122)


	//   ....[0]....
.L_122:
        /*003c*/ 	.word	0x00000070


	//   ....[1]....
        /*0040*/ 	.word	0x00000300


	//   ....[2]....
        /*0044*/ 	.word	0x000099b0


	//----- nvinfo : EIATTR_CRS_STACK_SIZE
	.align		4
.L_123:
        /*0048*/ 	.byte	0x04, 0x1e
        /*004a*/ 	.short	(.L_125 - .L_124)
.L_124:
        /*004c*/ 	.word	0x00000000


	//----- nvinfo : EIATTR_CBANK_PARAM_SIZE
	.align		4
.L_125:
        /*0050*/ 	.byte	0x03, 0x19
        /*0052*/ 	.short	0x00a8


	//----- nvinfo : EIATTR_PARAM_CBANK
	.align		4
        /*0054*/ 	.byte	0x04, 0x0a
        /*0056*/ 	.short	(.L_127 - .L_126)
	.align		4
.L_126:
        /*0058*/ 	.word	index@(.nv.constant0._ZN7cutlass6KernelINS_4gemm6kernel13Rank2KGroupedINS1_11threadblock13MmaMultistageINS1_9GemmShapeILi32ELi32ELi16EEENS_9transform11threadblock28PredicatedTileAccessIteratorINS_11MatrixShapeILi32ELi16EEEdNS_6layout11ColumnMajorELi1ENS8_31PitchLinearWarpStripedThreadMapINS_16PitchLinearShapeILi32ELi16EEELi128ENSG_ILi16ELi2EEELi1EEENS_5ArrayIdLi1ELb1EEELb0ENSD_9NoPermuteEEENS9_25RegularTileAccessIteratorISC_dNSD_43ColumnMajorTensorOpMultiplicandCongruous64bELi1ESJ_Li8EEELNS_4arch14CacheOperation4KindE0ENSA_INSB_ILi16ELi32EEEdNSD_8RowMajorELi0ESJ_SL_Lb0ESM_EENSO_ISU_dNSD_40RowMajorTensorOpMultiplicandCongruous64bELi0ESJ_Li8EEELST_0EdSV_NS4_9MmaPolicyINS1_4warp11MmaTensorOpINS6_ILi16ELi16ELi16EEEdSP_dSX_dSV_NS10_17MmaTensorOpPolicyINSR_3MmaINS6_ILi8ELi8ELi4EEELi32EdSV_dSE_dSV_NSR_13OpMultiplyAddEEENSB_ILi1ELi1EEEEELi1ELb0EbEENSB_ILi0ELi0EEES1B_Li1EEELi4ELNS1_23SharedMemoryClearOptionE0EbEES1E_NS_8epilogue11threadblock8EpilogueIS7_S1A_Li1ENS1G_27PredicatedTileIteratorBlas3INS1G_26OutputTileOptimalThreadMapINS1G_15OutputTileShapeILi32ELi8ELi2ELi1ELi1EEENS1K_ILi1ELi2ELi1ELi1ELi2EEELi128ELi1ELi64EEEdLNS_8BlasModeE1EEENS1F_4warp24FragmentIteratorTensorOpIS12_S15_dNSK_IdLi2ELb1EEESV_EENS1Q_20TileIteratorTensorOpIS12_S15_dSV_EENS1G_18SharedLoadIteratorINS1N_18CompactedThreadMapEdLi8EEENS1F_6thread17LinearCombinationIdLi1EddLNS1Z_9ScaleType4KindE0ELNS_15FloatRoundStyleE2EdEENSB_ILi0ELi4EEELi1ELi1EEENS4_30GemmIdentityThreadblockSwizzleILi1EEELNS_16ComplexTransformE0ELS29_0ELNS_8FillModeE2ELS1O_1ELNS2_17GroupScheduleModeE1ELb1EEEEEvNT_6ParamsE)
        /*005c*/ 	.short	0x0210
        /*005e*/ 	.short	0x00a8


	//----- nvinfo : EIATTR_SW_WAR
	.align		4
.L_127:
        /*0060*/ 	.byte	0x04, 0x36
        /*0062*/ 	.short	(.L_129 - .L_128)
.L_128:
        /*0064*/ 	.word	0x00000008
.L_129:


//--------------------- .nv.info._ZN7cutlass6KernelINS_4gemm6kernel13Rank2KGroupedINS1_11threadblock13MmaMultistageINS1_9GemmShapeILi32ELi32ELi16EEENS_9transform11threadblock28PredicatedTileAccessIteratorINS_11MatrixShapeILi32ELi16EEEdNS_6layout11ColumnMajorELi1ENS8_31PitchLinearWarpStripedThreadMapINS_16PitchLinearShapeILi32ELi16EEELi128ENSG_ILi16ELi2EEELi1EEENS_5ArrayIdLi1ELb1EEELb0ENSD_9NoPermuteEEENS9_25RegularTileAccessIteratorISC_dNSD_43ColumnMajorTensorOpMultiplicandCongruous64bELi1ESJ_Li8EEELNS_4arch14CacheOperation4KindE0ENSA_INSB_ILi16ELi32EEEdNSD_8RowMajorELi0ESJ_SL_Lb0ESM_EENSO_ISU_dNSD_40RowMajorTensorOpMultiplicandCongruous64bELi0ESJ_Li8EEELST_0EdSV_NS4_9MmaPolicyINS1_4warp11MmaTensorOpINS6_ILi16ELi16ELi16EEEdSP_dSX_dSV_NS10_17MmaTensorOpPolicyINSR_3MmaINS6_ILi8ELi8ELi4EEELi32EdSV_dSE_dSV_NSR_13OpMultiplyAddEEENSB_ILi1ELi1EEEEELi1ELb0EbEENSB_ILi0ELi0EEES1B_Li1EEELi4ELNS1_23SharedMemoryClearOptionE0EbEES1E_NS_8epilogue11threadblock8EpilogueIS7_S1A_Li1ENS1G_27PredicatedTileIteratorBlas3INS1G_26OutputTileOptimalThreadMapINS1G_15OutputTileShapeILi32ELi8ELi2ELi1ELi1EEENS1K_ILi1ELi2ELi1ELi1ELi2EEELi128ELi1ELi64EEEdLNS_8BlasModeE1EEENS1F_4warp24FragmentIteratorTensorOpIS12_S15_dNSK_IdLi2ELb1EEESV_EENS1Q_20TileIteratorTensorOpIS12_S15_dSV_EENS1G_18SharedLoadIteratorINS1N_18CompactedThreadMapEdLi8EEENS1F_6thread17LinearCombinationIdLi1EddLNS1Z_9ScaleType4KindE0ELNS_15FloatRoundStyleE2EdEENSB_ILi0ELi4EEELi1ELi1EEENS4_30GemmIdentityThreadblockSwizzleILi1EEELNS_16ComplexTransformE0ELS29_0ELNS_8FillModeE2ELS1O_1ELNS2_17GroupScheduleModeE0ELb1EEEEEvNT_6ParamsE --------------------------
	.section	.nv.info._ZN7cutlass6KernelINS_4gemm6kernel13Rank2KGroupedINS1_11threadblock13MmaMultistageINS1_9GemmShapeILi32ELi32ELi16EEENS_9transform11threadblock28PredicatedTileAccessIteratorINS_11MatrixShapeILi32ELi16EEEdNS_6layout11ColumnMajorELi1ENS8_31PitchLinearWarpStripedThreadMapINS_16PitchLinearShapeILi32ELi16EEELi128ENSG_ILi16ELi2EEELi1EEENS_5ArrayIdLi1ELb1EEELb0ENSD_9NoPermuteEEENS9_25RegularTileAccessIteratorISC_dNSD_43ColumnMajorTensorOpMultiplicandCongruous64bELi1ESJ_Li8EEELNS_4arch14CacheOperation4KindE0ENSA_INSB_ILi16ELi32EEEdNSD_8RowMajorELi0ESJ_SL_Lb0ESM_EENSO_ISU_dNSD_40RowMajorTensorOpMultiplicandCongruous64bELi0ESJ_Li8EEELST_0EdSV_NS4_9MmaPolicyINS1_4warp11MmaTensorOpINS6_ILi16ELi16ELi16EEEdSP_dSX_dSV_NS10_17MmaTensorOpPolicyINSR_3MmaINS6_ILi8ELi8ELi4EEELi32EdSV_dSE_dSV_NSR_13OpMultiplyAddEEENSB_ILi1ELi1EEEEELi1ELb0EbEENSB_ILi0ELi0EEES1B_Li1EEELi4ELNS1_23SharedMemoryClearOptionE0EbEES1E_NS_8epilogue11threadblock8EpilogueIS7_S1A_Li1ENS1G_27PredicatedTileIteratorBlas3INS1G_26OutputTileOptimalThreadMapINS1G_15OutputTileShapeILi32ELi8ELi2ELi1ELi1EEENS1K_ILi1ELi2ELi1ELi1ELi2EEELi128ELi1ELi64EEEdLNS_8BlasModeE1EEENS1F_4warp24FragmentIteratorTensorOpIS12_S15_dNSK_IdLi2ELb1EEESV_EENS1Q_20TileIteratorTensorOpIS12_S15_dSV_EENS1G_18SharedLoadIteratorINS1N_18CompactedThreadMapEdLi8EEENS1F_6thread17LinearCombinationIdLi1EddLNS1Z_9ScaleType4KindE0ELNS_15FloatRoundStyleE2EdEENSB_ILi0ELi4EEELi1ELi1EEENS4_30GemmIdentityThreadblockSwizzleILi1EEELNS_16ComplexTransformE0ELS29_0ELNS_8FillModeE2ELS1O_1ELNS2_17GroupScheduleModeE0ELb1EEEEEvNT_6ParamsE,"",@"SHT_CUDA_INFO"
	.sectionflags	@""
	.align	4


	//----- nvinfo : EIATTR_CUDA_API_VERSION
	.align		4
        /*0000*/ 	.byte	0x04, 0x37
        /*0002*/ 	.short	(.L_131 - .L_130)
.L_130:
        /*0004*/ 	.word	0x00000082


	//----- nvinfo : EIATTR_KPARAM_INFO
	.align		4
.L_131:
        /*0008*/ 	.byte	0x04, 0x17
        /*000a*/ 	.short	(.L_133 - .L_132)
.L_132:
        /*000c*/ 	.word	0x00000000
        /*0010*/ 	.short	0x0000
        /*0012*/ 	.short	0x0000
        /*0014*/ 	.byte	0x00, 0xf0, 0xa1, 0x02


	//----- nvinfo : EIATTR_SPARSE_MMA_MASK
	.align		4
.L_133:
        /*0018*/ 	.byte	0x03, 0x50
        /*001a*/ 	.short	0x0000


	//----- nvinfo : EIATTR_MAXREG_COUNT
	.align		4
        /*001c*/ 	.byte	0x03, 0x1b
        /*001e*/ 	.short	0x00ff


	//----- nvinfo : EIATTR_NUM_BARRIERS
	.align		4
        /*0020*/ 	.byte	0x02, 0x4c
        /*0022*/ 	.byte	0x01
	.zero		1


	//----- nvinfo : EIATTR_MERCURY_ISA_VERSION
	.align		4
        /*0024*/ 	.byte	0x03, 0x5f
        /*0026*/ 	.short	0x0101


	//----- nvinfo : EIATTR_COOP_GROUP_MASK_REGIDS
	.align		4
        /*0028*/ 	.byte	0x04, 0x29
        /*002a*/ 	.short	(.L_135 - .L_134)


	//   ....[0]....
.L_134:
        /*002c*/ 	.word	0xffffffff


	//   ....[1]....
        /*0030*/ 	.word	0xffffffff


	//   ....[2]....
        /*0034*/ 	.word	0xffffffff


	//   ....[3]....
        /*0038*/ 	.word	0xffffffff


	//   ....[4]....
        /*003c*/ 	.word	0xffffffff


	//   ....[5]....
        /*0040*/ 	.word	0xffffffff


	//   ....[6]....
        /*0044*/ 	.word	0xffffffff


	//   ....[7]....
        /*0048*/ 	.word	0xffffffff


	//   ....[8]....
        /*004c*/ 	.word	0xffffffff


	//   ....[9]....
        /*0050*/ 	.word	0xffffffff


	//   ....[10]....
        /*0054*/ 	.word	0xffffffff


	//----- nvinfo : EIATTR_COOP_GROUP_INSTR_OFFSETS
	.align		4
.L_135:
        /*0058*/ 	.byte	0x04, 0x28
        /*005a*/ 	.short	(.L_137 - .L_136)


	//   ....[0]....
.L_136:
        /*005c*/ 	.word	0x000004e0


	//   ....[1]....
        /*0060*/ 	.word	0x00000510


	//   ....[2]....
        /*0064*/ 	.word	0x00000730


	//   ....[3]....
        /*0068*/ 	.word	0x00000760


	//   ....[4]....
        /*006c*/ 	.word	0x00000790


	//   ....[5]....
        /*0070*/ 	.word	0x000007c0


	//   ....[6]....
        /*0074*/ 	.word	0x000007f0


	//   ....[7]....
        /*0078*/ 	.word	0x00000820


	//   ....[8]....
        /*007c*/ 	.word	0x00000890


	//   ....[9]....
        /*0080*/ 	.word	0x00000910


	//   ....[10]....
        /*0084*/ 	.word	0x00001850


	//----- nvinfo : EIATTR_EXIT_INSTR_OFFSETS
	.align		4
.L_137:
        /*0088*/ 	.byte	0x04, 0x1c
        /*008a*/ 	.short	(.L_139 - .L_138)


	//   ....[0]....
.L_138:
        /*008c*/ 	.word	0x00000070


	//   ....[1]....
        /*0090*/ 	.word	0x00000920


	//----- nvinfo : EIATTR_CRS_STACK_SIZE
	.align		4
.L_139:
        /*0094*/ 	.byte	0x04, 0x1e
        /*0096*/ 	.short	(.L_141 - .L_140)
.L_140:
        /*0098*/ 	.word	0x00000000


	//----- nvinfo : EIATTR_CBANK_PARAM_SIZE
	.align		4
.L_141:
        /*009c*/ 	.byte	0x03, 0x19
        /*009e*/ 	.short	0x00a8


	//----- nvinfo : EIATTR_PARAM_CBANK
	.align		4
        /*00a0*/ 	.byte	0x04, 0x0a
        /*00a2*/ 	.short	(.L_143 - .L_142)
	.align		4
.L_142:
        /*00a4*/ 	.word	index@(.nv.constant0._ZN7cutlass6KernelINS_4gemm6kernel13Rank2KGroupedINS1_11threadblock13MmaMultistageINS1_9GemmShapeILi32ELi32ELi16EEENS_9transform11threadblock28PredicatedTileAccessIteratorINS_11MatrixShapeILi32ELi16EEEdNS_6layout11ColumnMajorELi1ENS8_31PitchLinearWarpStripedThreadMapINS_16PitchLinearShapeILi32ELi16EEELi128ENSG_ILi16ELi2EEELi1EEENS_5ArrayIdLi1ELb1EEELb0ENSD_9NoPermuteEEENS9_25RegularTileAccessIteratorISC_dNSD_43ColumnMajorTensorOpMultiplicandCongruous64bELi1ESJ_Li8EEELNS_4arch14CacheOperation4KindE0ENSA_INSB_ILi16ELi32EEEdNSD_8RowMajorELi0ESJ_SL_Lb0ESM_EENSO_ISU_dNSD_40RowMajorTensorOpMultiplicandCongruous64bELi0ESJ_Li8EEELST_0EdSV_NS4_9MmaPolicyINS1_4warp11MmaTensorOpINS6_ILi16ELi16ELi16EEEdSP_dSX_dSV_NS10_17MmaTensorOpPolicyINSR_3MmaINS6_ILi8ELi8ELi4EEELi32EdSV_dSE_dSV_NSR_13OpMultiplyAddEEENSB_ILi1ELi1EEEEELi1ELb0EbEENSB_ILi0ELi0EEES1B_Li1EEELi4ELNS1_23SharedMemoryClearOptionE0EbEES1E_NS_8epilogue11threadblock8EpilogueIS7_S1A_Li1ENS1G_27PredicatedTileIteratorBlas3INS1G_26OutputTileOptimalThreadMapINS1G_15OutputTileShapeILi32ELi8ELi2ELi1ELi1EEENS1K_ILi1ELi2ELi1ELi1ELi2EEELi128ELi1ELi64EEEdLNS_8BlasModeE1EEENS1F_4warp24FragmentIteratorTensorOpIS12_S15_dNSK_IdLi2ELb1EEESV_EENS1Q_20TileIteratorTensorOpIS12_S15_dSV_EENS1G_18SharedLoadIteratorINS1N_18CompactedThreadMapEdLi8EEENS1F_6thread17LinearCombinationIdLi1EddLNS1Z_9ScaleType4KindE0ELNS_15FloatRoundStyleE2EdEENSB_ILi0ELi4EEELi1ELi1EEENS4_30GemmIdentityThreadblockSwizzleILi1EEELNS_16ComplexTransformE0ELS29_0ELNS_8FillModeE2ELS1O_1ELNS2_17GroupScheduleModeE0ELb1EEEEEvNT_6ParamsE)
        /*00a8*/ 	.short	0x0210
        /*00aa*/ 	.short	0x00a8


	//----- nvinfo : EIATTR_SW_WAR
	.align		4
.L_143:
        /*00ac*/ 	.byte	0x04, 0x36
        /*00ae*/ 	.short	(.L_145 - .L_144)
.L_144:
        /*00b0*/ 	.word	0x00000008
.L_145:


//--------------------- .nv.info._ZN7cutlass6KernelINS_4gemm6kernel15Rank2KUniversalINS1_11threadblock13MmaMultistageINS1_9GemmShapeILi32ELi32ELi16EEENS_9transform11threadblock28PredicatedTileAccessIteratorINS_11MatrixShapeILi32ELi16EEEdNS_6layout11ColumnMajorELi1ENS8_31PitchLinearWarpStripedThreadMapINS_16PitchLinearShapeILi32ELi16EEELi128ENSG_ILi16ELi2EEELi1EEENS_5ArrayIdLi1ELb1EEELb0ENSD_9NoPermuteEEENS9_25RegularTileAccessIteratorISC_dNSD_43ColumnMajorTensorOpMultiplicandCongruous64bELi1ESJ_Li8EEELNS_4arch14CacheOperation4KindE0ENSA_INSB_ILi16ELi32EEEdNSD_8RowMajorELi0ESJ_SL_Lb0ESM_EENSO_ISU_dNSD_40RowMajorTensorOpMultiplicandCongruous64bELi0ESJ_Li8EEELST_0EdSV_NS4_9MmaPolicyINS1_4warp11MmaTensorOpINS6_ILi16ELi16ELi16EEEdSP_dSX_dSV_NS10_17MmaTensorOpPolicyINSR_3MmaINS6_ILi8ELi8ELi4EEELi32EdSV_dSE_dSV_NSR_13OpMultiplyAddEEENSB_ILi1ELi1EEEEELi1ELb0EbEENSB_ILi0ELi0EEES1B_Li1EEELi4ELNS1_23SharedMemoryClearOptionE0EbEES1E_NS_8epilogue11threadblock8EpilogueIS7_S1A_Li1ENS1G_27PredicatedTileIteratorBlas3INS1G_26OutputTileOptimalThreadMapINS1G_15OutputTileShapeILi32ELi8ELi2ELi1ELi1EEENS1K_ILi1ELi2ELi1ELi1ELi2EEELi128ELi1ELi64EEEdLNS_8BlasModeE1EEENS1F_4warp24FragmentIteratorTensorOpIS12_S15_dNSK_IdLi2ELb1EEESV_EENS1Q_20TileIteratorTensorOpIS12_S15_dSV_EENS1G_18SharedLoadIteratorINS1N_18CompactedThreadMapEdLi8EEENS1F_6thread17LinearCombinationIdLi1EddLNS1Z_9ScaleType4KindE0ELNS_15FloatRoundStyleE2EdEENSB_ILi0ELi4EEELi1ELi1EEENS4_30GemmIdentityThreadblockSwizzleILi1EEELNS_8FillModeE2ELS1O_1EEEEEvNT_6ParamsE --------------------------
	.section	.nv.info._ZN7cutlass6KernelINS_4gemm6kernel15Rank2KUniversalINS1_11threadblock13MmaMultistageINS1_9GemmShapeILi32ELi32ELi16EEENS_9transform11threadblock28PredicatedTileAccessIteratorINS_11MatrixShapeILi32ELi16EEEdNS_6layout11ColumnMajorELi1ENS8_31PitchLinearWarpStripedThreadMapINS_16PitchLinearShapeILi32ELi16EEELi128ENSG_ILi16ELi2EEELi1EEENS_5ArrayIdLi1ELb1EEELb0ENSD_9NoPermuteEEENS9_25RegularTileAccessIteratorISC_dNSD_43ColumnMajorTensorOpMultiplicandCongruous64bELi1ESJ_Li8EEELNS_4arch14CacheOperation4KindE0ENSA_INSB_ILi16ELi32EEEdNSD_8RowMajorELi0ESJ_SL_Lb0ESM_EENSO_ISU_dNSD_40RowMajorTensorOpMultiplicandCongruous64bELi0ESJ_Li8EEELST_0EdSV_NS4_9MmaPolicyINS1_4warp11MmaTensorOpINS6_ILi16ELi16ELi16EEEdSP_dSX_dSV_NS10_17MmaTensorOpPolicyINSR_3MmaINS6_ILi8ELi8ELi4EEELi32EdSV_dSE_dSV_NSR_13OpMultiplyAddEEENSB_ILi1ELi1EEEEELi1ELb0EbEENSB_ILi0ELi0EEES1B_Li1EEELi4ELNS1_23SharedMemoryClearOptionE0EbEES1E_NS_8epilogue11threadblock8EpilogueIS7_S1A_Li1ENS1G_27PredicatedTileIteratorBlas3INS1G_26OutputTileOptimalThreadMapINS1G_15OutputTileShapeILi32ELi8ELi2ELi1ELi1EEENS1K_ILi1ELi2ELi1ELi1ELi2EEELi128ELi1ELi64EEEdLNS_8BlasModeE1EEENS1F_4warp24FragmentIteratorTensorOpIS12_S15_dNSK_IdLi2ELb1EEESV_EENS1Q_20TileIteratorTensorOpIS12_S15_dSV_EENS1G_18SharedLoadIteratorINS1N_18CompactedThreadMapEdLi8EEENS1F_6thread17LinearCombinationIdLi1EddLNS1Z_9ScaleType4KindE0ELNS_15FloatRoundStyleE2EdEENSB_ILi0ELi4EEELi1ELi1EEENS4_30GemmIdentityThreadblockSwizzleILi1EEELNS_8FillModeE2ELS1O_1EEEEEvNT_6ParamsE,"",@"SHT_CUDA_INFO"
	.sectionflags	@""
	.align	4


	//----- nvinfo : EIATTR_CUDA_API_VERSION
	.align		4
        /*0000*/ 	.byte	0x04, 0x37
        /*0002*/ 	.short	(.L_147 - .L_146)
.L_146:
        /*0004*/ 	.word	0x00000082


	//----- nvinfo : EIATTR_KPARAM_INFO
	.align		4
.L_147:
        /*0008*/ 	.byte	0x04, 0x17
        /*000a*/ 	.short	(.L_149 - .L_148)
.L_148:
        /*000c*/ 	.word	0x00000000
        /*0010*/ 	.short	0x0000
        /*0012*/ 	.short	0x0000
        /*0014*/ 	.byte	0x00, 0xf0, 0xc1, 0x06


	//----- nvinfo : EIATTR_SPARSE_MMA_MASK
	.align		4
.L_149:
        /*0018*/ 	.byte	0x03, 0x50
        /*001a*/ 	.short	0x0000


	//----- nvinfo : EIATTR_MAXREG_COUNT
	.align		4
        /*001c*/ 	.byte	0x03, 0x1b
        /*001e*/ 	.short	0x00ff


	//----- nvinfo : EIATTR_NUM_BARRIERS
	.align		4
        /*0020*/ 	.byte	0x02, 0x4c
        /*0022*/ 	.byte	0x01
	.zero		1


	//----- nvinfo : EIATTR_MERCURY_ISA_VERSION
	.align		4
        /*0024*/ 	.byte	0x03, 0x5f
        /*0026*/ 	.short	0x0101


	//----- nvinfo : EIATTR_COOP_GROUP_MASK_REGIDS
	.align		4
        /*0028*/ 	.byte	0x04, 0x29
        /*002a*/ 	.short	(.L_151 - .L_150)


	//   ....[0]....
.L_150:
        /*002c*/ 	.word	0xffffffff


	//----- nvinfo : EIATTR_COOP_GROUP_INSTR_OFFSETS
	.align		4
.L_151:
        /*0030*/ 	.byte	0x04, 0x28
        /*0032*/ 	.short	(.L_153 - .L_152)


	//   ....[0]....
.L_152:
        /*0034*/ 	.word	0x00000430


	//----- nvinfo : EIATTR_EXIT_INSTR_OFFSETS
	.align		4
.L_153:
        /*0038*/ 	.byte	0x04, 0x1c
        /*003a*/ 	.short	(.L_155 - .L_154)


	//   ....[0]....
.L_154:
        /*003c*/ 	.word	0x00000070


	//   ....[1]....
        /*0040*/ 	.word	0x00000150


	//   ....[2]....
        /*0044*/ 	.word	0x00000190


	//   ....[3]....
        /*0048*/ 	.word	0x00009f40


	//   ....[4]....
        /*004c*/ 	.word	0x00009fb0


	//   ....[5]....
        /*0050*/ 	.word	0x0000a050


	//----- nvinfo : EIATTR_CRS_STACK_SIZE
	.align		4
.L_155:
        /*0054*/ 	.byte	0x04, 0x1e
        /*0056*/ 	.short	(.L_157 - .L_156)
.L_156:
        /*0058*/ 	.word	0x00000000


	//----- nvinfo : EIATTR_CBANK_PARAM_SIZE
	.align		4
.L_157:
        /*005c*/ 	.byte	0x03, 0x19
        /*005e*/ 	.short	0x01b0


	//----- nvinfo : EIATTR_PARAM_CBANK
	.align		4
        /*0060*/ 	.byte	0x04, 0x0a
        /*0062*/ 	.short	(.L_159 - .L_158)
	.align		4
.L_158:
        /*0064*/ 	.word	index@(.nv.constant0._ZN7cutlass6KernelINS_4gemm6kernel15Rank2KUniversalINS1_11threadblock13MmaMultistageINS1_9GemmShapeILi32ELi32ELi16EEENS_9transform11threadblock28PredicatedTileAccessIteratorINS_11MatrixShapeILi32ELi16EEEdNS_6layout11ColumnMajorELi1ENS8_31PitchLinearWarpStripedThreadMapINS_16PitchLinearShapeILi32ELi16EEELi128ENSG_ILi16ELi2EEELi1EEENS_5ArrayIdLi1ELb1EEELb0ENSD_9NoPermuteEEENS9_25RegularTileAccessIteratorISC_dNSD_43ColumnMajorTensorOpMultiplicandCongruous64bELi1ESJ_Li8EEELNS_4arch14CacheOperation4KindE0ENSA_INSB_ILi16ELi32EEEdNSD_8RowMajorELi0ESJ_SL_Lb0ESM_EENSO_ISU_dNSD_40RowMajorTensorOpMultiplicandCongruous64bELi0ESJ_Li8EEELST_0EdSV_NS4_9MmaPolicyINS1_4warp11MmaTensorOpINS6_ILi16ELi16ELi16EEEdSP_dSX_dSV_NS10_17MmaTensorOpPolicyINSR_3MmaINS6_ILi8ELi8ELi4EEELi32EdSV_dSE_dSV_NSR_13OpMultiplyAddEEENSB_ILi1ELi1EEEEELi1ELb0EbEENSB_ILi0ELi0EEES1B_Li1EEELi4ELNS1_23SharedMemoryClearOptionE0EbEES1E_NS_8epilogue11threadblock8EpilogueIS7_S1A_Li1ENS1G_27PredicatedTileIteratorBlas3INS1G_26OutputTileOptimalThreadMapINS1G_15OutputTileShapeILi32ELi8ELi2ELi1ELi1EEENS1K_ILi1ELi2ELi1ELi1ELi2EEELi128ELi1ELi64EEEdLNS_8BlasModeE1EEENS1F_4warp24FragmentIteratorTensorOpIS12_S15_dNSK_IdLi2ELb1EEESV_EENS1Q_20TileIteratorTensorOpIS12_S15_dSV_EENS1G_18SharedLoadIteratorINS1N_18CompactedThreadMapEdLi8EEENS1F_6thread17LinearCombinationIdLi1EddLNS1Z_9ScaleType4KindE0ELNS_15FloatRoundStyleE2EdEENSB_ILi0ELi4EEELi1ELi1EEENS4_30GemmIdentityThreadblockSwizzleILi1EEELNS_8FillModeE2ELS1O_1EEEEEvNT_6ParamsE)
        /*0068*/ 	.short	0x0210
        /*006a*/ 	.short	0x01b0


	//----- nvinfo : EIATTR_SW_WAR
	.align		4
.L_159:
        /*006c*/ 	.byte	0x04, 0x36
        /*006e*/ 	.short	(.L_161 - .L_160)
.L_160:
        /*0070*/ 	.word	0x00000008
.L_161:


//--------------------- .nv.callgraph             --------------------------
	.section	.nv.callgraph,"",@"SHT_CUDA_CALLGRAPH"
	.align	4
	.sectionentsize	8
	.align		4
        /*0000*/ 	.word	0x00000000
	.align		4
        /*0004*/ 	.word	0xffffffff
	.align		4
        /*0008*/ 	.word	0x00000000
	.align		4
        /*000c*/ 	.word	0xfffffffe
	.align		4
        /*0010*/ 	.word	0x00000000
	.align		4
        /*0014*/ 	.word	0xfffffffd
	.align		4
        /*0018*/ 	.word	0x00000000
	.align		4
        /*001c*/ 	.word	0xfffffffc


//--------------------- .nv.constant4             --------------------------
	.section	.nv.constant4,"a",@progbits
	.align	8
	.align		8
.nv.constant4:
        /*0000*/ 	.dword	precalc_xorwow_matrix
	.align		8
        /*0008*/ 	.dword	precalc_xorwow_offset_matrix
	.align		8
        /*0010*/ 	.dword	mrg32k3aM1
	.align		8
        /*0018*/ 	.dword	mrg32k3aM2
	.align		8
        /*0020*/ 	.dword	mrg32k3aM1SubSeq
	.align		8
        /*0028*/ 	.dword	mrg32k3aM2SubSeq
	.align		8
        /*0030*/ 	.dword	mrg32k3aM1Seq
	.align		8
        /*0038*/ 	.dword	mrg32k3aM2Seq
	.align		8
        /*0040*/ 	.dword	_ZN30_INTERNAL_3e249d2e_4_k_cu_main4cuda3std3__45__cpo5beginE
	.align		8
        /*0048*/ 	.dword	_ZN30_INTERNAL_3e249d2e_4_k_cu_main4cuda3std3__45__cpo3endE
	.align		8
        /*0050*/ 	.dword	_ZN30_INTERNAL_3e249d2e_4_k_cu_main4cuda3std3__45__cpo6cbeginE
	.align		8
        /*0058*/ 	.dword	_ZN30_INTERNAL_3e249d2e_4_k_cu_main4cuda3std3__45__cpo4cendE
	.align		8
        /*0060*/ 	.dword	_ZN30_INTERNAL_3e249d2e_4_k_cu_main4cuda3std3__432_GLOBAL__N__3e249d2e_4_k_cu_main6ignoreE
	.align		8
        /*0068*/ 	.dword	_ZN30_INTERNAL_3e249d2e_4_k_cu_main4cuda3std3__419piecewise_constructE
	.align		8
        /*0070*/ 	.dword	_ZN30_INTERNAL_3e249d2e_4_k_cu_main4cuda3std3__48in_placeE
	.align		8
        /*0078*/ 	.dword	_ZN30_INTERNAL_3e249d2e_4_k_cu_main4cuda3std6ranges3__45__cpo4swapE
	.align		8
        /*0080*/ 	.dword	_ZN30_INTERNAL_3e249d2e_4_k_cu_main4cuda3std6ranges3__45__cpo9iter_moveE
	.align		8
        /*0088*/ 	.dword	_ZN30_INTERNAL_3e249d2e_4_k_cu_main4cute7productE
	.align		8
        /*0090*/ 	.dword	_ZN30_INTERNAL_3e249d2e_4_k_cu_main4cute1_E


//--------------------- .nv.constant3             --------------------------
	.section	.nv.constant3,"a",@progbits
	.align	8
.nv.constant3:
	.type		__cr_lgamma_table,@object
	.size		__cr_lgamma_table,(.L_8 - __cr_lgamma_table)
__cr_lgamma_table:
        /*0000*/ 	.byte	0x00, 0x00, 0x00, 0x00, 0x00, 0x00, 0x00, 0x00, 0x00, 0x00, 0x00, 0x00, 0x00, 0x00, 0x00, 0x00
        /*0010*/ 	.byte	0xef, 0x39, 0xfa, 0xfe, 0x42, 0x2e, 0xe6, 0x3f, 0x02, 0x20, 0x2a, 0xfa, 0x0b, 0xab, 0xfc, 0x3f
        /*0020*/ 	.byte	0xf9, 0x2c, 0x92, 0x7c, 0xa7, 0x6c, 0x09, 0x40, 0xc9, 0x79, 0x44, 0x3c, 0x64, 0x26, 0x13, 0x40
        /*0030*/ 	.byte	0xca, 0x01, 0xcf, 0x3a, 0x27, 0x51, 0x1a, 0x40, 0x30, 0xcc, 0x2d, 0xf3, 0xe1, 0x0c, 0x21, 0x40
        /*0040*/ 	.byte	0x0d, 0xb7, 0xfc, 0x82, 0x8e, 0x35, 0x25, 0x40
.L_8:


//--------------------- .text._ZN7cutlass9reference6device6kernel13TensorForEachINS1_6detail20TensorFillLinearFuncIdNS_6layout18PackedVectorLayoutEEELi1ENS8_6ParamsEEEvNS_5CoordIXT0_EilEET1_ --------------------------
	.section	.text._ZN7cutlass9reference6device6kernel13TensorForEachINS1_6detail20TensorFillLinearFuncIdNS_6layout18PackedVectorLayoutEEELi1ENS8_6ParamsEEEvNS_5CoordIXT0_EilEET1_,"ax",@progbits
	.align	128
        .global         _ZN7cutlass9reference6device6kernel13TensorForEachINS1_6detail20TensorFillLinearFuncIdNS_6layout18PackedVectorLayoutEEELi1ENS8_6ParamsEEEvNS_5CoordIXT0_EilEET1_
        .type           _ZN7cutlass9reference6device6kernel13TensorForEachINS1_6detail20TensorFillLinearFuncIdNS_6layout18PackedVectorLayoutEEELi1ENS8_6ParamsEEEvNS_5CoordIXT0_EilEET1_,@function
        .size           _ZN7cutlass9reference6device6kernel13TensorForEachINS1_6detail20TensorFillLinearFuncIdNS_6layout18PackedVectorLayoutEEELi1ENS8_6ParamsEEEvNS_5CoordIXT0_EilEET1_,(.L_x_367 - _ZN7cutlass9reference6device6kernel13TensorForEachINS1_6detail20TensorFillLinearFuncIdNS_6layout18PackedVectorLayoutEEELi1ENS8_6ParamsEEEvNS_5CoordIXT0_EilEET1_)
        .other          _ZN7cutlass9reference6device6kernel13TensorForEachINS1_6detail20TensorFillLinearFuncIdNS_6layout18PackedVectorLayoutEEELi1ENS8_6ParamsEEEvNS_5CoordIXT0_EilEET1_,@"STO_CUDA_ENTRY STV_DEFAULT"
_ZN7cutlass9reference6device6kernel13TensorForEachINS1_6detail20TensorFillLinearFuncIdNS_6layout18PackedVectorLayoutEEELi1ENS8_6ParamsEEEvNS_5CoordIXT0_EilEET1_:
.text._ZN7cutlass9reference6device6kernel13TensorForEachINS1_6detail20TensorFillLinearFuncIdNS_6layout18PackedVectorLayoutEEELi1ENS8_6ParamsEEEvNS_5CoordIXT0_EilEET1_:
[----:B------:R-:W-:Y:S01]  /*0000*/  LDC R1, c[0x0][0x28] ;  /* 0x00000a00ff017b82 */ /* 0x000fe20000000800 */
[----:B------:R-:W0:Y:S01]  /*0010*/  S2R R3, SR_CTAID.X ;  /* 0x0000000000037919 */ /* 0x000e220000002500 */
[----:B------:R-:W-:Y:S01]  /*0020*/  ULDC UR4, c[0x0][0x210] ;  /* 0x0000840000047ab9 */ /* 0x000fe20000000800 */
[----:B------:R-:W-:Y:S01]  /*0030*/  ULDC UR6, c[0x0][0x0] ;  /* 0x0000000000067ab9 */ /* 0x000fe20000000800 */
[----:B------:R-:W-:Y:S01]  /*0040*/  USHF.R.S32.HI UR5, URZ, 0x1f, UR4 ;  /* 0x0000001f3f057899 */ /* 0x000fe20008011404 */
[----:B------:R-:W0:Y:S02]  /*0050*/  S2R R0, SR_TID.X ;  /* 0x0000000000007919 */ /* 0x000e240000002100 */
[----:B0-----:R-:W-:-:S03]  /*0060*/  IMAD R3, R3, UR6, R0 ;  /* 0x0000000603037c24 */ /* 0x001fc6000f8e0200 */
[----:B------:R-:W-:Y:S02]  /*0070*/  MOV R0, UR5 ;  /* 0x0000000500007c02 */ /* 0x000fe40008000f00 */
[----:B------:R-:W-:-:S04]  /*0080*/  ISETP.LT.U32.AND P0, PT, R3, UR4, PT ;  /* 0x0000000403007c0c */ /* 0x000fc8000bf01070 */
[----:B------:R-:W-:-:S13]  /*0090*/  ISETP.GT.AND.EX P0, PT, R0, RZ, PT, P0 ;  /* 0x000000ff0000720c */ /* 0x000fda0003f04300 */
[----:B------:R-:W-:Y:S05]  /*00a0*/  @!P0 EXIT ;  /* 0x000000000000894d */ /* 0x000fea0003800000 */
[----:B------:R-:W-:Y:S01]  /*00b0*/  IMAD.MOV.U32 R0, RZ, RZ, R3 ;  /* 0x000000ffff007224 */ /* 0x000fe200078e0003 */
[----:B------:R-:W-:Y:S01]  /*00c0*/  ULDC UR4, c[0x0][0xc] ;  /* 0x0000030000047ab9 */ /* 0x000fe20000000800 */
[----:B------:R-:W-:Y:S01]  /*00d0*/  CS2R R10, SRZ ;  /* 0x00000000000a7805 */ /* 0x000fe2000001ff00 */
[----:B------:R-:W-:Y:S02]  /*00e0*/  UIMAD UR6, UR6, UR4, URZ ;  /* 0x00000004060672a4 */ /* 0x000fe4000f8e023f */
[----:B------:R-:W-:Y:S01]  /*00f0*/  MOV R12, R0 ;  /* 0x00000000000c7202 */ /* 0x000fe20000000f00 */
[----:B------:R-:W-:Y:S01]  /*0100*/  ULDC.64 UR8, c[0x0][0x208] ;  /* 0x0000820000087ab9 */ /* 0x000fe20000000a00 */
[----:B------:R-:W-:-:S08]  /*0110*/  ULDC UR4, c[0x0][0x210] ;  /* 0x0000840000047ab9 */ /* 0x000fd00000000800 */
.L_x_0:
[----:B------:R-:W-:Y:S11]  /*0120*/  ISETP.LT.AND P0, PT, R0, UR4, PT ;  /* 0x0000000400007c0c */ /* 0x000ff6000bf01270 */
[----:B------:R-:W-:Y:S02]  /*0130*/  @!UPT UIADD3 URZ, URZ, URZ, URZ ;  /* 0x0000003f3f3ff290 */ /* 0x000fe4000fffe03f */
[----:B0-----:R-:W0:Y:S01]  /*0140*/  @P0 LDC.64 R8, c[0x0][0x218] ;  /* 0x00008600ff080b82 */ /* 0x001e220000000a00 */
[----:B------:R-:W-:Y:S01]  /*0150*/  @P0 SHF.R.S64 R13, R11, 0x1d, R12 ;  /* 0x0000001d0b0d0819 */ /* 0x000fe2000000100c */
[----:B------:R-:W1:Y:S06]  /*0160*/  @P0 I2F.F64 R4, R0 ;  /* 0x0000000000040312 */ /* 0x000e6c0000201c00 */
[----:B------:R-:W1:Y:S08]  /*0170*/  @P0 LDC.64 R6, c[0x0][0x228] ;  /* 0x00008a00ff060b82 */ /* 0x000e700000000a00 */
[----:B------:R-:W1:Y:S01]  /*0180*/  @P0 LDC.64 R2, c[0x0][0x230] ;  /* 0x00008c00ff020b82 */ /* 0x000e620000000a00 */
[----:B0-----:R-:W-:Y:S04]  /*0190*/  @P0 IADD3 R14, P1, R13, R8, RZ ;  /* 0x000000080d0e0210 */ /* 0x001fe80007f3e0ff */
[C---:B------:R-:W-:Y:S02]  /*01a0*/  @P0 LEA.HI.X.SX32 R15, R12.reuse, R9, 0x3, P1 ;  /* 0x000000090c0f0211 */ /* 0x040fe400008f1eff */
[----:B------:R-:W-:Y:S04]  /*01b0*/  IADD3 R11, P1, RZ, R11, RZ ;  /* 0x0000000bff0b7210 */ /* 0x000fe80007f3e0ff */
[----:B------:R-:W-:Y:S01]  /*01c0*/  IADD3.X R12, R12, UR6, RZ, P1, !PT ;  /* 0x000000060c0c7c10 */ /* 0x000fe20008ffe4ff */
[----:B-1----:R-:W-:Y:S07]  /*01d0*/  @P0 DFMA R2, R4, R6, R2 ;  /* 0x000000060402022b */ /* 0x002fee0000000002 */
[----:B------:R0:W-:Y:S01]  /*01e0*/  @P0 STG.E.64 desc[UR8][R14.64], R2 ;  /* 0x000000020e000986 */ /* 0x0001e2000c101b08 */
[----:B------:R-:W-:Y:S05]  /*01f0*/  IADD3 R0, P0, R0, UR6, RZ ;  /* 0x0000000600007c10 */ /* 0x000fea000ff1e0ff */
[----:B------:R-:W-:Y:S01]  /*0200*/  IMAD.X R10, RZ, RZ, R10, P0 ;  /* 0x000000ffff0a7224 */ /* 0x000fe200000e060a */
[----:B------:R-:W-:Y:S04]  /*0210*/  ISETP.GE.U32.AND P0, PT, R0, UR4, PT ;  /* 0x0000000400007c0c */ /* 0x000fe8000bf06070 */
[----:B------:R-:W-:Y:S11]  /*0220*/  ISETP.GE.AND.EX P0, PT, R10, UR5, PT, P0 ;  /* 0x000000050a007c0c */ /* 0x000ff6000bf06300 */
[----:B------:R-:W-:Y:S02]  /*0230*/  @!UPT UIADD3 URZ, URZ, URZ, URZ ;  /* 0x0000003f3f3ff290 */ /* 0x000fe4000fffe03f */
[----:B------:R-:W-:Y:S08]  /*0240*/  @!P0 BRA `(.L_x_0) ;  /* 0xfffffffc00b48947 */ /* 0x000ff0000383ffff */
[----:B------:R-:W-:Y:S05]  /*0250*/  EXIT ;  /* 0x000000000000794d */ /* 0x000fea0003800000 */
.L_x_1:
[----:B------:R-:W-:-:S00]  /*0260*/  BRA `(.L_x_1) ;  /* 0xfffffffc00fc7947 */ /* 0x000fc0000383ffff */
[----:B------:R-:W-:-:S00]  /*0270*/  NOP ;  /* 0x0000000000007918 */ /* 0x000fc00000000000 */
        /* <DEDUP_REMOVED lines=8> */
.L_x_367:


//--------------------- .text._ZN7cutlass9reference6device6kernel12BlockForEachIdNS1_6detail18RandomGaussianFuncIdEEEEvPT_mNT0_6ParamsE --------------------------
	.section	.text._ZN7cutlass9reference6device6kernel12BlockForEachIdNS1_6detail18RandomGaussianFuncIdEEEEvPT_mNT0_6ParamsE,"ax",@progbits
	.align	128
        .global         _ZN7cutlass9reference6device6kernel12BlockForEachIdNS1_6detail18RandomGaussianFuncIdEEEEvPT_mNT0_6ParamsE
        .type           _ZN7cutlass9reference6device6kernel12BlockForEachIdNS1_6detail18RandomGaussianFuncIdEEEEvPT_mNT0_6ParamsE,@function
        .size           _ZN7cutlass9reference6device6kernel12BlockForEachIdNS1_6detail18RandomGaussianFuncIdEEEEvPT_mNT0_6ParamsE,(.L_x_358 - _ZN7cutlass9reference6device6kernel12BlockForEachIdNS1_6detail18RandomGaussianFuncIdEEEEvPT_mNT0_6ParamsE)
        .other          _ZN7cutlass9reference6device6kernel12BlockForEachIdNS1_6detail18RandomGaussianFuncIdEEEEvPT_mNT0_6ParamsE,@"STO_CUDA_ENTRY STV_DEFAULT"
_ZN7cutlass9reference6device6kernel12BlockForEachIdNS1_6detail18RandomGaussianFuncIdEEEEvPT_mNT0_6ParamsE:
.text._ZN7cutlass9reference6device6kernel12BlockForEachIdNS1_6detail18RandomGaussianFuncIdEEEEvPT_mNT0_6ParamsE:
[----:B------:R-:W0:Y:S08]  /*0000*/  LDC R1, c[0x0][0x28] ;  /* 0x00000a00ff017b82 */ /* 0x000e300000000800 */
[----:B------:R-:W1:Y:S01]  /*0010*/  LDC.U8 R8, c[0x0][0x254] ;  /* 0x00009500ff087b82 */ /* 0x000e620000000000 */
[----:B------:R-:W2:Y:S01]  /*0020*/  S2R R26, SR_TID.X ;  /* 0x00000000001a7919 */ /* 0x000ea20000002100 */
[----:B0-----:R-:W-:Y:S01]  /*0030*/  VIADD R1, R1, 0xffffff98 ;  /* 0xffffff9801017836 */ /* 0x001fe20000000000 */
[----:B------:R-:W-:Y:S01]  /*0040*/  ULDC UR4, c[0x0][0x0] ;  /* 0x0000000000047ab9 */ /* 0x000fe20000000800 */
[----:B------:R-:W-:Y:S01]  /*0050*/  ULDC.64 UR16, c[0x0][0x208] ;  /* 0x0000820000107ab9 */ /* 0x000fe20000000a00 */
[----:B------:R-:W-:Y:S01]  /*0060*/  BSSY B1, `(.L_x_2) ;  /* 0x0000126000017945 */ /* 0x000fe20003800000 */
[----:B------:R-:W-:-:S02]  /*0070*/  IMAD.MOV.U32 R24, RZ, RZ, RZ ;  /* 0x000000ffff187224 */ /* 0x000fc400078e00ff */
[----:B------:R-:W1:Y:S08]  /*0080*/  LDC.U8 R0, c[0x0][0x255] ;  /* 0x00009540ff007b82 */ /* 0x000e700000000000 */
[----:B------:R-:W0:Y:S08]  /*0090*/  LDC.U8 R9, c[0x0][0x256] ;  /* 0x00009580ff097b82 */ /* 0x000e300000000000 */
[----:B------:R-:W3:Y:S01]  /*00a0*/  LDC.64 R2, c[0x0][0x220] ;  /* 0x00008800ff027b82 */ /* 0x000ee20000000a00 */
[----:B-1----:R-:W-:-:S07]  /*00b0*/  PRMT R0, R0, 0x7604, R8 ;  /* 0x0000760400007816 */ /* 0x002fce0000000008 */
[----:B------:R-:W1:Y:S01]  /*00c0*/  LDC.64 R6, c[0x0][0x240] ;  /* 0x00009000ff067b82 */ /* 0x000e620000000a00 */
[----:B------:R-:W2:Y:S01]  /*00d0*/  S2R R8, SR_CTAID.X ;  /* 0x0000000000087919 */ /* 0x000ea20000002500 */
[----:B0-----:R-:W-:-:S06]  /*00e0*/  PRMT R9, R9, 0x7054, R0 ;  /* 0x0000705409097816 */ /* 0x001fcc0000000000 */
[----:B------:R-:W0:Y:S01]  /*00f0*/  LDC.U8 R5, c[0x0][0x257] ;  /* 0x000095c0ff057b82 */ /* 0x000e220000000000 */
[----:B---3--:R-:W-:-:S07]  /*0100*/  LOP3.LUT R2, R2, 0xaad26b49, RZ, 0x3c, !PT ;  /* 0xaad26b4902027812 */ /* 0x008fce00078e3cff */
[----:B------:R-:W3:Y:S01]  /*0110*/  LDC R4, c[0x0][0x250] ;  /* 0x00009400ff047b82 */ /* 0x000ee20000000800 */
[----:B------:R-:W-:Y:S01]  /*0120*/  LOP3.LUT R3, R3, 0xf7dcefdd, RZ, 0x3c, !PT ;  /* 0xf7dcefdd03037812 */ /* 0x000fe200078e3cff */
[----:B------:R-:W-:-:S04]  /*0130*/  IMAD R23, R2, 0x4182bed5, RZ ;  /* 0x4182bed502177824 */ /* 0x000fc800078e02ff */
[----:B------:R-:W-:Y:S02]  /*0140*/  IMAD R3, R3, -0x658354e5, RZ ;  /* 0x9a7cab1b03037824 */ /* 0x000fe400078e02ff */
[----:B------:R-:W4:Y:S01]  /*0150*/  LDC.64 R16, c[0x0][0x220] ;  /* 0x00008800ff107b82 */ /* 0x000f220000000a00 */
[----:B-1----:R1:W-:Y:S01]  /*0160*/  STL.64 [R1+0x20], R6 ;  /* 0x0000200601007387 */ /* 0x0023e20000100a00 */
[C---:B------:R-:W-:Y:S01]  /*0170*/  VIADD R21, R23.reuse, 0x75bcd15 ;  /* 0x075bcd1517157836 */ /* 0x040fe20000000000 */
[----:B------:R-:W-:Y:S02]  /*0180*/  IADD3 R20, R23, 0x64f0c9, R3 ;  /* 0x0064f0c917147810 */ /* 0x000fe40007ffe003 */
[----:B------:R-:W-:-:S03]  /*0190*/  LOP3.LUT R22, R3, 0x5491333, RZ, 0x3c, !PT ;  /* 0x0549133303167812 */ /* 0x000fc600078e3cff */
[----:B------:R-:W5:Y:S01]  /*01a0*/  LDC.64 R14, c[0x0][0x228] ;  /* 0x00008a00ff0e7b82 */ /* 0x000f620000000a00 */
[----:B0-----:R-:W-:Y:S01]  /*01b0*/  PRMT R5, R5, 0x654, R9 ;  /* 0x0000065405057816 */ /* 0x001fe20000000009 */
[----:B------:R0:W-:Y:S01]  /*01c0*/  STL.64 [R1+0x38], R20 ;  /* 0x0000381401007387 */ /* 0x0001e20000100a00 */
[----:B--2---:R-:W-:-:S05]  /*01d0*/  IMAD R26, R8, UR4, R26 ;  /* 0x00000004081a7c24 */ /* 0x004fca000f8e021a */
[----:B------:R-:W2:Y:S01]  /*01e0*/  LDC.64 R12, c[0x0][0x230] ;  /* 0x00008c00ff0c7b82 */ /* 0x000ea20000000a00 */
[----:B---3--:R0:W-:Y:S01]  /*01f0*/  STL.64 [R1+0x30], R4 ;  /* 0x0000300401007387 */ /* 0x0081e20000100a00 */
[----:B------:R-:W-:-:S06]  /*0200*/  ISETP.NE.AND P0, PT, R26, RZ, PT ;  /* 0x000000ff1a00720c */ /* 0x000fcc0003f05270 */
[----:B------:R-:W3:Y:S01]  /*0210*/  LDC R0, c[0x0][0x238] ;  /* 0x00008e00ff007b82 */ /* 0x000ee20000000800 */
[----:B----4-:R0:W-:Y:S01]  /*0220*/  STL.64 [R1], R16 ;  /* 0x0000001001007387 */ /* 0x0101e20000100a00 */
[----:B-1----:R-:W-:Y:S01]  /*0230*/  LOP3.LUT R6, R23, 0x159a55e5, RZ, 0x3c, !PT ;  /* 0x159a55e517067812 */ /* 0x002fe200078e3cff */
[----:B------:R-:W-:Y:S02]  /*0240*/  VIADD R7, R3, 0x1f123bb5 ;  /* 0x1f123bb503077836 */ /* 0x000fe40000000000 */
[----:B------:R-:W-:-:S03]  /*0250*/  VIADD R23, R23, 0x583f19 ;  /* 0x00583f1917177836 */ /* 0x000fc60000000000 */
[----:B------:R-:W1:Y:S01]  /*0260*/  LDC.64 R10, c[0x0][0x248] ;  /* 0x00009200ff0a7b82 */ /* 0x000e620000000a00 */
[----:B-----5:R0:W-:Y:S04]  /*0270*/  STL.64 [R1+0x8], R14 ;  /* 0x0000080e01007387 */ /* 0x0201e80000100a00 */
[----:B------:R0:W-:Y:S04]  /*0280*/  STL.64 [R1+0x40], R6 ;  /* 0x0000400601007387 */ /* 0x0001e80000100a00 */
[----:B--2---:R0:W-:Y:S04]  /*0290*/  STL.64 [R1+0x10], R12 ;  /* 0x0000100c01007387 */ /* 0x0041e80000100a00 */
[----:B------:R0:W-:Y:S04]  /*02a0*/  STL.64 [R1+0x48], R22 ;  /* 0x0000481601007387 */ /* 0x0001e80000100a00 */
[----:B---3--:R0:W-:Y:S04]  /*02b0*/  STL [R1+0x18], R0 ;  /* 0x0000180001007387 */ /* 0x0081e80000100800 */
[----:B-1----:R0:W-:Y:S01]  /*02c0*/  STL.64 [R1+0x28], R10 ;  /* 0x0000280a01007387 */ /* 0x0021e20000100a00 */
[----:B------:R-:W-:Y:S05]  /*02d0*/  @!P0 BRA `(.L_x_3) ;  /* 0x0000000c00f88947 */ /* 0x000fea0003800000 */
[----:B0-----:R-:W-:Y:S01]  /*02e0*/  HFMA2.MMA R15, -RZ, RZ, 0, 0 ;  /* 0x00000000ff0f7435 */ /* 0x001fe200000001ff */
[----:B------:R-:W-:Y:S02]  /*02f0*/  MOV R4, R26 ;  /* 0x0000001a00047202 */ /* 0x000fe40000000f00 */
[----:B------:R-:W-:-:S08]  /*0300*/  MOV R3, R24 ;  /* 0x0000001800037202 */ /* 0x000fd00000000f00 */
.L_x_9:
[----:B------:R-:W-:Y:S01]  /*0310*/  LOP3.LUT P0, RZ, R4, 0x3, RZ, 0xc0, !PT ;  /* 0x0000000304ff7812 */ /* 0x000fe2000780c0ff */
[----:B------:R-:W-:-:S12]  /*0320*/  BSSY B0, `(.L_x_4) ;  /* 0x00000f2000007945 */ /* 0x000fd80003800000 */
[----:B0-----:R-:W-:Y:S05]  /*0330*/  @!P0 BRA `(.L_x_5) ;  /* 0x0000000c00c08947 */ /* 0x001fea0003800000 */
[----:B------:R-:W-:Y:S02]  /*0340*/  HFMA2.MMA R14, -RZ, RZ, 0, 0 ;  /* 0x00000000ff0e7435 */ /* 0x000fe400000001ff */
.L_x_8:
[----:B------:R-:W-:Y:S01]  /*0350*/  IMAD.MOV.U32 R13, RZ, RZ, RZ ;  /* 0x000000ffff0d7224 */ /* 0x000fe200078e00ff */
[----:B0-----:R-:W-:Y:S02]  /*0360*/  CS2R R22, SRZ ;  /* 0x0000000000167805 */ /* 0x001fe4000001ff00 */
[----:B------:R-:W-:Y:S01]  /*0370*/  CS2R R6, SRZ ;  /* 0x0000000000067805 */ /* 0x000fe2000001ff00 */
[----:B------:R-:W-:-:S07]  /*0380*/  IMAD.MOV.U32 R21, RZ, RZ, RZ ;  /* 0x000000ffff157224 */ /* 0x000fce00078e00ff */
.L_x_7:
[----:B------:R-:W-:Y:S01]  /*0390*/  LEA R2, R13, R1, 0x2 ;  /* 0x000000010d027211 */ /* 0x000fe200078e10ff */
[----:B------:R-:W0:Y:S05]  /*03a0*/  LDC.64 R18, c[0x4][RZ] ;  /* 0x01000000ff127b82 */ /* 0x000e2a0000000a00 */
[----:B------:R-:W5:Y:S01]  /*03b0*/  LDL R2, [R2+0x3c] ;  /* 0x00003c0002027983 */ /* 0x000f620000100800 */
[----:B------:R-:W-:Y:S02]  /*03c0*/  SHF.R.S32.HI R0, RZ, 0x1f, R15 ;  /* 0x0000001fff007819 */ /* 0x000fe4000001140f */
[----:B------:R-:W-:-:S03]  /*03d0*/  MOV R12, RZ ;  /* 0x000000ff000c7202 */ /* 0x000fc60000000f00 */
[----:B------:R-:W-:Y:S02]  /*03e0*/  IMAD R0, R0, 0xc80, RZ ;  /* 0x00000c8000007824 */ /* 0x000fe400078e02ff */
[----:B0-----:R-:W-:-:S05]  /*03f0*/  IMAD.WIDE.U32 R18, R15, 0xc80, R18 ;  /* 0x00000c800f127825 */ /* 0x001fca00078e0012 */
[----:B------:R-:W-:-:S07]  /*0400*/  IADD3 R0, R19, R0, RZ ;  /* 0x0000000013007210 */ /* 0x000fce0007ffe0ff */
.L_x_6:
[----:B------:R-:W-:Y:S02]  /*0410*/  IMAD.MOV.U32 R8, RZ, RZ, 0x1 ;  /* 0x00000001ff087424 */ /* 0x000fe400078e00ff */
[----:B------:R-:W-:Y:S02]  /*0420*/  IMAD R5, R13, 0x20, R12 ;  /* 0x000000200d057824 */ /* 0x000fe400078e020c */
[----:B------:R-:W-:Y:S01]  /*0430*/  IMAD.MOV.U32 R9, RZ, RZ, R0 ;  /* 0x000000ffff097224 */ /* 0x000fe200078e0000 */
[----:B------:R-:W-:Y:S01]  /*0440*/  SHF.L.U32 R8, R8, R12, RZ ;  /* 0x0000000c08087219 */ /* 0x000fe200000006ff */
[----:B------:R-:W-:-:S03]  /*0450*/  IMAD R5, R5, 0x5, RZ ;  /* 0x0000000505057824 */ /* 0x000fc600078e02ff */
[----:B-----5:R-:W-:Y:S01]  /*0460*/  LOP3.LUT P0, RZ, R2, R8, RZ, 0xc0, !PT ;  /* 0x0000000802ff7212 */ /* 0x020fe2000780c0ff */
[----:B------:R-:W-:-:S04]  /*0470*/  IMAD.MOV.U32 R8, RZ, RZ, R18 ;  /* 0x000000ffff087224 */ /* 0x000fc800078e0012 */
[----:B------:R-:W-:-:S08]  /*0480*/  IMAD.WIDE R16, R5, 0x4, R8 ;  /* 0x0000000405107825 */ /* 0x000fd000078e0208 */
[----:B------:R-:W2:Y:S04]  /*0490*/  @P0 LDG.E R9, desc[UR16][R16.64] ;  /* 0x0000001010090981 */ /* 0x000ea8000c1e1900 */
[----:B------:R-:W3:Y:S04]  /*04a0*/  @P0 LDG.E R11, desc[UR16][R16.64+0x4] ;  /* 0x00000410100b0981 */ /* 0x000ee8000c1e1900 */
[----:B------:R-:W4:Y:S04]  /*04b0*/  @P0 LDG.E R10, desc[UR16][R16.64+0x8] ;  /* 0x00000810100a0981 */ /* 0x000f28000c1e1900 */
[----:B------:R-:W4:Y:S01]  /*04c0*/  @P0 LDG.E R5, desc[UR16][R16.64+0xc] ;  /* 0x00000c1010050981 */ /* 0x000f22000c1e1900 */
[----:B------:R-:W-:-:S05]  /*04d0*/  IMAD.MOV.U32 R8, RZ, RZ, 0x2 ;  /* 0x00000002ff087424 */ /* 0x000fca00078e00ff */
[----:B------:R-:W-:-:S04]  /*04e0*/  SHF.L.U32 R8, R8, R12, RZ ;  /* 0x0000000c08087219 */ /* 0x000fc800000006ff */
[----:B------:R-:W-:-:S13]  /*04f0*/  LOP3.LUT P1, RZ, R2, R8, RZ, 0xc0, !PT ;  /* 0x0000000802ff7212 */ /* 0x000fda000782c0ff */
[----:B------:R-:W4:Y:S01]  /*0500*/  @P1 LDG.E R8, desc[UR16][R16.64+0x14] ;  /* 0x0000141010081981 */ /* 0x000f22000c1e1900 */
[----:B--2---:R-:W-:-:S03]  /*0510*/  @P0 LOP3.LUT R21, R21, R9, RZ, 0x3c, !PT ;  /* 0x0000000915150212 */ /* 0x004fc600078e3cff */
[----:B------:R-:W2:Y:S01]  /*0520*/  @P0 LDG.E R9, desc[UR16][R16.64+0x10] ;  /* 0x0000101010090981 */ /* 0x000ea2000c1e1900 */
[----:B---3--:R-:W-:-:S03]  /*0530*/  @P0 LOP3.LUT R6, R6, R11, RZ, 0x3c, !PT ;  /* 0x0000000b06060212 */ /* 0x008fc600078e3cff */
[----:B------:R-:W3:Y:S01]  /*0540*/  @P1 LDG.E R11, desc[UR16][R16.64+0x18] ;  /* 0x00001810100b1981 */ /* 0x000ee2000c1e1900 */
[----:B----4-:R-:W-:-:S03]  /*0550*/  @P0 LOP3.LUT R7, R7, R10, RZ, 0x3c, !PT ;  /* 0x0000000a07070212 */ /* 0x010fc600078e3cff */
[----:B------:R-:W4:Y:S01]  /*0560*/  @P1 LDG.E R10, desc[UR16][R16.64+0x1c] ;  /* 0x00001c10100a1981 */ /* 0x000f22000c1e1900 */
[----:B------:R-:W-:-:S03]  /*0570*/  @P0 LOP3.LUT R22, R22, R5, RZ, 0x3c, !PT ;  /* 0x0000000516160212 */ /* 0x000fc600078e3cff */
[----:B------:R-:W4:Y:S01]  /*0580*/  @P1 LDG.E R5, desc[UR16][R16.64+0x20] ;  /* 0x0000201010051981 */ /* 0x000f22000c1e1900 */
[----:B------:R-:W-:-:S03]  /*0590*/  @P1 LOP3.LUT R21, R21, R8, RZ, 0x3c, !PT ;  /* 0x0000000815151212 */ /* 0x000fc600078e3cff */
[----:B------:R-:W4:Y:S01]  /*05a0*/  @P1 LDG.E R8, desc[UR16][R16.64+0x24] ;  /* 0x0000241010081981 */ /* 0x000f22000c1e1900 */
[----:B--2---:R-:W-:Y:S01]  /*05b0*/  @P0 LOP3.LUT R23, R23, R9, RZ, 0x3c, !PT ;  /* 0x0000000917170212 */ /* 0x004fe200078e3cff */
[----:B------:R-:W-:-:S05]  /*05c0*/  IMAD.MOV.U32 R9, RZ, RZ, 0x4 ;  /* 0x00000004ff097424 */ /* 0x000fca00078e00ff */
[----:B------:R-:W-:-:S04]  /*05d0*/  SHF.L.U32 R9, R9, R12, RZ ;  /* 0x0000000c09097219 */ /* 0x000fc800000006ff */
[----:B------:R-:W-:-:S13]  /*05e0*/  LOP3.LUT P0, RZ, R2, R9, RZ, 0xc0, !PT ;  /* 0x0000000902ff7212 */ /* 0x000fda000780c0ff */
[----:B------:R-:W2:Y:S01]  /*05f0*/  @P0 LDG.E R9, desc[UR16][R16.64+0x28] ;  /* 0x0000281010090981 */ /* 0x000ea2000c1e1900 */
[----:B---3--:R-:W-:-:S03]  /*0600*/  @P1 LOP3.LUT R6, R6, R11, RZ, 0x3c, !PT ;  /* 0x0000000b06061212 */ /* 0x008fc600078e3cff */
[----:B------:R-:W3:Y:S01]  /*0610*/  @P0 LDG.E R11, desc[UR16][R16.64+0x2c] ;  /* 0x00002c10100b0981 */ /* 0x000ee2000c1e1900 */
[----:B----4-:R-:W-:Y:S02]  /*0620*/  @P1 LOP3.LUT R7, R7, R10, RZ, 0x3c, !PT ;  /* 0x0000000a07071212 */ /* 0x010fe400078e3cff */
[----:B------:R-:W-:Y:S01]  /*0630*/  @P1 LOP3.LUT R22, R22, R5, RZ, 0x3c, !PT ;  /* 0x0000000516161212 */ /* 0x000fe200078e3cff */
[----:B------:R-:W4:Y:S04]  /*0640*/  @P0 LDG.E R10, desc[UR16][R16.64+0x30] ;  /* 0x00003010100a0981 */ /* 0x000f28000c1e1900 */
[----:B------:R-:W4:Y:S01]  /*0650*/  @P0 LDG.E R5, desc[UR16][R16.64+0x34] ;  /* 0x0000341010050981 */ /* 0x000f22000c1e1900 */
[----:B------:R-:W-:Y:S01]  /*0660*/  @P1 LOP3.LUT R23, R23, R8, RZ, 0x3c, !PT ;  /* 0x0000000817171212 */ /* 0x000fe200078e3cff */
        /* <DEDUP_REMOVED lines=121> */
[----:B------:R-:W-:Y:S02]  /*0e00*/  LOP3.LUT P0, RZ, R2, R9, RZ, 0xc0, !PT ;  /* 0x0000000902ff7212 */ /* 0x000fe4000780c0ff */
[----:B---3--:R-:W-:-:S11]  /*0e10*/  @P1 LOP3.LUT R6, R6, R11, RZ, 0x3c, !PT ;  /* 0x0000000b06061212 */ /* 0x008fd600078e3cff */
[----:B------:R-:W2:Y:S04]  /*0e20*/  @P0 LDG.E R9, desc[UR16][R16.64+0xf0] ;  /* 0x0000f01010090981 */ /* 0x000ea8000c1e1900 */
        /* <DEDUP_REMOVED lines=8> */
[----:B------:R-:W-:Y:S02]  /*0eb0*/  LOP3.LUT P1, RZ, R2, R8, RZ, 0xc0, !PT ;  /* 0x0000000802ff7212 */ /* 0x000fe4000782c0ff */
[----:B------:R-:W4:Y:S01]  /*0ec0*/  @P0 LDG.E R8, desc[UR16][R16.64+0x100] ;  /* 0x0001001010080981 */ /* 0x000f22000c1e1900 */
[----:B--2---:R-:W-:-:S10]  /*0ed0*/  @P0 LOP3.LUT R21, R21, R9, RZ, 0x3c, !PT ;  /* 0x0000000915150212 */ /* 0x004fd400078e3cff */
[----:B------:R-:W2:Y:S01]  /*0ee0*/  @P1 LDG.E R9, desc[UR16][R16.64+0x104] ;  /* 0x0001041010091981 */ /* 0x000ea2000c1e1900 */
[----:B---3--:R-:W-:-:S03]  /*0ef0*/  @P0 LOP3.LUT R6, R6, R11, RZ, 0x3c, !PT ;  /* 0x0000000b06060212 */ /* 0x008fc600078e3cff */
[----:B------:R-:W3:Y:S01]  /*0f00*/  @P1 LDG.E R11, desc[UR16][R16.64+0x108] ;  /* 0x00010810100b1981 */ /* 0x000ee2000c1e1900 */
[----:B----4-:R-:W-:-:S03]  /*0f10*/  @P0 LOP3.LUT R7, R7, R10, RZ, 0x3c, !PT ;  /* 0x0000000a07070212 */ /* 0x010fc600078e3cff */
[----:B------:R-:W4:Y:S01]  /*0f20*/  @P1 LDG.E R10, desc[UR16][R16.64+0x10c] ;  /* 0x00010c10100a1981 */ /* 0x000f22000c1e1900 */
[----:B------:R-:W-:-:S03]  /*0f30*/  @P0 LOP3.LUT R22, R22, R5, RZ, 0x3c, !PT ;  /* 0x0000000516160212 */ /* 0x000fc600078e3cff */
        /* <DEDUP_REMOVED lines=14> */
[----:B------:R-:W-:Y:S02]  /*1020*/  @P0 LOP3.LUT R7, R7, R8, RZ, 0x3c, !PT ;  /* 0x0000000807070212 */ /* 0x000fe400078e3cff */
[----:B--2---:R-:W-:Y:S01]  /*1030*/  @P1 LOP3.LUT R23, R23, R9, RZ, 0x3c, !PT ;  /* 0x0000000917171212 */ /* 0x004fe200078e3cff */
[----:B------:R-:W-:Y:S01]  /*1040*/  IMAD.MOV.U32 R9, RZ, RZ, 0x8000 ;  /* 0x00008000ff097424 */ /* 0x000fe200078e00ff */
[----:B---3--:R-:W-:-:S04]  /*1050*/  @P0 LOP3.LUT R21, R21, R11, RZ, 0x3c, !PT ;  /* 0x0000000b15150212 */ /* 0x008fc800078e3cff */
[----:B------:R-:W-:Y:S01]  /*1060*/  SHF.L.U32 R9, R9, R12, RZ ;  /* 0x0000000c09097219 */ /* 0x000fe200000006ff */
[----:B------:R-:W2:Y:S03]  /*1070*/  @P0 LDG.E R11, desc[UR16][R16.64+0x128] ;  /* 0x00012810100b0981 */ /* 0x000ea6000c1e1900 */
[----:B------:R-:W-:Y:S02]  /*1080*/  LOP3.LUT P1, RZ, R2, R9, RZ, 0xc0, !PT ;  /* 0x0000000902ff7212 */ /* 0x000fe4000782c0ff */
[----:B----4-:R-:W-:Y:S02]  /*1090*/  @P0 LOP3.LUT R6, R6, R10, RZ, 0x3c, !PT ;  /* 0x0000000a06060212 */ /* 0x010fe400078e3cff */
[----:B------:R-:W-:-:S09]  /*10a0*/  @P0 LOP3.LUT R22, R22, R5, RZ, 0x3c, !PT ;  /* 0x0000000516160212 */ /* 0x000fd200078e3cff */
[----:B------:R-:W3:Y:S04]  /*10b0*/  @P1 LDG.E R10, desc[UR16][R16.64+0x12c] ;  /* 0x00012c10100a1981 */ /* 0x000ee8000c1e1900 */
[----:B------:R-:W4:Y:S04]  /*10c0*/  @P1 LDG.E R9, desc[UR16][R16.64+0x130] ;  /* 0x0001301010091981 */ /* 0x000f28000c1e1900 */
[----:B------:R-:W4:Y:S04]  /*10d0*/  @P1 LDG.E R8, desc[UR16][R16.64+0x134] ;  /* 0x0001341010081981 */ /* 0x000f28000c1e1900 */
[----:B------:R-:W4:Y:S04]  /*10e0*/  @P1 LDG.E R5, desc[UR16][R16.64+0x13c] ;  /* 0x00013c1010051981 */ /* 0x000f28000c1e1900 */
[----:B------:R-:W4:Y:S01]  /*10f0*/  @P1 LDG.E R16, desc[UR16][R16.64+0x138] ;  /* 0x0001381010101981 */ /* 0x000f22000c1e1900 */
[----:B------:R-:W-:Y:S01]  /*1100*/  VIADD R12, R12, 0x10 ;  /* 0x000000100c0c7836 */ /* 0x000fe20000000000 */
[----:B--2---:R-:W-:-:S04]  /*1110*/  @P0 LOP3.LUT R23, R23, R11, RZ, 0x3c, !PT ;  /* 0x0000000b17170212 */ /* 0x004fc800078e3cff */
[----:B------:R-:W-:Y:S02]  /*1120*/  ISETP.NE.AND P0, PT, R12, 0x20, PT ;  /* 0x000000200c00780c */ /* 0x000fe40003f05270 */
[----:B---3--:R-:W-:Y:S02]  /*1130*/  @P1 LOP3.LUT R21, R21, R10, RZ, 0x3c, !PT ;  /* 0x0000000a15151212 */ /* 0x008fe400078e3cff */
[----:B----4-:R-:W-:Y:S02]  /*1140*/  @P1 LOP3.LUT R6, R6, R9, RZ, 0x3c, !PT ;  /* 0x0000000906061212 */ /* 0x010fe400078e3cff */
[----:B------:R-:W-:Y:S02]  /*1150*/  @P1 LOP3.LUT R7, R7, R8, RZ, 0x3c, !PT ;  /* 0x0000000807071212 */ /* 0x000fe400078e3cff */
[----:B------:R-:W-:Y:S02]  /*1160*/  @P1 LOP3.LUT R23, R23, R5, RZ, 0x3c, !PT ;  /* 0x0000000517171212 */ /* 0x000fe400078e3cff */
[----:B------:R-:W-:-:S03]  /*1170*/  @P1 LOP3.LUT R22, R22, R16, RZ, 0x3c, !PT ;  /* 0x0000001016161212 */ /* 0x000fc600078e3cff */
[----:B------:R-:W-:Y:S05]  /*1180*/  @P0 BRA `(.L_x_6) ;  /* 0xfffffff000a00947 */ /* 0x000fea000383ffff */
[----:B------:R-:W-:-:S04]  /*1190*/  IADD3 R13, R13, 0x1, RZ ;  /* 0x000000010d0d7810 */ /* 0x000fc80007ffe0ff */
[----:B------:R-:W-:-:S13]  /*11a0*/  ISETP.GE.U32.AND P0, PT, R13, 0x5, PT ;  /* 0x000000050d00780c */ /* 0x000fda0003f06070 */
[----:B------:R-:W-:Y:S05]  /*11b0*/  @!P0 BRA `(.L_x_7) ;  /* 0xfffffff000748947 */ /* 0x000fea000383ffff */
[----:B------:R-:W-:Y:S01]  /*11c0*/  VIADD R14, R14, 0x1 ;  /* 0x000000010e0e7836 */ /* 0x000fe20000000000 */
[----:B------:R-:W-:Y:S01]  /*11d0*/  LOP3.LUT R0, R4, 0x3, RZ, 0xc0, !PT ;  /* 0x0000000304007812 */ /* 0x000fe200078ec0ff */
[----:B------:R0:W-:Y:S03]  /*11e0*/  STL [R1+0x3c], R21 ;  /* 0x00003c1501007387 */ /* 0x0001e60000100800 */
[----:B------:R-:W-:Y:S01]  /*11f0*/  ISETP.GT.U32.AND P0, PT, R0, R14, PT ;  /* 0x0000000e0000720c */ /* 0x000fe20003f04070 */
[----:B------:R0:W-:Y:S03]  /*1200*/  STL.64 [R1+0x40], R6 ;  /* 0x0000400601007387 */ /* 0x0001e60000100a00 */
[----:B------:R-:W-:Y:S01]  /*1210*/  ISETP.GT.U32.AND.EX P0, PT, RZ, RZ, PT, P0 ;  /* 0x000000ffff00720c */ /* 0x000fe20003f04100 */
[----:B------:R0:W-:-:S12]  /*1220*/  STL.64 [R1+0x48], R22 ;  /* 0x0000481601007387 */ /* 0x0001d80000100a00 */
[----:B------:R-:W-:Y:S05]  /*1230*/  @P0 BRA `(.L_x_8) ;  /* 0xfffffff000440947 */ /* 0x000fea000383ffff */
.L_x_5:
[----:B------:R-:W-:Y:S05]  /*1240*/  BSYNC B0 ;  /* 0x0000000000007941 */ /* 0x000fea0003800000 */
.L_x_4:
[--C-:B------:R-:W-:Y:S01]  /*1250*/  SHF.R.U64 R4, R4, 0x2, R3.reuse ;  /* 0x0000000204047819 */ /* 0x100fe20000001203 */
[----:B------:R-:W-:Y:S01]  /*1260*/  VIADD R15, R15, 0x1 ;  /* 0x000000010f0f7836 */ /* 0x000fe20000000000 */
[----:B------:R-:W-:Y:S02]  /*1270*/  SHF.R.U32.HI R3, RZ, 0x2, R3 ;  /* 0x00000002ff037819 */ /* 0x000fe40000011603 */
[----:B------:R-:W-:-:S04]  /*1280*/  ISETP.NE.U32.AND P0, PT, R4, RZ, PT ;  /* 0x000000ff0400720c */ /* 0x000fc80003f05070 */
[----:B------:R-:W-:-:S13]  /*1290*/  ISETP.NE.AND.EX P0, PT, R3, RZ, PT, P0 ;  /* 0x000000ff0300720c */ /* 0x000fda0003f05300 */
[----:B------:R-:W-:Y:S05]  /*12a0*/  @!P0 BRA `(.L_x_3) ;  /* 0x0000000000048947 */ /* 0x000fea0003800000 */
[----:B------:R-:W-:Y:S05]  /*12b0*/  BRA `(.L_x_9) ;  /* 0xfffffff000147947 */ /* 0x000fea000383ffff */
.L_x_3:
[----:B------:R-:W-:Y:S05]  /*12c0*/  BSYNC B1 ;  /* 0x0000000000017941 */ /* 0x000fea0003800000 */
.L_x_2:
[----:B------:R-:W-:Y:S01]  /*12d0*/  ULDC.64 UR4, c[0x0][0x218] ;  /* 0x0000860000047ab9 */ /* 0x000fe20000000a00 */
[----:B------:R1:W-:Y:S01]  /*12e0*/  STL.64 [R1+0x50], RZ ;  /* 0x000050ff01007387 */ /* 0x0003e20000100a00 */
[----:B------:R-:W-:-:S03]  /*12f0*/  ISETP.GE.U32.AND P0, PT, R26, UR4, PT ;  /* 0x000000041a007c0c */ /* 0x000fc6000bf06070 */
[----:B------:R1:W-:Y:S01]  /*1300*/  STL [R1+0x58], RZ ;  /* 0x000058ff01007387 */ /* 0x0003e20000100800 */
[----:B------:R-:W-:-:S03]  /*1310*/  ISETP.GE.U32.AND.EX P0, PT, R24, UR5, PT, P0 ;  /* 0x0000000518007c0c */ /* 0x000fc6000bf06100 */
[----:B------:R1:W-:Y:S10]  /*1320*/  STL.64 [R1+0x60], RZ ;  /* 0x000060ff01007387 */ /* 0x0003f40000100a00 */
[----:B------:R-:W-:Y:S05]  /*1330*/  @P0 EXIT ;  /* 0x000000000000094d */ /* 0x000fea0003800000 */
[----:B------:R-:W-:Y:S01]  /*1340*/  BSSY B3, `(.L_x_10) ;  /* 0x0000115000037945 */ /* 0x000fe20003800000 */
[----:B------:R-:W-:Y:S01]  /*1350*/  ULDC UR4, c[0x0][0x0] ;  /* 0x0000000000047ab9 */ /* 0x000fe20000000800 */
[----:B0-----:R-:W-:Y:S01]  /*1360*/  IMAD.MOV.U32 R0, RZ, RZ, RZ ;  /* 0x000000ffff007224 */ /* 0x001fe200078e00ff */
[----:B------:R-:W-:Y:S02]  /*1370*/  CS2R R8, SRZ ;  /* 0x0000000000087805 */ /* 0x000fe4000001ff00 */
[----:B------:R-:W-:Y:S01]  /*1380*/  MOV R25, R23 ;  /* 0x0000001700197202 */ /* 0x000fe20000000f00 */
[----:B------:R-:W-:Y:S01]  /*1390*/  ULDC UR15, c[0x0][0xc] ;  /* 0x00000300000f7ab9 */ /* 0x000fe20000000800 */
[----:B------:R-:W-:Y:S01]  /*13a0*/  ULDC.64 UR8, c[0x0][0x230] ;  /* 0x00008c0000087ab9 */ /* 0x000fe20000000a00 */
[----:B------:R-:W-:Y:S01]  /*13b0*/  UIMAD UR15, UR4, UR15, URZ ;  /* 0x0000000f040f72a4 */ /* 0x000fe2000f8e023f */
[----:B------:R-:W-:Y:S01]  /*13c0*/  ULDC UR14, c[0x0][0x238] ;  /* 0x00008e00000e7ab9 */ /* 0x000fe20000000800 */
[----:B------:R-:W-:Y:S01]  /*13d0*/  ULDC.64 UR10, c[0x0][0x218] ;  /* 0x00008600000a7ab9 */ /* 0x000fe20000000a00 */
[----:B------:R-:W-:-:S09]  /*13e0*/  ULDC.64 UR12, c[0x0][0x210] ;  /* 0x00008400000c7ab9 */ /* 0x000fd20000000a00 */
.L_x_17:
[----:B0-----:R-:W-:Y:S01]  /*13f0*/  IMAD.MOV.U32 R4, RZ, RZ, R8 ;  /* 0x000000ffff047224 */ /* 0x001fe200078e0008 */
[----:B------:R-:W-:Y:S01]  /*1400*/  ISETP.NE.AND P0, PT, R0, 0x1, PT ;  /* 0x000000010000780c */ /* 0x000fe20003f05270 */
[----:B------:R-:W-:Y:S01]  /*1410*/  BSSY B2, `(.L_x_11) ;  /* 0x00000e4000027945 */ /* 0x000fe20003800000 */
[----:B------:R-:W-:Y:S01]  /*1420*/  MOV R5, R9 ;  /* 0x0000000900057202 */ /* 0x000fe20000000f00 */
[----:B------:R-:W-:Y:S10]  /*1430*/  IMAD.MOV.U32 R0, RZ, RZ, RZ ;  /* 0x000000ffff007224 */ /* 0x000ff400078e00ff */
[----:B------:R-:W-:Y:S05]  /*1440*/  @!P0 BRA `(.L_x_12) ;  /* 0x0000000c00808947 */ /* 0x000fea0003800000 */
[----:B------:R-:W-:Y:S01]  /*1450*/  SHF.R.U32.HI R2, RZ, 0x2, R21 ;  /* 0x00000002ff027819 */ /* 0x000fe20000011615 */
[----:B------:R-:W-:Y:S01]  /*1460*/  IMAD.SHL.U32 R27, R23, 0x10, RZ ;  /* 0x00000010171b7824 */ /* 0x000fe200078e00ff */
[----:B------:R-:W-:Y:S01]  /*1470*/  SHF.R.U32.HI R3, RZ, 0x2, R6 ;  /* 0x00000002ff037819 */ /* 0x000fe20000011606 */
[----:B------:R-:W-:Y:S01]  /*1480*/  BSSY B0, `(.L_x_13) ;  /* 0x0000081000007945 */ /* 0x000fe20003800000 */
[----:B------:R-:W-:Y:S01]  /*1490*/  LOP3.LUT R2, R2, R21, RZ, 0x3c, !PT ;  /* 0x0000001502027212 */ /* 0x000fe200078e3cff */
[----:B------:R-:W-:Y:S01]  /*14a0*/  IMAD.MOV.U32 R16, RZ, RZ, -0x3ff ;  /* 0xfffffc01ff107424 */ /* 0x000fe200078e00ff */
[----:B------:R-:W-:Y:S03]  /*14b0*/  LOP3.LUT R6, R3, R6, RZ, 0x3c, !PT ;  /* 0x0000000603067212 */ /* 0x000fe600078e3cff */
[----:B------:R-:W-:Y:S02]  /*14c0*/  IMAD.SHL.U32 R0, R2, 0x2, RZ ;  /* 0x0000000202007824 */ /* 0x000fe400078e00ff */
[----:B------:R-:W-:Y:S03]  /*14d0*/  IMAD.SHL.U32 R21, R6, 0x2, RZ ;  /* 0x0000000206157824 */ /* 0x000fe600078e00ff */
[----:B------:R-:W-:Y:S02]  /*14e0*/  LOP3.LUT R2, R23, R0, R2, 0x96, !PT ;  /* 0x0000000017027212 */ /* 0x000fe400078e9602 */
[----:B------:R-:W-:Y:S02]  /*14f0*/  SHF.R.U32.HI R0, RZ, 0x2, R7 ;  /* 0x00000002ff007819 */ /* 0x000fe40000011607 */
[----:B------:R-:W-:Y:S02]  /*1500*/  LOP3.LUT R27, R2, R27, RZ, 0x3c, !PT ;  /* 0x0000001b021b7212 */ /* 0x000fe400078e3cff */
[----:B------:R-:W-:Y:S02]  /*1510*/  LOP3.LUT R7, R0, R7, RZ, 0x3c, !PT ;  /* 0x0000000700077212 */ /* 0x000fe400078e3cff */
[C---:B------:R-:W-:Y:S01]  /*1520*/  LOP3.LUT R21, R27.reuse, R21, R6, 0x96, !PT ;  /* 0x000000151b157212 */ /* 0x040fe200078e9606 */
[----:B------:R-:W-:Y:S01]  /*1530*/  IMAD.SHL.U32 R3, R27, 0x10, RZ ;  /* 0x000000101b037824 */ /* 0x000fe200078e00ff */
[----:B------:R-:W-:Y:S01]  /*1540*/  SHF.R.U32.HI R0, RZ, 0x2, R22 ;  /* 0x00000002ff007819 */ /* 0x000fe20000011616 */
[----:B------:R-:W-:Y:S01]  /*1550*/  IMAD.SHL.U32 R2, R7, 0x2, RZ ;  /* 0x0000000207027824 */ /* 0x000fe200078e00ff */
[----:B------:R-:W-:Y:S02]  /*1560*/  IADD3 R12, R20, 0x587c5, R27 ;  /* 0x000587c5140c7810 */ /* 0x000fe40007ffe01b */
[----:B------:R-:W-:Y:S02]  /*1570*/  LOP3.LUT R21, R21, R3, RZ, 0x3c, !PT ;  /* 0x0000000315157212 */ /* 0x000fe400078e3cff */
[----:B------:R-:W-:Y:S02]  /*1580*/  LOP3.LUT R0, R0, R22, RZ, 0x3c, !PT ;  /* 0x0000001600007212 */ /* 0x000fe400078e3cff */
[C---:B------:R-:W-:Y:S01]  /*1590*/  LOP3.LUT R22, R21.reuse, R2, R7, 0x96, !PT ;  /* 0x0000000215167212 */ /* 0x040fe200078e9607 */
[----:B------:R-:W-:Y:S01]  /*15a0*/  IMAD.SHL.U32 R2, R21, 0x10, RZ ;  /* 0x0000001015027824 */ /* 0x000fe200078e00ff */
[----:B------:R-:W-:Y:S01]  /*15b0*/  IADD3 R3, R20, 0xb0f8a, R21 ;  /* 0x000b0f8a14037810 */ /* 0x000fe20007ffe015 */
[----:B------:R-:W-:Y:S03]  /*15c0*/  IMAD.SHL.U32 R25, R0, 0x2, RZ ;  /* 0x0000000200197824 */ /* 0x000fe600078e00ff */
[----:B------:R-:W-:Y:S02]  /*15d0*/  LOP3.LUT R22, R22, R2, RZ, 0x3c, !PT ;  /* 0x0000000216167212 */ /* 0x000fe400078e3cff */
[C---:B------:R-:W-:Y:S02]  /*15e0*/  LEA R2, P0, R3.reuse, RZ, 0x15 ;  /* 0x000000ff03027211 */ /* 0x040fe4000780a8ff */
[C---:B------:R-:W-:Y:S01]  /*15f0*/  LOP3.LUT R25, R22.reuse, R25, R0, 0x96, !PT ;  /* 0x0000001916197212 */ /* 0x040fe200078e9600 */
[----:B------:R-:W-:Y:S01]  /*1600*/  IMAD.SHL.U32 R0, R22, 0x10, RZ ;  /* 0x0000001016007824 */ /* 0x000fe200078e00ff */
[C---:B------:R-:W-:Y:S01]  /*1610*/  IADD3 R4, R20.reuse, 0x10974f, R22 ;  /* 0x0010974f14047810 */ /* 0x040fe20007ffe016 */
[----:B------:R-:W-:Y:S01]  /*1620*/  VIADD R20, R20, 0x161f14 ;  /* 0x00161f1414147836 */ /* 0x000fe20000000000 */
[----:B------:R-:W-:Y:S02]  /*1630*/  LEA.HI.X R3, R3, RZ, RZ, 0x15, P0 ;  /* 0x000000ff03037211 */ /* 0x000fe400000facff */
[----:B------:R-:W-:Y:S02]  /*1640*/  LOP3.LUT R25, R25, R0, RZ, 0x3c, !PT ;  /* 0x0000000019197212 */ /* 0x000fe400078e3cff */
[----:B------:R-:W-:Y:S01]  /*1650*/  LOP3.LUT R12, R2, R12, RZ, 0x3c, !PT ;  /* 0x0000000c020c7212 */ /* 0x000fe200078e3cff */
[----:B------:R-:W-:Y:S02]  /*1660*/  IMAD.MOV.U32 R13, RZ, RZ, R3 ;  /* 0x000000ffff0d7224 */ /* 0x000fe400078e0003 */
[----:B------:R-:W-:Y:S02]  /*1670*/  IMAD.IADD R0, R25, 0x1, R20 ;  /* 0x0000000119007824 */ /* 0x000fe400078e0214 */
[----:B------:R-:W-:Y:S02]  /*1680*/  IMAD.MOV.U32 R2, RZ, RZ, 0x0 ;  /* 0x00000000ff027424 */ /* 0x000fe400078e00ff */
[----:B------:R-:W-:Y:S01]  /*1690*/  IMAD.MOV.U32 R3, RZ, RZ, 0x3ca00000 ;  /* 0x3ca00000ff037424 */ /* 0x000fe200078e00ff */
[C---:B------:R-:W-:Y:S01]  /*16a0*/  LEA R6, P0, R0.reuse, RZ, 0x15 ;  /* 0x000000ff00067211 */ /* 0x040fe2000780a8ff */
[----:B------:R-:W0:Y:S03]  /*16b0*/  I2F.F64.U64 R12, R12 ;  /* 0x0000000c000c7312 */ /* 0x000e260000301800 */
[----:B------:R-:W-:Y:S02]  /*16c0*/  LEA.HI.X R7, R0, RZ, RZ, 0x15, P0 ;  /* 0x000000ff00077211 */ /* 0x000fe400000facff */
[----:B------:R-:W-:Y:S03]  /*16d0*/  LOP3.LUT R4, R6, R4, RZ, 0x3c, !PT ;  /* 0x0000000406047212 */ /* 0x000fe600078e3cff */
[----:B------:R-:W-:Y:S06]  /*16e0*/  IMAD.MOV.U32 R5, RZ, RZ, R7 ;  /* 0x000000ffff057224 */ /* 0x000fec00078e0007 */
[----:B------:R-:W2:Y:S01]  /*16f0*/  I2F.F64.U64 R4, R4 ;  /* 0x0000000400047312 */ /* 0x000ea20000301800 */
[----:B0-----:R-:W-:Y:S10]  /*1700*/  DFMA R12, R12, R2, 5.5511151231257827021e-17 ;  /* 0x3c9000000c0c742b */ /* 0x001ff40000000002 */
[----:B------:R-:W-:Y:S01]  /*1710*/  IMAD.MOV.U32 R6, RZ, RZ, R12 ;  /* 0x000000ffff067224 */ /* 0x000fe200078e000c */
[----:B------:R-:W-:Y:S01]  /*1720*/  ISETP.GT.AND P2, PT, R13, 0xfffff, PT ;  /* 0x000fffff0d00780c */ /* 0x000fe20003f44270 */
[----:B------:R-:W-:Y:S01]  /*1730*/  IMAD.MOV.U32 R7, RZ, RZ, R13 ;  /* 0x000000ffff077224 */ /* 0x000fe200078e000d */
[----:B--2---:R-:W-:Y:S10]  /*1740*/  DFMA R2, R4, 2.2204460492503130808e-16, R2 ;  /* 0x3cb000000402782b */ /* 0x004ff40000000002 */
[----:B------:R-:W-:Y:S01]  /*1750*/  IMAD.SHL.U32 R0, R3, 0x2, RZ ;  /* 0x0000000203007824 */ /* 0x000fe200078e00ff */
[----:B------:R-:W-:Y:S01]  /*1760*/  @!P2 DMUL R6, R6, 1.80143985094819840000e+16 ;  /* 0x435000000606a828 */ /* 0x000fe20000000000 */
[----:B------:R-:W-:Y:S02]  /*1770*/  IMAD.MOV.U32 R5, RZ, RZ, R3 ;  /* 0x000000ffff057224 */ /* 0x000fe400078e0003 */
[----:B------:R-:W-:Y:S01]  /*1780*/  @!P2 IMAD.MOV.U32 R16, RZ, RZ, -0x435 ;  /* 0xfffffbcbff10a424 */ /* 0x000fe200078e00ff */
[----:B------:R-:W-:Y:S01]  /*1790*/  ISETP.GE.U32.AND P1, PT, R0, -0x797fffff, PT ;  /* 0x868000010000780c */ /* 0x000fe20003f26070 */
[----:B------:R-:W-:Y:S05]  /*17a0*/  IMAD.MOV.U32 R0, RZ, RZ, R13 ;  /* 0x000000ffff007224 */ /* 0x000fea00078e000d */
[----:B------:R-:W-:Y:S02]  /*17b0*/  @!P2 IMAD.MOV.U32 R0, RZ, RZ, R7 ;  /* 0x000000ffff00a224 */ /* 0x000fe400078e0007 */
[----:B------:R-:W-:Y:S02]  /*17c0*/  @!P2 IMAD.MOV.U32 R12, RZ, RZ, R6 ;  /* 0x000000ffff0ca224 */ /* 0x000fe400078e0006 */
[----:B------:R-:W-:Y:S03]  /*17d0*/  VIADD R4, R0, 0xffffffff ;  /* 0xffffffff00047836 */ /* 0x000fe60000000000 */
[----:B------:R-:W-:Y:S02]  /*17e0*/  @P1 DMUL R2, RZ, R2 ;  /* 0x00000002ff021228 */ /* 0x000fe40000000000 */
[----:B------:R-:W-:Y:S08]  /*17f0*/  ISETP.GE.U32.AND P0, PT, R4, 0x7fefffff, PT ;  /* 0x7fefffff0400780c */ /* 0x000ff00003f06070 */
[----:B------:R-:W-:Y:S02]  /*1800*/  @P1 IMAD.MOV.U32 R5, RZ, RZ, R3 ;  /* 0x000000ffff051224 */ /* 0x000fe400078e0003 */
[----:B------:R-:W-:Y:S02]  /*1810*/  IMAD.MOV.U32 R18, RZ, RZ, R2 ;  /* 0x000000ffff127224 */ /* 0x000fe400078e0002 */
[----:B------:R-:W-:Y:S01]  /*1820*/  VIADD R19, R5, 0x100000 ;  /* 0x0010000005137836 */ /* 0x000fe20000000000 */
[----:B------:R-:W-:Y:S01]  /*1830*/  @P0 FSETP.NEU.AND P1, PT, R7, RZ, PT ;  /* 0x000000ff0700020b */ /* 0x000fe20003f2d000 */
[----:B------:R-:W-:Y:S02]  /*1840*/  @P0 IMAD.MOV.U32 R4, RZ, RZ, 0x0 ;  /* 0x00000000ff040424 */ /* 0x000fe400078e00ff */
[----:B------:R-:W0:Y:S01]  /*1850*/  FRND.F64 R10, R18 ;  /* 0x00000012000a7313 */ /* 0x000e220000301800 */
[----:B------:R-:W-:Y:S06]  /*1860*/  @P0 IMAD.MOV.U32 R5, RZ, RZ, 0x7ff00000 ;  /* 0x7ff00000ff050424 */ /* 0x000fec00078e00ff */
[----:B------:R-:W-:Y:S02]  /*1870*/  @P0 DFMA R4, R6, R4, +INF ;  /* 0x7ff000000604042b */ /* 0x000fe40000000004 */
[----:B0-----:R-:W-:Y:S08]  /*1880*/  DFMA R10, -R10, 0.5, R2 ;  /* 0x3fe000000a0a782b */ /* 0x001ff00000000102 */
[----:B------:R-:W-:Y:S02]  /*1890*/  @P0 FSEL R8, R4, RZ, P1 ;  /* 0x000000ff04080208 */ /* 0x000fe40000800000 */
[----:B------:R-:W-:Y:S01]  /*18a0*/  @P0 FSEL R9, R5, -QNAN , P1 ;  /* 0xfff0000005090808 */ /* 0x000fe20000800000 */
[----:B------:R-:W-:Y:S06]  /*18b0*/  @P0 BRA `(.L_x_14) ;  /* 0x0000000000f40947 */ /* 0x000fec0003800000 */
[C---:B------:R-:W-:Y:S01]  /*18c0*/  LOP3.LUT R13, R0.reuse, 0x800fffff, RZ, 0xc0, !PT ;  /* 0x800fffff000d7812 */ /* 0x040fe200078ec0ff */
[----:B------:R-:W-:Y:S01]  /*18d0*/  IMAD.MOV.U32 R6, RZ, RZ, RZ ;  /* 0x000000ffff067224 */ /* 0x000fe200078e00ff */
[----:B------:R-:W-:Y:S01]  /*18e0*/  MOV R8, 0x8b7a8b04 ;  /* 0x8b7a8b0400087802 */ /* 0x000fe20000000f00 */
[----:B------:R-:W-:Y:S01]  /*18f0*/  IMAD.MOV.U32 R9, RZ, RZ, 0x3ed0ee25 ;  /* 0x3ed0ee25ff097424 */ /* 0x000fe200078e00ff */
[----:B------:R-:W-:Y:S01]  /*1900*/  LOP3.LUT R13, R13, 0x3ff00000, RZ, 0xfc, !PT ;  /* 0x3ff000000d0d7812 */ /* 0x000fe200078efcff */
[----:B------:R-:W-:Y:S01]  /*1910*/  UMOV UR6, 0x3ae80f1e ;  /* 0x3ae80f1e00067882 */ /* 0x000fe20000000000 */
[----:B------:R-:W-:Y:S01]  /*1920*/  UMOV UR7, 0x3eb1380b ;  /* 0x3eb1380b00077882 */ /* 0x000fe20000000000 */
[----:B------:R-:W-:Y:S01]  /*1930*/  UMOV UR4, 0x9f02676f ;  /* 0x9f02676f00047882 */ /* 0x000fe20000000000 */
[C---:B------:R-:W-:Y:S01]  /*1940*/  ISETP.GE.AND P0, PT, R13.reuse, 0x3ff6a09f, PT ;  /* 0x3ff6a09f0d00780c */ /* 0x040fe20003f06270 */
[----:B------:R-:W-:Y:S01]  /*1950*/  UMOV UR5, 0x3ef3b266 ;  /* 0x3ef3b26600057882 */ /* 0x000fe20000000000 */
[----:B------:R-:W-:Y:S02]  /*1960*/  LEA.HI R16, R0, R16, RZ, 0xc ;  /* 0x0000001000107211 */ /* 0x000fe400078f60ff */
[----:B------:R-:W-:Y:S09]  /*1970*/  MOV R17, 0x43300000 ;  /* 0x4330000000117802 */ /* 0x000ff20000000f00 */
[----:B------:R-:W-:Y:S02]  /*1980*/  @P0 VIADD R4, R13, 0xfff00000 ;  /* 0xfff000000d040836 */ /* 0x000fe40000000000 */
[----:B------:R-:W-:Y:S02]  /*1990*/  @P0 VIADD R16, R16, 0x1 ;  /* 0x0000000110100836 */ /* 0x000fe40000000000 */
[----:B------:R-:W-:Y:S03]  /*19a0*/  @P0 IMAD.MOV.U32 R13, RZ, RZ, R4 ;  /* 0x000000ffff0d0224 */ /* 0x000fe600078e0004 */
[----:B------:R-:W-:Y:S03]  /*19b0*/  LOP3.LUT R16, R16, 0x80000000, RZ, 0x3c, !PT ;  /* 0x8000000010107812 */ /* 0x000fe600078e3cff */
[C---:B------:R-:W-:Y:S02]  /*19c0*/  DADD R4, R12.reuse, 1 ;  /* 0x3ff000000c047429 */ /* 0x040fe40000000000 */
[----:B------:R-:W-:Y:S04]  /*19d0*/  DADD R12, R12, -1 ;  /* 0xbff000000c0c7429 */ /* 0x000fe80000000000 */
[----:B------:R-:W0:Y:S02]  /*19e0*/  MUFU.RCP64H R7, R5 ;  /* 0x0000000500077308 */ /* 0x000e240000001800 */
[----:B0-----:R-:W-:Y:S08]  /*19f0*/  DFMA R4, -R4, R6, 1 ;  /* 0x3ff000000404742b */ /* 0x001ff00000000106 */
[----:B------:R-:W-:Y:S08]  /*1a00*/  DFMA R4, R4, R4, R4 ;  /* 0x000000040404722b */ /* 0x000ff00000000004 */
[----:B------:R-:W-:Y:S08]  /*1a10*/  DFMA R6, R4, R6, R6 ;  /* 0x000000060406722b */ /* 0x000ff00000000006 */
[----:B------:R-:W-:Y:S08]  /*1a20*/  DMUL R4, R6, R12 ;  /* 0x0000000c06047228 */ /* 0x000ff00000000000 */
[----:B------:R-:W-:Y:S08]  /*1a30*/  DFMA R4, R12, R6, R4 ;  /* 0x000000060c04722b */ /* 0x000ff00000000004 */
[----:B------:R-:W-:Y:S08]  /*1a40*/  DMUL R14, R4, R4 ;  /* 0x00000004040e7228 */ /* 0x000ff00000000000 */
[----:B------:R-:W-:Y:S01]  /*1a50*/  DFMA R8, R14, UR6, R8 ;  /* 0x000000060e087c2b */ /* 0x000fe20008000008 */
[----:B------:R-:W-:Y:S01]  /*1a60*/  UMOV UR6, 0x80000000 ;  /* 0x8000000000067882 */ /* 0x000fe20000000000 */
[----:B------:R-:W-:Y:S02]  /*1a70*/  UMOV UR7, 0x43300000 ;  /* 0x4330000000077882 */ /* 0x000fe40000000000 */
[----:B------:R-:W-:Y:S01]  /*1a80*/  DADD R16, R16, -UR6 ;  /* 0x8000000610107e29 */ /* 0x000fe20008000000 */
[----:B------:R-:W-:Y:S01]  /*1a90*/  UMOV UR6, 0xfefa39ef ;  /* 0xfefa39ef00067882 */ /* 0x000fe20000000000 */
[----:B------:R-:W-:Y:S02]  /*1aa0*/  UMOV UR7, 0x3fe62e42 ;  /* 0x3fe62e4200077882 */ /* 0x000fe40000000000 */
[-C--:B------:R-:W-:Y:S01]  /*1ab0*/  DFMA R8, R8, R14.reuse, UR4 ;  /* 0x0000000408087e2b */ /* 0x080fe2000800000e */
[----:B------:R-:W-:Y:S01]  /*1ac0*/  UMOV UR4, 0xa9ab0956 ;  /* 0xa9ab095600047882 */ /* 0x000fe20000000000 */
[----:B------:R-:W-:Y:S06]  /*1ad0*/  UMOV UR5, 0x3f1745cb ;  /* 0x3f1745cb00057882 */ /* 0x000fec0000000000 */
        /* <DEDUP_REMOVED lines=12> */
[----:B------:R-:W-:Y:S08]  /*1ba0*/  DFMA R8, R8, R14, UR4 ;  /* 0x0000000408087e2b */ /* 0x000ff0000800000e */
[----:B------:R-:W-:Y:S02]  /*1bb0*/  DMUL R14, R14, R8 ;  /* 0x000000080e0e7228 */ /* 0x000fe40000000000 */
[----:B------:R-:W-:Y:S08]  /*1bc0*/  DADD R8, R12, -R4 ;  /* 0x000000000c087229 */ /* 0x000ff00000000804 */
[----:B------:R-:W-:Y:S08]  /*1bd0*/  DADD R8, R8, R8 ;  /* 0x0000000008087229 */ /* 0x000ff00000000008 */
[----:B------:R-:W-:Y:S08]  /*1be0*/  DFMA R8, -R4, R12, R8 ;  /* 0x0000000c0408722b */ /* 0x000ff00000000108 */
[----:B------:R-:W-:Y:S08]  /*1bf0*/  DMUL R8, R6, R8 ;  /* 0x0000000806087228 */ /* 0x000ff00000000000 */
[----:B------:R-:W-:Y:S02]  /*1c00*/  DFMA R8, R14, R4, R8 ;  /* 0x000000040e08722b */ /* 0x000fe40000000008 */
[C---:B------:R-:W-:Y:S08]  /*1c10*/  DFMA R6, R16.reuse, UR6, R4 ;  /* 0x0000000610067c2b */ /* 0x040ff00008000004 */
[----:B------:R-:W-:Y:S01]  /*1c20*/  DFMA R12, -R16, UR6, R6 ;  /* 0x00000006100c7c2b */ /* 0x000fe20008000106 */
[----:B------:R-:W-:Y:S01]  /*1c30*/  UMOV UR6, 0x3b39803f ;  /* 0x3b39803f00067882 */ /* 0x000fe20000000000 */
[----:B------:R-:W-:Y:S06]  /*1c40*/  UMOV UR7, 0x3c7abc9e ;  /* 0x3c7abc9e00077882 */ /* 0x000fec0000000000 */
[----:B------:R-:W-:Y:S08]  /*1c50*/  DADD R12, -R4, R12 ;  /* 0x00000000040c7229 */ /* 0x000ff0000000010c */
[----:B------:R-:W-:Y:S08]  /*1c60*/  DADD R8, R8, -R12 ;  /* 0x0000000008087229 */ /* 0x000ff0000000080c */
[----:B------:R-:W-:Y:S08]  /*1c70*/  DFMA R8, R16, UR6, R8 ;  /* 0x0000000610087c2b */ /* 0x000ff00008000008 */
[----:B------:R-:W-:Y:S11]  /*1c80*/  DADD R8, R6, R8 ;  /* 0x0000000006087229 */ /* 0x000ff60000000008 */
.L_x_14:
[----:B------:R-:W-:Y:S05]  /*1c90*/  BSYNC B0 ;  /* 0x0000000000007941 */ /* 0x000fea0003800000 */
.L_x_13:
[----:B------:R-:W-:Y:S01]  /*1ca0*/  DMUL R8, R8, -2 ;  /* 0xc000000008087828 */ /* 0x000fe20000000000 */
[----:B------:R-:W-:Y:S01]  /*1cb0*/  UMOV UR4, 0x33145c07 ;  /* 0x33145c0700047882 */ /* 0x000fe20000000000 */
[----:B------:R-:W-:Y:S01]  /*1cc0*/  UMOV UR5, 0x3ca1a626 ;  /* 0x3ca1a62600057882 */ /* 0x000fe20000000000 */
[----:B------:R-:W-:Y:S01]  /*1cd0*/  UMOV UR6, 0x54442d18 ;  /* 0x54442d1800067882 */ /* 0x000fe20000000000 */
[C---:B------:R-:W-:Y:S01]  /*1ce0*/  DMUL R4, R10.reuse, UR4 ;  /* 0x000000040a047c28 */ /* 0x040fe20008000000 */
[----:B------:R-:W-:Y:S01]  /*1cf0*/  UMOV UR7, 0x400921fb ;  /* 0x400921fb00077882 */ /* 0x000fe20000000000 */
[----:B------:R-:W-:Y:S01]  /*1d00*/  UMOV UR4, 0x8e06e6d9 ;  /* 0x8e06e6d900047882 */ /* 0x000fe20000000000 */
[----:B------:R-:W-:Y:S01]  /*1d10*/  IMAD.MOV.U32 R6, RZ, RZ, -0x3e107ad8 ;  /* 0xc1ef8528ff067424 */ /* 0x000fe200078e00ff */
[----:B------:R-:W-:Y:S01]  /*1d20*/  UMOV UR5, 0x3e927e4f ;  /* 0x3e927e4f00057882 */ /* 0x000fe20000000000 */
[----:B------:R-:W-:Y:S01]  /*1d30*/  IMAD.MOV.U32 R7, RZ, RZ, 0x3e21eea7 ;  /* 0x3e21eea7ff077424 */ /* 0x000fe200078e00ff */
[----:B------:R-:W-:Y:S01]  /*1d40*/  F2I.S64.F64 R18, R18 ;  /* 0x0000001200127311 */ /* 0x000fe20000301900 */
[----:B------:R-:W-:Y:S01]  /*1d50*/  BSSY B1, `(.L_x_15) ;  /* 0x0000048000017945 */ /* 0x000fe20003800000 */
[----:B------:R-:W-:Y:S01]  /*1d60*/  DFMA R4, R10, UR6, R4 ;  /* 0x000000060a047c2b */ /* 0x000fe20008000004 */
[----:B------:R-:W-:Y:S01]  /*1d70*/  UMOV UR6, 0x20fd8164 ;  /* 0x20fd816400067882 */ /* 0x000fe20000000000 */
[----:B------:R-:W-:Y:S06]  /*1d80*/  UMOV UR7, 0x3da8ff83 ;  /* 0x3da8ff8300077882 */ /* 0x000fec0000000000 */
[----:B------:R-:W0:Y:S01]  /*1d90*/  FRND.F64.TRUNC R14, R2 ;  /* 0x00000002000e7313 */ /* 0x000e22000030d800 */
[----:B------:R-:W-:Y:S08]  /*1da0*/  DMUL R12, R4, R4 ;  /* 0x00000004040c7228 */ /* 0x000ff00000000000 */
[----:B------:R-:W-:Y:S01]  /*1db0*/  DFMA R6, R12, -UR6, R6 ;  /* 0x800000060c067c2b */ /* 0x000fe20008000006 */
[----:B------:R-:W-:Y:S01]  /*1dc0*/  UMOV UR6, 0xf9785eba ;  /* 0xf9785eba00067882 */ /* 0x000fe20000000000 */
[----:B------:R-:W-:Y:S01]  /*1dd0*/  UMOV UR7, 0x3de5db65 ;  /* 0x3de5db6500077882 */ /* 0x000fe20000000000 */
[----:B0-----:R-:W-:Y:S01]  /*1de0*/  DSETP.NEU.AND P0, PT, R2, R14, PT ;  /* 0x0000000e0200722a */ /* 0x001fe20003f0d000 */
[----:B------:R-:W-:Y:S04]  /*1df0*/  LOP3.LUT R0, R18, 0x1, RZ, 0xc0, !PT ;  /* 0x0000000112007812 */ /* 0x000fe800078ec0ff */
[-C--:B------:R-:W-:Y:S01]  /*1e00*/  DFMA R6, R6, R12.reuse, -UR4 ;  /* 0x8000000406067e2b */ /* 0x080fe2000800000c */
[----:B------:R-:W-:Y:S01]  /*1e10*/  UMOV UR4, 0x19ddbce9 ;  /* 0x19ddbce900047882 */ /* 0x000fe20000000000 */
[----:B------:R-:W-:Y:S01]  /*1e20*/  UMOV UR5, 0x3efa01a0 ;  /* 0x3efa01a000057882 */ /* 0x000fe20000000000 */
[----:B------:R-:W-:Y:S02]  /*1e30*/  ISETP.NE.U32.AND P2, PT, R0, 0x1, PT ;  /* 0x000000010000780c */ /* 0x000fe40003f45070 */
[----:B------:R-:W-:Y:S02]  /*1e40*/  LOP3.LUT P1, RZ, R18, 0x2, RZ, 0xc0, !PT ;  /* 0x0000000212ff7812 */ /* 0x000fe4000782c0ff */
[----:B------:R-:W-:Y:S01]  /*1e50*/  ISETP.NE.U32.AND.EX P2, PT, RZ, RZ, PT, P2 ;  /* 0x000000ffff00720c */ /* 0x000fe20003f45120 */
[-C--:B------:R-:W-:Y:S01]  /*1e60*/  DFMA R6, R6, R12.reuse, UR4 ;  /* 0x0000000406067e2b */ /* 0x080fe2000800000c */
[----:B------:R-:W-:Y:S01]  /*1e70*/  UMOV UR4, 0x16c15d47 ;  /* 0x16c15d4700047882 */ /* 0x000fe20000000000 */
[----:B------:R-:W-:Y:S06]  /*1e80*/  UMOV UR5, 0x3f56c16c ;  /* 0x3f56c16c00057882 */ /* 0x000fec0000000000 */
[-C--:B------:R-:W-:Y:S01]  /*1e90*/  DFMA R6, R6, R12.reuse, -UR4 ;  /* 0x8000000406067e2b */ /* 0x080fe2000800000c */
[----:B------:R-:W-:Y:S01]  /*1ea0*/  UMOV UR4, 0x55555551 ;  /* 0x5555555100047882 */ /* 0x000fe20000000000 */
[----:B------:R-:W-:Y:S06]  /*1eb0*/  UMOV UR5, 0x3fa55555 ;  /* 0x3fa5555500057882 */ /* 0x000fec0000000000 */
[-C--:B------:R-:W-:Y:S01]  /*1ec0*/  DFMA R6, R6, R12.reuse, UR4 ;  /* 0x0000000406067e2b */ /* 0x080fe2000800000c */
[----:B------:R-:W-:Y:S01]  /*1ed0*/  UMOV UR4, 0x69ace392 ;  /* 0x69ace39200047882 */ /* 0x000fe20000000000 */
[----:B------:R-:W-:Y:S06]  /*1ee0*/  UMOV UR5, 0x3ec71de3 ;  /* 0x3ec71de300057882 */ /* 0x000fec0000000000 */
[-C--:B------:R-:W-:Y:S01]  /*1ef0*/  DFMA R10, R6, R12.reuse, -0.5 ;  /* 0xbfe00000060a742b */ /* 0x080fe2000000000c */
[----:B------:R-:W-:Y:S02]  /*1f00*/  IMAD.MOV.U32 R6, RZ, RZ, 0x2cb0d246 ;  /* 0x2cb0d246ff067424 */ /* 0x000fe400078e00ff */
[----:B------:R-:W-:Y:S05]  /*1f10*/  MOV R7, 0x3e5ae5f1 ;  /* 0x3e5ae5f100077802 */ /* 0x000fea0000000f00 */
[-C--:B------:R-:W-:Y:S02]  /*1f20*/  DFMA R16, R10, R12.reuse, 1 ;  /* 0x3ff000000a10742b */ /* 0x080fe4000000000c */
[----:B------:R-:W-:Y:S08]  /*1f30*/  DFMA R6, R12, UR6, -R6 ;  /* 0x000000060c067c2b */ /* 0x000ff00008000806 */
[-C--:B------:R-:W-:Y:S01]  /*1f40*/  DFMA R6, R6, R12.reuse, UR4 ;  /* 0x0000000406067e2b */ /* 0x080fe2000800000c */
[----:B------:R-:W-:Y:S01]  /*1f50*/  UMOV UR4, 0x19db62a1 ;  /* 0x19db62a100047882 */ /* 0x000fe20000000000 */
[----:B------:R-:W-:Y:S06]  /*1f60*/  UMOV UR5, 0x3f2a01a0 ;  /* 0x3f2a01a000057882 */ /* 0x000fec0000000000 */
[-C--:B------:R-:W-:Y:S01]  /*1f70*/  DFMA R10, R6, R12.reuse, -UR4 ;  /* 0x80000004060a7e2b */ /* 0x080fe2000800000c */
[----:B------:R-:W-:Y:S01]  /*1f80*/  UMOV UR4, 0x11110818 ;  /* 0x1111081800047882 */ /* 0x000fe20000000000 */
[----:B------:R-:W-:Y:S01]  /*1f90*/  UMOV UR5, 0x3f811111 ;  /* 0x3f81111100057882 */ /* 0x000fe20000000000 */
[----:B------:R-:W0:Y:S01]  /*1fa0*/  MUFU.RSQ64H R7, R9 ;  /* 0x0000000900077308 */ /* 0x000e220000001c00 */
[----:B------:R-:W-:Y:S04]  /*1fb0*/  VIADD R6, R9, 0xfcb00000 ;  /* 0xfcb0000009067836 */ /* 0x000fe80000000000 */
[-C--:B------:R-:W-:Y:S01]  /*1fc0*/  DFMA R10, R10, R12.reuse, UR4 ;  /* 0x000000040a0a7e2b */ /* 0x080fe2000800000c */
[----:B------:R-:W-:Y:S01]  /*1fd0*/  UMOV UR4, 0x55555554 ;  /* 0x5555555400047882 */ /* 0x000fe20000000000 */
[----:B------:R-:W-:Y:S06]  /*1fe0*/  UMOV UR5, 0x3fc55555 ;  /* 0x3fc5555500057882 */ /* 0x000fec0000000000 */
[-C--:B------:R-:W-:Y:S08]  /*1ff0*/  DFMA R10, R10, R12.reuse, -UR4 ;  /* 0x800000040a0a7e2b */ /* 0x080ff0000800000c */
[----:B------:R-:W-:Y:S02]  /*2000*/  DFMA R10, R10, R12, RZ ;  /* 0x0000000c0a0a722b */ /* 0x000fe400000000ff */
[----:B0-----:R-:W-:Y:S06]  /*2010*/  DMUL R12, R6, R6 ;  /* 0x00000006060c7228 */ /* 0x001fec0000000000 */
[----:B------:R-:W-:Y:S02]  /*2020*/  DFMA R4, R10, R4, R4 ;  /* 0x000000040a04722b */ /* 0x000fe40000000004 */
[----:B------:R-:W-:Y:S01]  /*2030*/  DFMA R10, R8, -R12, 1 ;  /* 0x3ff00000080a742b */ /* 0x000fe2000000080c */
[----:B------:R-:W-:Y:S02]  /*2040*/  MOV R13, 0x3fd80000 ;  /* 0x3fd80000000d7802 */ /* 0x000fe40000000f00 */
[----:B------:R-:W-:Y:S05]  /*2050*/  IMAD.MOV.U32 R12, RZ, RZ, 0x0 ;  /* 0x00000000ff0c7424 */ /* 0x000fea00078e00ff */
[----:B------:R-:W-:Y:S01]  /*2060*/  @!P2 LOP3.LUT R19, R5, 0x80000000, RZ, 0x3c, !PT ;  /* 0x800000000513a812 */ /* 0x000fe200078e3cff */
[----:B------:R-:W-:Y:S01]  /*2070*/  @!P2 IMAD.MOV.U32 R18, RZ, RZ, R4 ;  /* 0x000000ffff12a224 */ /* 0x000fe200078e0004 */
[----:B------:R-:W-:Y:S01]  /*2080*/  DFMA R12, R10, R12, 0.5 ;  /* 0x3fe000000a0c742b */ /* 0x000fe2000000000c */
[----:B------:R-:W-:Y:S01]  /*2090*/  @!P2 MOV R5, R17 ;  /* 0x000000110005a202 */ /* 0x000fe20000000f00 */
[----:B------:R-:W-:Y:S01]  /*20a0*/  DMUL R10, R6, R10 ;  /* 0x0000000a060a7228 */ /* 0x000fe20000000000 */
[----:B------:R-:W-:Y:S02]  /*20b0*/  @!P2 IMAD.MOV.U32 R4, RZ, RZ, R16 ;  /* 0x000000ffff04a224 */ /* 0x000fe400078e0010 */
[----:B------:R-:W-:Y:S01]  /*20c0*/  @P1 LOP3.LUT R0, R5, 0x80000000, RZ, 0x3c, !PT ;  /* 0x8000000005001812 */ /* 0x000fe200078e3cff */
[----:B------:R-:W-:Y:S02]  /*20d0*/  @!P2 IMAD.MOV.U32 R16, RZ, RZ, R18 ;  /* 0x000000ffff10a224 */ /* 0x000fe400078e0012 */
[----:B------:R-:W-:Y:S02]  /*20e0*/  @!P2 IMAD.MOV.U32 R17, RZ, RZ, R19 ;  /* 0x000000ffff11a224 */ /* 0x000fe400078e0013 */
[----:B------:R-:W-:Y:S01]  /*20f0*/  DFMA R12, R12, R10, R6 ;  /* 0x0000000a0c0c722b */ /* 0x000fe20000000006 */
[----:B------:R-:W-:Y:S01]  /*2100*/  @P1 IMAD.MOV.U32 R5, RZ, RZ, R0 ;  /* 0x000000ffff051224 */ /* 0x000fe200078e0000 */
[----:B------:R-:W-:Y:S01]  /*2110*/  @!P0 DMUL R4, RZ, R2 ;  /* 0x00000002ff048228 */ /* 0x000fe20000000000 */
[----:B------:R-:W-:Y:S02]  /*2120*/  ISETP.GE.U32.AND P0, PT, R6, 0x7ca00000, PT ;  /* 0x7ca000000600780c */ /* 0x000fe40003f06070 */
[----:B------:R-:W-:Y:S03]  /*2130*/  @P1 LOP3.LUT R0, R17, 0x80000000, RZ, 0x3c, !PT ;  /* 0x8000000011001812 */ /* 0x000fe600078e3cff */
[----:B------:R-:W-:Y:S01]  /*2140*/  DMUL R10, R8, R12 ;  /* 0x0000000c080a7228 */ /* 0x000fe20000000000 */
[----:B------:R-:W-:Y:S02]  /*2150*/  @P1 MOV R17, R0 ;  /* 0x0000000000111202 */ /* 0x000fe40000000f00 */
[----:B------:R-:W-:Y:S01]  /*2160*/  IADD3 R19, R13, -0x100000, RZ ;  /* 0xfff000000d137810 */ /* 0x000fe20007ffe0ff */
[----:B------:R-:W-:Y:S04]  /*2170*/  IMAD.MOV.U32 R18, RZ, RZ, R12 ;  /* 0x000000ffff127224 */ /* 0x000fe800078e000c */
[----:B------:R-:W-:Y:S08]  /*2180*/  DFMA R14, R10, -R10, R8 ;  /* 0x8000000a0a0e722b */ /* 0x000ff00000000008 */
[----:B------:R-:W-:Y:S01]  /*2190*/  DFMA R2, R14, R18, R10 ;  /* 0x000000120e02722b */ /* 0x000fe2000000000a */
[----:B------:R-:W-:Y:S10]  /*21a0*/  @!P0 BRA `(.L_x_16) ;  /* 0x0000000000088947 */ /* 0x000ff40003800000 */
[----:B------:R-:W-:Y:S05]  /*21b0*/  MOV R0, 0x21d0 ;  /* 0x000021d000007802 */ /* 0x000fea0000000f00 */
[----:B-1----:R-:W-:Y:S05]  /*21c0*/  CALL.REL.NOINC `($__internal_0_$__cuda_sm20_dsqrt_rn_f64_mediumpath_v1) ;  /* 0x0000000000d07944 */ /* 0x002fea0003c00000 */
.L_x_16:
[----:B------:R-:W-:Y:S05]  /*21d0*/  BSYNC B1 ;  /* 0x0000000000017941 */ /* 0x000fea0003800000 */
.L_x_15:
[----:B------:R-:W-:Y:S02]  /*21e0*/  DADD R8, RZ, R16 ;  /* 0x00000000ff087229 */ /* 0x000fe40000000010 */
[----:B------:R-:W-:Y:S02]  /*21f0*/  HFMA2.MMA R0, -RZ, RZ, 0, 5.9604644775390625e-08 ;  /* 0x00000001ff007435 */ /* 0x000fe400000001ff */
[----:B------:R-:W-:Y:S01]  /*2200*/  DMUL R4, R2, R4 ;  /* 0x0000000402047228 */ /* 0x000fe20000000000 */
[----:B------:R-:W-:Y:S02]  /*2210*/  IMAD.MOV.U32 R7, RZ, RZ, R21 ;  /* 0x000000ffff077224 */ /* 0x000fe400078e0015 */
[----:B------:R-:W-:Y:S02]  /*2220*/  IMAD.MOV.U32 R6, RZ, RZ, R27 ;  /* 0x000000ffff067224 */ /* 0x000fe400078e001b */
[----:B------:R-:W-:Y:S01]  /*2230*/  MOV R21, R23 ;  /* 0x0000001700157202 */ /* 0x000fe20000000f00 */
[----:B------:R-:W-:Y:S11]  /*2240*/  DMUL R8, R8, R2 ;  /* 0x0000000208087228 */ /* 0x000ff60000000000 */
.L_x_12:
[----:B------:R-:W-:Y:S05]  /*2250*/  BSYNC B2 ;  /* 0x0000000000027941 */ /* 0x000fea0003800000 */
.L_x_11:
[----:B------:R-:W-:Y:S01]  /*2260*/  ISETP.LE.AND P0, PT, RZ, UR14, PT ;  /* 0x0000000eff007c0c */ /* 0x000fe2000bf03270 */
[----:B------:R-:W0:Y:S01]  /*2270*/  LDC.64 R2, c[0x0][0x228] ;  /* 0x00008a00ff027b82 */ /* 0x000e220000000a00 */
[----:B------:R-:W-:Y:S11]  /*2280*/  IMAD.MOV.U32 R23, RZ, RZ, R25 ;  /* 0x000000ffff177224 */ /* 0x000ff600078e0019 */
[----:B------:R-:W2:Y:S01]  /*2290*/  @P0 LDC.64 R12, c[0x0][0x240] ;  /* 0x00009000ff0c0b82 */ /* 0x000ea20000000a00 */
[----:B0-----:R-:W-:Y:S01]  /*22a0*/  DFMA R2, R4, UR8, R2 ;  /* 0x0000000804027c2b */ /* 0x001fe20008000002 */
[----:B------:R-:W-:Y:S09]  /*22b0*/  @P0 IMAD.MOV.U32 R4, RZ, RZ, 0x3fe00000 ;  /* 0x3fe00000ff040424 */ /* 0x000ff200078e00ff */
[----:B------:R-:W-:Y:S02]  /*22c0*/  IMAD.MOV.U32 R10, RZ, RZ, R2 ;  /* 0x000000ffff0a7224 */ /* 0x000fe400078e0002 */
[----:B------:R-:W-:Y:S06]  /*22d0*/  IMAD.MOV.U32 R11, RZ, RZ, R3 ;  /* 0x000000ffff0b7224 */ /* 0x000fec00078e0003 */
[----:B--2---:R-:W-:Y:S10]  /*22e0*/  @P0 DMUL R12, R10, R12 ;  /* 0x0000000c0a0c0228 */ /* 0x004ff40000000000 */
[----:B------:R-:W-:Y:S01]  /*22f0*/  @P0 LOP3.LUT R5, R4, 0x80000000, R13, 0xb8, !PT ;  /* 0x8000000004050812 */ /* 0x000fe200078eb80d */
[----:B------:R-:W-:Y:S06]  /*2300*/  @P0 IMAD.MOV.U32 R4, RZ, RZ, RZ ;  /* 0x000000ffff040224 */ /* 0x000fec00078e00ff */
[----:B------:R-:W-:Y:S01]  /*2310*/  @P0 DADD.RZ R14, R12, R4 ;  /* 0x000000000c0e0229 */ /* 0x000fe2000000c004 */
[----:B------:R-:W0:Y:S02]  /*2320*/  LDC R4, c[0x0][0x250] ;  /* 0x00009400ff047b82 */ /* 0x000e240000000800 */
[----:B------:R-:W-:Y:S06]  /*2330*/  IMAD.MOV.U32 R5, RZ, RZ, 0x3ff00000 ;  /* 0x3ff00000ff057424 */ /* 0x000fec00078e00ff */
[----:B------:R-:W2:Y:S01]  /*2340*/  @P0 LDC.64 R12, c[0x0][0x248] ;  /* 0x00009200ff0c0b82 */ /* 0x000ea20000000a00 */
[----:B------:R-:W3:Y:S10]  /*2350*/  @P0 F2I.S64.F64.TRUNC R14, R14 ;  /* 0x0000000e000e0311 */ /* 0x000ef4000030d900 */
[----:B---3--:R-:W3:Y:S01]  /*2360*/  @P0 I2F.F64.S64 R10, R14 ;  /* 0x0000000e000a0312 */ /* 0x008ee20000301c00 */
[----:B0-----:R-:W-:Y:S01]  /*2370*/  ISETP.GT.AND P2, PT, R4, -0x1, PT ;  /* 0xffffffff0400780c */ /* 0x001fe20003f44270 */
[----:B------:R-:W-:Y:S01]  /*2380*/  IMAD.MOV.U32 R4, RZ, RZ, RZ ;  /* 0x000000ffff047224 */ /* 0x000fe200078e00ff */
[C---:B---3--:R-:W-:Y:S02]  /*2390*/  DSETP.GT.AND P1, PT, R10.reuse, RZ, PT ;  /* 0x000000ff0a00722a */ /* 0x048fe40003f24000 */
[----:B--2---:R-:W-:Y:S04]  /*23a0*/  @P0 DMUL R2, R10, R12 ;  /* 0x0000000c0a020228 */ /* 0x004fe80000000000 */
[----:B------:R-:W-:Y:S05]  /*23b0*/  FSEL R5, R5, -1.875, P1 ;  /* 0xbff0000005057808 */ /* 0x000fea0000800000 */
[----:B------:R-:W-:Y:S02]  /*23c0*/  DSETP.EQ.AND P2, PT, R2, RZ, P2 ;  /* 0x000000ff0200722a */ /* 0x000fe40001742000 */
[----:B------:R-:W-:Y:S01]  /*23d0*/  DADD R10, R10, R4 ;  /* 0x000000000a0a7229 */ /* 0x000fe20000000004 */
[C---:B------:R-:W-:Y:S04]  /*23e0*/  LEA R4, P0, R26.reuse, UR12, 0x3 ;  /* 0x0000000c1a047c11 */ /* 0x040fe8000f8018ff */
[C-C-:B------:R-:W-:Y:S02]  /*23f0*/  LEA.HI.X R5, R26.reuse, UR13, R24.reuse, 0x3, P0 ;  /* 0x0000000d1a057c11 */ /* 0x140fe400080f1c18 */
[----:B------:R-:W-:Y:S03]  /*2400*/  IADD3 R26, P0, R26, UR15, RZ ;  /* 0x0000000f1a1a7c10 */ /* 0x000fe6000ff1e0ff */
[----:B------:R-:W-:Y:S02]  /*2410*/  FSEL R2, R10, R2, P2 ;  /* 0x000000020a027208 */ /* 0x000fe40001000000 */
[----:B------:R-:W-:Y:S01]  /*2420*/  FSEL R3, R11, R3, P2 ;  /* 0x000000030b037208 */ /* 0x000fe20001000000 */
[----:B------:R-:W-:Y:S01]  /*2430*/  IMAD.X R24, RZ, RZ, R24, P0 ;  /* 0x000000ffff187224 */ /* 0x000fe200000e0618 */
[----:B------:R-:W-:Y:S03]  /*2440*/  ISETP.GE.U32.AND P0, PT, R26, UR10, PT ;  /* 0x0000000a1a007c0c */ /* 0x000fe6000bf06070 */
[----:B------:R0:W-:Y:S01]  /*2450*/  STG.E.64 desc[UR16][R4.64], R2 ;  /* 0x0000000204007986 */ /* 0x0001e2000c101b10 */
[----:B------:R-:W-:Y:S11]  /*2460*/  ISETP.GE.U32.AND.EX P0, PT, R24, UR11, PT, P0 ;  /* 0x0000000b18007c0c */ /* 0x000ff6000bf06100 */
[----:B------:R-:W-:Y:S02]  /*2470*/  @!UPT UIADD3 URZ, URZ, URZ, URZ ;  /* 0x0000003f3f3ff290 */ /* 0x000fe4000fffe03f */
[----:B------:R-:W-:Y:S05]  /*2480*/  @!P0 BRA `(.L_x_17) ;  /* 0xffffffec00d88947 */ /* 0x000fea000383ffff */
[----:B------:R-:W-:Y:S05]  /*2490*/  BSYNC B3 ;  /* 0x0000000000037941 */ /* 0x000fea0003800000 */
.L_x_10:
[----:B------:R-:W-:Y:S01]  /*24a0*/  MOV R24, R22 ;  /* 0x0000001600187202 */ /* 0x000fe20000000f00 */
[----:B------:R-:W-:Y:S04]  /*24b0*/  STL.64 [R1+0x40], R6 ;  /* 0x0000400601007387 */ /* 0x000fe80000100a00 */
[----:B------:R-:W-:Y:S04]  /*24c0*/  STL.64 [R1+0x38], R20 ;  /* 0x0000381401007387 */ /* 0x000fe80000100a00 */
[----:B------:R-:W-:Y:S04]  /*24d0*/  STL.64 [R1+0x60], R8 ;  /* 0x0000600801007387 */ /* 0x000fe80000100a00 */
[----:B------:R-:W-:Y:S04]  /*24e0*/  STL [R1+0x54], R0 ;  /* 0x0000540001007387 */ /* 0x000fe80000100800 */
[----:B------:R-:W-:Y:S01]  /*24f0*/  STL.64 [R1+0x48], R24 ;  /* 0x0000481801007387 */ /* 0x000fe20000100a00 */
[----:B------:R-:W-:Y:S05]  /*2500*/  EXIT ;  /* 0x000000000000794d */ /* 0x000fea0003800000 */
        .weak           $__internal_0_$__cuda_sm20_dsqrt_rn_f64_mediumpath_v1
        .type           $__internal_0_$__cuda_sm20_dsqrt_rn_f64_mediumpath_v1,@function
        .size           $__internal_0_$__cuda_sm20_dsqrt_rn_f64_mediumpath_v1,(.L_x_358 - $__internal_0_$__cuda_sm20_dsqrt_rn_f64_mediumpath_v1)
$__internal_0_$__cuda_sm20_dsqrt_rn_f64_mediumpath_v1:
[----:B------:R-:W-:Y:S01]  /*2510*/  ISETP.GE.U32.AND P0, PT, R6, -0x3400000, PT ;  /* 0xfcc000000600780c */ /* 0x000fe20003f06070 */
[----:B------:R-:W-:Y:S01]  /*2520*/  BSSY B0, `(.L_x_18) ;  /* 0x0000024000007945 */ /* 0x000fe20003800000 */
[----:B------:R-:W-:-:S11]  /*2530*/  MOV R13, R19 ;  /* 0x00000013000d7202 */ /* 0x000fd60000000f00 */
[----:B------:R-:W-:Y:S05]  /*2540*/  @!P0 BRA `(.L_x_19) ;  /* 0x0000000000208947 */ /* 0x000fea0003800000 */
[----:B------:R-:W-:-:S10]  /*2550*/  DFMA.RM R10, R14, R12, R10 ;  /* 0x0000000c0e0a722b */ /* 0x000fd4000000400a */
[----:B------:R-:W-:-:S05]  /*2560*/  IADD3 R2, P0, R10, 0x1, RZ ;  /* 0x000000010a027810 */ /* 0x000fca0007f1e0ff */
[----:B------:R-:W-:-:S06]  /*2570*/  IMAD.X R3, RZ, RZ, R11, P0 ;  /* 0x000000ffff037224 */ /* 0x000fcc00000e060b */
[----:B------:R-:W-:-:S08]  /*2580*/  DFMA.RP R8, -R10, R2, R8 ;  /* 0x000000020a08722b */ /* 0x000fd00000008108 */
[----:B------:R-:W-:-:S06]  /*2590*/  DSETP.GT.AND P0, PT, R8, RZ, PT ;  /* 0x000000ff0800722a */ /* 0x000fcc0003f04000 */
[----:B------:R-:W-:Y:S02]  /*25a0*/  FSEL R2, R2, R10, P0 ;  /* 0x0000000a02027208 */ /* 0x000fe40000000000 */
[----:B------:R-:W-:Y:S01]  /*25b0*/  FSEL R3, R3, R11, P0 ;  /* 0x0000000b03037208 */ /* 0x000fe20000000000 */
[----:B------:R-:W-:Y:S05]  /*25c0*/  BRA `(.L_x_20) ;  /* 0x0000000000647947 */ /* 0x000fea0003800000 */
.L_x_19:
[----:B------:R-:W-:-:S14]  /*25d0*/  DSETP.NE.AND P0, PT, R8, RZ, PT ;  /* 0x000000ff0800722a */ /* 0x000fdc0003f05000 */
[----:B------:R-:W-:Y:S05]  /*25e0*/  @!P0 BRA `(.L_x_21) ;  /* 0x0000000000588947 */ /* 0x000fea0003800000 */
[----:B------:R-:W-:-:S13]  /*25f0*/  ISETP.GE.AND P0, PT, R9, RZ, PT ;  /* 0x000000ff0900720c */ /* 0x000fda0003f06270 */
[----:B------:R-:W-:Y:S01]  /*2600*/  @!P0 IMAD.MOV.U32 R2, RZ, RZ, 0x0 ;  /* 0x00000000ff028424 */ /* 0x000fe200078e00ff */
[----:B------:R-:W-:Y:S01]  /*2610*/  @!P0 MOV R3, 0xfff80000 ;  /* 0xfff8000000038802 */ /* 0x000fe20000000f00 */
[----:B------:R-:W-:Y:S06]  /*2620*/  @!P0 BRA `(.L_x_20) ;  /* 0x00000000004c8947 */ /* 0x000fec0003800000 */
[----:B------:R-:W-:-:S13]  /*2630*/  ISETP.GT.AND P0, PT, R9, 0x7fefffff, PT ;  /* 0x7fefffff0900780c */ /* 0x000fda0003f04270 */
[----:B------:R-:W-:Y:S05]  /*2640*/  @P0 BRA `(.L_x_21) ;  /* 0x0000000000400947 */ /* 0x000fea0003800000 */
[----:B------:R-:W-:Y:S01]  /*2650*/  DMUL R10, R8, 8.11296384146066816958e+31 ;  /* 0x46900000080a7828 */ /* 0x000fe20000000000 */
[----:B------:R-:W-:Y:S01]  /*2660*/  MOV R2, 0x0 ;  /* 0x0000000000027802 */ /* 0x000fe20000000f00 */
[----:B------:R-:W-:Y:S01]  /*2670*/  IMAD.MOV.U32 R3, RZ, RZ, 0x3fd80000 ;  /* 0x3fd80000ff037424 */ /* 0x000fe200078e00ff */
[----:B------:R-:W-:-:S03]  /*2680*/  MOV R8, RZ ;  /* 0x000000ff00087202 */ /* 0x000fc60000000f00 */
[----:B------:R-:W0:Y:S03]  /*2690*/  MUFU.RSQ64H R9, R11 ;  /* 0x0000000b00097308 */ /* 0x000e260000001c00 */
[----:B0-----:R-:W-:-:S08]  /*26a0*/  DMUL R6, R8, R8 ;  /* 0x0000000808067228 */ /* 0x001fd00000000000 */
[----:B------:R-:W-:-:S08]  /*26b0*/  DFMA R6, R10, -R6, 1 ;  /* 0x3ff000000a06742b */ /* 0x000fd00000000806 */
[----:B------:R-:W-:Y:S02]  /*26c0*/  DFMA R2, R6, R2, 0.5 ;  /* 0x3fe000000602742b */ /* 0x000fe40000000002 */
[----:B------:R-:W-:-:S08]  /*26d0*/  DMUL R6, R8, R6 ;  /* 0x0000000608067228 */ /* 0x000fd00000000000 */
[----:B------:R-:W-:-:S08]  /*26e0*/  DFMA R6, R2, R6, R8 ;  /* 0x000000060206722b */ /* 0x000fd00000000008 */
[----:B------:R-:W-:Y:S02]  /*26f0*/  DMUL R2, R10, R6 ;  /* 0x000000060a027228 */ /* 0x000fe40000000000 */
[----:B------:R-:W-:-:S06]  /*2700*/  IADD3 R7, R7, -0x100000, RZ ;  /* 0xfff0000007077810 */ /* 0x000fcc0007ffe0ff */
[----:B------:R-:W-:-:S08]  /*2710*/  DFMA R10, R2, -R2, R10 ;  /* 0x80000002020a722b */ /* 0x000fd0000000000a */
[----:B------:R-:W-:-:S10]  /*2720*/  DFMA R2, R6, R10, R2 ;  /* 0x0000000a0602722b */ /* 0x000fd40000000002 */
[----:B------:R-:W-:Y:S01]  /*2730*/  VIADD R3, R3, 0xfcb00000 ;  /* 0xfcb0000003037836 */ /* 0x000fe20000000000 */
[----:B------:R-:W-:Y:S05]  /*2740*/  BRA `(.L_x_20) ;  /* 0x0000000000047947 */ /* 0x000fea0003800000 */
.L_x_21:
[----:B------:R-:W-:-:S11]  /*2750*/  DADD R2, R8, R8 ;  /* 0x0000000008027229 */ /* 0x000fd60000000008 */
.L_x_20:
[----:B------:R-:W-:Y:S05]  /*2760*/  BSYNC B0 ;  /* 0x0000000000007941 */ /* 0x000fea0003800000 */
.L_x_18:
[----:B------:R-:W-:Y:S01]  /*2770*/  HFMA2.MMA R7, -RZ, RZ, 0, 0 ;  /* 0x00000000ff077435 */ /* 0x000fe200000001ff */
[----:B------:R-:W-:-:S05]  /*2780*/  MOV R6, R0 ;  /* 0x0000000000067202 */ /* 0x000fca0000000f00 */
[----:B------:R-:W-:Y:S05]  /*2790*/  RET.REL.NODEC R6 `(_ZN7cutlass9reference6device6kernel12BlockForEachIdNS1_6detail18RandomGaussianFuncIdEEEEvPT_mNT0_6ParamsE) ;  /* 0xffffffd806187950 */ /* 0x000fea0003c3ffff */
.L_x_22:
        /* <DEDUP_REMOVED lines=14> */
.L_x_358:


//--------------------- .text._ZN7cutlass9reference6device6kernel12BlockForEachIdNS1_6detail17RandomUniformFuncIdEEEEvPT_mNT0_6ParamsE --------------------------
	.section	.text._ZN7cutlass9reference6device6kernel12BlockForEachIdNS1_6detail17RandomUniformFuncIdEEEEvPT_mNT0_6ParamsE,"ax",@progbits
	.align	128
        .global         _ZN7cutlass9reference6device6kernel12BlockForEachIdNS1_6detail17RandomUniformFuncIdEEEEvPT_mNT0_6ParamsE
        .type           _ZN7cutlass9reference6device6kernel12BlockForEachIdNS1_6detail17RandomUniformFuncIdEEEEvPT_mNT0_6ParamsE,@function
        .size           _ZN7cutlass9reference6device6kernel12BlockForEachIdNS1_6detail17RandomUniformFuncIdEEEEvPT_mNT0_6ParamsE,(.L_x_369 - _ZN7cutlass9reference6device6kernel12BlockForEachIdNS1_6detail17RandomUniformFuncIdEEEEvPT_mNT0_6ParamsE)
        .other          _ZN7cutlass9reference6device6kernel12BlockForEachIdNS1_6detail17RandomUniformFuncIdEEEEvPT_mNT0_6ParamsE,@"STO_CUDA_ENTRY STV_DEFAULT"
_ZN7cutlass9reference6device6kernel12BlockForEachIdNS1_6detail17RandomUniformFuncIdEEEEvPT_mNT0_6ParamsE:
.text._ZN7cutlass9reference6device6kernel12BlockForEachIdNS1_6detail17RandomUniformFuncIdEEEEvPT_mNT0_6ParamsE:
[----:B------:R-:W0:Y:S08]  /*0000*/  LDC R1, c[0x0][0x28] ;  /* 0x00000a00ff017b82 */ /* 0x000e300000000800 */
[----:B------:R-:W1:Y:S01]  /*0010*/  LDC.U8 R7, c[0x0][0x25c] ;  /* 0x00009700ff077b82 */ /* 0x000e620000000000 */
[----:B------:R-:W2:Y:S01]  /*0020*/  S2R R14, SR_TID.X ;  /* 0x00000000000e7919 */ /* 0x000ea20000002100 */
[----:B0-----:R-:W-:Y:S01]  /*0030*/  VIADD R1, R1, 0xffffff90 ;  /* 0xffffff9001017836 */ /* 0x001fe20000000000 */
[----:B------:R-:W-:Y:S01]  /*0040*/  ULDC UR4, c[0x0][0x0] ;  /* 0x0000000000047ab9 */ /* 0x000fe20000000800 */
[----:B------:R-:W-:Y:S01]  /*0050*/  ULDC.64 UR16, c[0x0][0x208] ;  /* 0x0000820000107ab9 */ /* 0x000fe20000000a00 */
[----:B------:R-:W-:Y:S03]  /*0060*/  BSSY B1, `(.L_x_23) ;  /* 0x0000128000017945 */ /* 0x000fe60003800000 */
[----:B------:R-:W1:Y:S08]  /*0070*/  LDC.U8 R0, c[0x0][0x25d] ;  /* 0x00009740ff007b82 */ /* 0x000e700000000000 */
[----:B------:R-:W0:Y:S08]  /*0080*/  LDC.U8 R6, c[0x0][0x25e] ;  /* 0x00009780ff067b82 */ /* 0x000e300000000000 */
[----:B------:R-:W3:Y:S01]  /*0090*/  LDC.64 R2, c[0x0][0x220] ;  /* 0x00008800ff027b82 */ /* 0x000ee20000000a00 */
[----:B-1----:R-:W-:-:S07]  /*00a0*/  PRMT R7, R0, 0x7604, R7 ;  /* 0x0000760400077816 */ /* 0x002fce0000000007 */
[----:B------:R-:W1:Y:S01]  /*00b0*/  LDC.U8 R5, c[0x0][0x25f] ;  /* 0x000097c0ff057b82 */ /* 0x000e620000000000 */
[----:B0-----:R-:W-:-:S07]  /*00c0*/  PRMT R6, R6, 0x7054, R7 ;  /* 0x0000705406067816 */ /* 0x001fce0000000007 */
[----:B------:R-:W0:Y:S01]  /*00d0*/  LDC R4, c[0x0][0x258] ;  /* 0x00009600ff047b82 */ /* 0x000e220000000800 */
[----:B------:R-:W2:Y:S01]  /*00e0*/  S2R R7, SR_CTAID.X ;  /* 0x0000000000077919 */ /* 0x000ea20000002500 */
[----:B---3--:R-:W-:-:S06]  /*00f0*/  LOP3.LUT R2, R2, 0xaad26b49, RZ, 0x3c, !PT ;  /* 0xaad26b4902027812 */ /* 0x008fcc00078e3cff */
[----:B------:R-:W3:Y:S01]  /*0100*/  LDC.64 R26, c[0x0][0x220] ;  /* 0x00008800ff1a7b82 */ /* 0x000ee20000000a00 */
[----:B------:R-:W-:Y:S01]  /*0110*/  LOP3.LUT R3, R3, 0xf7dcefdd, RZ, 0x3c, !PT ;  /* 0xf7dcefdd03037812 */ /* 0x000fe200078e3cff */
[----:B------:R-:W-:-:S04]  /*0120*/  IMAD R11, R2, 0x4182bed5, RZ ;  /* 0x4182bed5020b7824 */ /* 0x000fc800078e02ff */
[----:B------:R-:W-:Y:S02]  /*0130*/  IMAD R10, R3, -0x658354e5, RZ ;  /* 0x9a7cab1b030a7824 */ /* 0x000fe400078e02ff */
[----:B------:R-:W4:Y:S01]  /*0140*/  LDC.64 R24, c[0x0][0x228] ;  /* 0x00008a00ff187b82 */ /* 0x000f220000000a00 */
[C---:B------:R-:W-:Y:S01]  /*0150*/  VIADD R17, R11.reuse, 0x75bcd15 ;  /* 0x075bcd150b117836 */ /* 0x040fe20000000000 */
[C---:B------:R-:W-:Y:S01]  /*0160*/  LOP3.LUT R12, R11.reuse, 0x159a55e5, RZ, 0x3c, !PT ;  /* 0x159a55e50b0c7812 */ /* 0x040fe200078e3cff */
[C---:B------:R-:W-:Y:S01]  /*0170*/  VIADD R13, R10.reuse, 0x1f123bb5 ;  /* 0x1f123bb50a0d7836 */ /* 0x040fe20000000000 */
[C---:B------:R-:W-:Y:S01]  /*0180*/  IADD3 R16, R11.reuse, 0x64f0c9, R10 ;  /* 0x0064f0c90b107810 */ /* 0x040fe20007ffe00a */
[----:B------:R-:W-:Y:S01]  /*0190*/  VIADD R11, R11, 0x583f19 ;  /* 0x00583f190b0b7836 */ /* 0x000fe20000000000 */
[----:B-1----:R-:W-:Y:S02]  /*01a0*/  PRMT R5, R5, 0x654, R6 ;  /* 0x0000065405057816 */ /* 0x002fe40000000006 */
[----:B------:R-:W1:Y:S01]  /*01b0*/  LDC.64 R22, c[0x0][0x230] ;  /* 0x00008c00ff167b82 */ /* 0x000e620000000a00 */
[----:B------:R-:W-:Y:S01]  /*01c0*/  LOP3.LUT R10, R10, 0x5491333, RZ, 0x3c, !PT ;  /* 0x054913330a0a7812 */ /* 0x000fe200078e3cff */
[----:B------:R-:W-:Y:S04]  /*01d0*/  STL.64 [R1+0x40], R16 ;  /* 0x0000401001007387 */ /* 0x000fe80000100a00 */
[----:B0-----:R-:W-:Y:S02]  /*01e0*/  STL.64 [R1+0x38], R4 ;  /* 0x0000380401007387 */ /* 0x001fe40000100a00 */
[----:B------:R-:W0:Y:S01]  /*01f0*/  LDC.64 R20, c[0x0][0x240] ;  /* 0x00009000ff147b82 */ /* 0x000e220000000a00 */
[----:B--2---:R-:W-:Y:S01]  /*0200*/  IMAD R14, R7, UR4, R14 ;  /* 0x00000004070e7c24 */ /* 0x004fe2000f8e020e */
[----:B---3--:R-:W-:Y:S04]  /*0210*/  STL.64 [R1], R26 ;  /* 0x0000001a01007387 */ /* 0x008fe80000100a00 */
[----:B------:R-:W-:Y:S01]  /*0220*/  STL.64 [R1+0x48], R12 ;  /* 0x0000480c01007387 */ /* 0x000fe20000100a00 */
[----:B------:R-:W-:Y:S01]  /*0230*/  ISETP.NE.AND P0, PT, R14, RZ, PT ;  /* 0x000000ff0e00720c */ /* 0x000fe20003f05270 */
[----:B------:R-:W2:Y:S02]  /*0240*/  LDC R0, c[0x0][0x238] ;  /* 0x00008e00ff007b82 */ /* 0x000ea40000000800 */
[----:B----4-:R-:W-:Y:S04]  /*0250*/  STL.64 [R1+0x8], R24 ;  /* 0x0000081801007387 */ /* 0x010fe80000100a00 */
[----:B------:R-:W-:Y:S02]  /*0260*/  STL.64 [R1+0x50], R10 ;  /* 0x0000500a01007387 */ /* 0x000fe40000100a00 */
[----:B------:R-:W3:Y:S02]  /*0270*/  LDC.64 R18, c[0x0][0x250] ;  /* 0x00009400ff127b82 */ /* 0x000ee40000000a00 */
[----:B-1----:R-:W-:Y:S06]  /*0280*/  STL.64 [R1+0x10], R22 ;  /* 0x0000101601007387 */ /* 0x002fec0000100a00 */
[----:B------:R-:W1:Y:S01]  /*0290*/  LDC.64 R8, c[0x0][0x248] ;  /* 0x00009200ff087b82 */ /* 0x000e620000000a00 */
[----:B0-----:R-:W-:Y:S04]  /*02a0*/  STL.64 [R1+0x20], R20 ;  /* 0x0000201401007387 */ /* 0x001fe80000100a00 */
[----:B--2---:R-:W-:Y:S04]  /*02b0*/  STL [R1+0x18], R0 ;  /* 0x0000180001007387 */ /* 0x004fe80000100800 */
[----:B---3--:R-:W-:Y:S04]  /*02c0*/  STL.64 [R1+0x30], R18 ;  /* 0x0000301201007387 */ /* 0x008fe80000100a00 */
[----:B-1----:R0:W-:Y:S02]  /*02d0*/  STL.64 [R1+0x28], R8 ;  /* 0x0000280801007387 */ /* 0x0021e40000100a00 */
[----:B0-----:R-:W-:Y:S01]  /*02e0*/  IMAD.MOV.U32 R9, RZ, RZ, RZ ;  /* 0x000000ffff097224 */ /* 0x001fe200078e00ff */
[----:B------:R-:W-:Y:S06]  /*02f0*/  @!P0 BRA `(.L_x_24) ;  /* 0x0000000c00f88947 */ /* 0x000fec0003800000 */
[----:B------:R-:W-:Y:S01]  /*0300*/  HFMA2.MMA R21, -RZ, RZ, 0, 0 ;  /* 0x00000000ff157435 */ /* 0x000fe200000001ff */
[----:B------:R-:W-:Y:S02]  /*0310*/  MOV R5, R14 ;  /* 0x0000000e00057202 */ /* 0x000fe40000000f00 */
[----:B------:R-:W-:-:S08]  /*0320*/  MOV R4, R9 ;  /* 0x0000000900047202 */ /* 0x000fd00000000f00 */
.L_x_30:
[----:B------:R-:W-:Y:S01]  /*0330*/  LOP3.LUT P0, RZ, R5, 0x3, RZ, 0xc0, !PT ;  /* 0x0000000305ff7812 */ /* 0x000fe2000780c0ff */
[----:B------:R-:W-:-:S12]  /*0340*/  BSSY B0, `(.L_x_25) ;  /* 0x00000f2000007945 */ /* 0x000fd80003800000 */
[----:B0-----:R-:W-:Y:S05]  /*0350*/  @!P0 BRA `(.L_x_26) ;  /* 0x0000000c00c08947 */ /* 0x001fea0003800000 */
[----:B------:R-:W-:Y:S02]  /*0360*/  HFMA2.MMA R20, -RZ, RZ, 0, 0 ;  /* 0x00000000ff147435 */ /* 0x000fe400000001ff */
.L_x_29:
[----:B------:R-:W-:Y:S01]  /*0370*/  IMAD.MOV.U32 R18, RZ, RZ, RZ ;  /* 0x000000ffff127224 */ /* 0x000fe200078e00ff */
[----:B0-----:R-:W-:Y:S02]  /*0380*/  CS2R R10, SRZ ;  /* 0x00000000000a7805 */ /* 0x001fe4000001ff00 */
[----:B------:R-:W-:Y:S01]  /*0390*/  CS2R R12, SRZ ;  /* 0x00000000000c7805 */ /* 0x000fe2000001ff00 */
[----:B------:R-:W-:-:S07]  /*03a0*/  IMAD.MOV.U32 R17, RZ, RZ, RZ ;  /* 0x000000ffff117224 */ /* 0x000fce00078e00ff */
.L_x_28:
        /* <DEDUP_REMOVED lines=8> */
.L_x_27:
[----:B------:R-:W-:Y:S02]  /*0430*/  IMAD.MOV.U32 R2, RZ, RZ, 0x1 ;  /* 0x00000001ff027424 */ /* 0x000fe400078e00ff */
[----:B------:R-:W-:-:S03]  /*0440*/  IMAD.MOV.U32 R6, RZ, RZ, R24 ;  /* 0x000000ffff067224 */ /* 0x000fc600078e0018 */
[----:B------:R-:W-:Y:S01]  /*0450*/  SHF.L.U32 R7, R2, R19, RZ ;  /* 0x0000001302077219 */ /* 0x000fe200000006ff */
[----:B------:R-:W-:-:S03]  /*0460*/  IMAD R2, R18, 0x20, R19 ;  /* 0x0000002012027824 */ /* 0x000fc600078e0213 */
[----:B-----5:R-:W-:Y:S01]  /*0470*/  LOP3.LUT P0, RZ, R0, R7, RZ, 0xc0, !PT ;  /* 0x0000000700ff7212 */ /* 0x020fe2000780c0ff */
[----:B------:R-:W-:Y:S02]  /*0480*/  IMAD R2, R2, 0x5, RZ ;  /* 0x0000000502027824 */ /* 0x000fe400078e02ff */
[----:B------:R-:W-:Y:S02]  /*0490*/  IMAD.MOV.U32 R7, RZ, RZ, R3 ;  /* 0x000000ffff077224 */ /* 0x000fe400078e0003 */
[----:B------:R-:W-:-:S08]  /*04a0*/  IMAD.WIDE R22, R2, 0x4, R6 ;  /* 0x0000000402167825 */ /* 0x000fd000078e0206 */
[----:B------:R-:W2:Y:S01]  /*04b0*/  @P0 LDG.E R6, desc[UR16][R22.64+0x8] ;  /* 0x0000081016060981 */ /* 0x000ea2000c1e1900 */
[----:B------:R-:W-:-:S03]  /*04c0*/  IMAD.MOV.U32 R2, RZ, RZ, 0x2 ;  /* 0x00000002ff027424 */ /* 0x000fc600078e00ff */
[----:B------:R-:W3:Y:S04]  /*04d0*/  @P0 LDG.E R16, desc[UR16][R22.64] ;  /* 0x0000001016100981 */ /* 0x000ee8000c1e1900 */
[----:B------:R-:W4:Y:S01]  /*04e0*/  @P0 LDG.E R8, desc[UR16][R22.64+0x10] ;  /* 0x0000101016080981 */ /* 0x000f22000c1e1900 */
[----:B------:R-:W-:-:S03]  /*04f0*/  SHF.L.U32 R27, R2, R19, RZ ;  /* 0x00000013021b7219 */ /* 0x000fc600000006ff */
[----:B------:R-:W4:Y:S04]  /*0500*/  @P0 LDG.E R7, desc[UR16][R22.64+0x4] ;  /* 0x0000041016070981 */ /* 0x000f28000c1e1900 */
[----:B------:R-:W4:Y:S01]  /*0510*/  @P0 LDG.E R15, desc[UR16][R22.64+0xc] ;  /* 0x00000c10160f0981 */ /* 0x000f22000c1e1900 */
[----:B------:R-:W-:-:S13]  /*0520*/  LOP3.LUT P1, RZ, R0, R27, RZ, 0xc0, !PT ;  /* 0x0000001b00ff7212 */ /* 0x000fda000782c0ff */
[----:B------:R-:W4:Y:S04]  /*0530*/  @P1 LDG.E R2, desc[UR16][R22.64+0x14] ;  /* 0x0000141016021981 */ /* 0x000f28000c1e1900 */
[----:B------:R-:W4:Y:S01]  /*0540*/  @P1 LDG.E R27, desc[UR16][R22.64+0x18] ;  /* 0x00001810161b1981 */ /* 0x000f22000c1e1900 */
[----:B--2---:R-:W-:-:S03]  /*0550*/  @P0 LOP3.LUT R13, R13, R6, RZ, 0x3c, !PT ;  /* 0x000000060d0d0212 */ /* 0x004fc600078e3cff */
[----:B------:R-:W2:Y:S01]  /*0560*/  @P1 LDG.E R6, desc[UR16][R22.64+0x1c] ;  /* 0x00001c1016061981 */ /* 0x000ea2000c1e1900 */
[----:B---3--:R-:W-:Y:S01]  /*0570*/  @P0 LOP3.LUT R17, R17, R16, RZ, 0x3c, !PT ;  /* 0x0000001011110212 */ /* 0x008fe200078e3cff */
[----:B------:R-:W-:Y:S01]  /*0580*/  IMAD.MOV.U32 R16, RZ, RZ, 0x4 ;  /* 0x00000004ff107424 */ /* 0x000fe200078e00ff */
[----:B----4-:R-:W-:Y:S02]  /*0590*/  @P0 LOP3.LUT R11, R11, R8, RZ, 0x3c, !PT ;  /* 0x000000080b0b0212 */ /* 0x010fe400078e3cff */
[----:B------:R-:W3:Y:S01]  /*05a0*/  @P1 LDG.E R8, desc[UR16][R22.64+0x24] ;  /* 0x0000241016081981 */ /* 0x000ee2000c1e1900 */
[----:B------:R-:W-:-:S03]  /*05b0*/  @P0 LOP3.LUT R12, R12, R7, RZ, 0x3c, !PT ;  /* 0x000000070c0c0212 */ /* 0x000fc600078e3cff */
[----:B------:R-:W4:Y:S01]  /*05c0*/  @P1 LDG.E R7, desc[UR16][R22.64+0x20] ;  /* 0x0000201016071981 */ /* 0x000f22000c1e1900 */
[----:B------:R-:W-:Y:S02]  /*05d0*/  @P0 LOP3.LUT R10, R10, R15, RZ, 0x3c, !PT ;  /* 0x0000000f0a0a0212 */ /* 0x000fe400078e3cff */
[----:B------:R-:W-:-:S04]  /*05e0*/  SHF.L.U32 R15, R16, R19, RZ ;  /* 0x00000013100f7219 */ /* 0x000fc800000006ff */
[----:B------:R-:W-:Y:S02]  /*05f0*/  LOP3.LUT P0, RZ, R0, R15, RZ, 0xc0, !PT ;  /* 0x0000000f00ff7212 */ /* 0x000fe4000780c0ff */
[----:B------:R-:W-:-:S11]  /*0600*/  @P1 LOP3.LUT R17, R17, R2, RZ, 0x3c, !PT ;  /* 0x0000000211111212 */ /* 0x000fd600078e3cff */
[----:B------:R-:W4:Y:S04]  /*0610*/  @P0 LDG.E R2, desc[UR16][R22.64+0x30] ;  /* 0x0000301016020981 */ /* 0x000f28000c1e1900 */
[----:B------:R-:W4:Y:S04]  /*0620*/  @P0 LDG.E R15, desc[UR16][R22.64+0x2c] ;  /* 0x00002c10160f0981 */ /* 0x000f28000c1e1900 */
[----:B------:R-:W4:Y:S01]  /*0630*/  @P0 LDG.E R16, desc[UR16][R22.64+0x28] ;  /* 0x0000281016100981 */ /* 0x000f22000c1e1900 */
[----:B------:R-:W-:Y:S02]  /*0640*/  @P1 LOP3.LUT R12, R12, R27, RZ, 0x3c, !PT ;  /* 0x0000001b0c0c1212 */ /* 0x000fe400078e3cff */
[----:B--2---:R-:W-:-:S02]  /*0650*/  @P1 LOP3.LUT R13, R13, R6, RZ, 0x3c, !PT ;  /* 0x000000060d0d1212 */ /* 0x004fc400078e3cff */
[----:B------:R-:W2:Y:S01]  /*0660*/  @P0 LDG.E R6, desc[UR16][R22.64+0x38] ;  /* 0x0000381016060981 */ /* 0x000ea2000c1e1900 */
[----:B---3--:R-:W-:Y:S01]  /*0670*/  @P1 LOP3.LUT R11, R11, R8, RZ, 0x3c, !PT ;  /* 0x000000080b0b1212 */ /* 0x008fe200078e3cff */
[----:B------:R-:W-:Y:S01]  /*0680*/  IMAD.MOV.U32 R8, RZ, RZ, 0x8 ;  /* 0x00000008ff087424 */ /* 0x000fe200078e00ff */
[----:B----4-:R-:W-:Y:S02]  /*0690*/  @P1 LOP3.LUT R10, R10, R7, RZ, 0x3c, !PT ;  /* 0x000000070a0a1212 */ /* 0x010fe400078e3cff */
[----:B------:R-:W3:Y:S02]  /*06a0*/  @P0 LDG.E R7, desc[UR16][R22.64+0x34] ;  /* 0x0000341016070981 */ /* 0x000ee4000c1e1900 */
[----:B------:R-:W-:-:S04]  /*06b0*/  SHF.L.U32 R27, R8, R19, RZ ;  /* 0x00000013081b7219 */ /* 0x000fc800000006ff */
[----:B------:R-:W-:-:S13]  /*06c0*/  LOP3.LUT P1, RZ, R0, R27, RZ, 0xc0, !PT ;  /* 0x0000001b00ff7212 */ /* 0x000fda000782c0ff */
[----:B------:R-:W4:Y:S01]  /*06d0*/  @P1 LDG.E R8, desc[UR16][R22.64+0x3c] ;  /* 0x00003c1016081981 */ /* 0x000f22000c1e1900 */
[----:B------:R-:W-:-:S03]  /*06e0*/  @P0 LOP3.LUT R13, R13, R2, RZ, 0x3c, !PT ;  /* 0x000000020d0d0212 */ /* 0x000fc600078e3cff */
[----:B------:R-:W4:Y:S04]  /*06f0*/  @P1 LDG.E R2, desc[UR16][R22.64+0x44] ;  /* 0x0000441016021981 */ /* 0x000f28000c1e1900 */
[----:B------:R-:W4:Y:S01]  /*0700*/  @P1 LDG.E R27, desc[UR16][R22.64+0x40] ;  /* 0x00004010161b1981 */ /* 0x000f22000c1e1900 */
[----:B------:R-:W-:-:S03]  /*0710*/  @P0 LOP3.LUT R12, R12, R15, RZ, 0x3c, !PT ;  /* 0x0000000f0c0c0212 */ /* 0x000fc600078e3cff */
[----:B------:R-:W4:Y:S01]  /*0720*/  @P1 LDG.E R15, desc[UR16][R22.64+0x48] ;  /* 0x00004810160f1981 */ /* 0x000f22000c1e1900 */
[----:B------:R-:W-:Y:S01]  /*0730*/  @P0 LOP3.LUT R17, R17, R16, RZ, 0x3c, !PT ;  /* 0x0000001011110212 */ /* 0x000fe200078e3cff */
[----:B------:R-:W-:Y:S01]  /*0740*/  IMAD.MOV.U32 R16, RZ, RZ, 0x10 ;  /* 0x00000010ff107424 */ /* 0x000fe200078e00ff */
[----:B--2---:R-:W-:Y:S02]  /*0750*/  @P0 LOP3.LUT R11, R11, R6, RZ, 0x3c, !PT ;  /* 0x000000060b0b0212 */ /* 0x004fe400078e3cff */
[----:B------:R-:W2:Y:S01]  /*0760*/  @P1 LDG.E R6, desc[UR16][R22.64+0x4c] ;  /* 0x00004c1016061981 */ /* 0x000ea2000c1e1900 */
[----:B---3--:R-:W-:Y:S02]  /*0770*/  @P0 LOP3.LUT R10, R10, R7, RZ, 0x3c, !PT ;  /* 0x000000070a0a0212 */ /* 0x008fe400078e3cff */
[----:B------:R-:W-:-:S04]  /*0780*/  SHF.L.U32 R7, R16, R19, RZ ;  /* 0x0000001310077219 */ /* 0x000fc800000006ff */
[----:B------:R-:W-:-:S13]  /*0790*/  LOP3.LUT P0, RZ, R0, R7, RZ, 0xc0, !PT ;  /* 0x0000000700ff7212 */ /* 0x000fda000780c0ff */
[----:B------:R-:W3:Y:S01]  /*07a0*/  @P0 LDG.E R16, desc[UR16][R22.64+0x50] ;  /* 0x0000501016100981 */ /* 0x000ee2000c1e1900 */
[----:B----4-:R-:W-:-:S03]  /*07b0*/  @P1 LOP3.LUT R13, R13, R2, RZ, 0x3c, !PT ;  /* 0x000000020d0d1212 */ /* 0x010fc600078e3cff */
[----:B------:R-:W4:Y:S04]  /*07c0*/  @P0 LDG.E R7, desc[UR16][R22.64+0x54] ;  /* 0x0000541016070981 */ /* 0x000f28000c1e1900 */
[----:B------:R-:W4:Y:S01]  /*07d0*/  @P0 LDG.E R2, desc[UR16][R22.64+0x60] ;  /* 0x0000601016020981 */ /* 0x000f22000c1e1900 */
[----:B------:R-:W-:-:S03]  /*07e0*/  @P1 LOP3.LUT R17, R17, R8, RZ, 0x3c, !PT ;  /* 0x0000000811111212 */ /* 0x000fc600078e3cff */
[----:B------:R-:W4:Y:S01]  /*07f0*/  @P0 LDG.E R8, desc[UR16][R22.64+0x58] ;  /* 0x0000581016080981 */ /* 0x000f22000c1e1900 */
[----:B------:R-:W-:-:S03]  /*0800*/  @P1 LOP3.LUT R12, R12, R27, RZ, 0x3c, !PT ;  /* 0x0000001b0c0c1212 */ /* 0x000fc600078e3cff */
[----:B------:R-:W4:Y:S01]  /*0810*/  @P0 LDG.E R27, desc[UR16][R22.64+0x5c] ;  /* 0x00005c10161b0981 */ /* 0x000f22000c1e1900 */
[----:B------:R-:W-:Y:S02]  /*0820*/  @P1 LOP3.LUT R10, R10, R15, RZ, 0x3c, !PT ;  /* 0x0000000f0a0a1212 */ /* 0x000fe400078e3cff */
[----:B--2---:R-:W-:Y:S01]  /*0830*/  @P1 LOP3.LUT R11, R11, R6, RZ, 0x3c, !PT ;  /* 0x000000060b0b1212 */ /* 0x004fe200078e3cff */
[----:B------:R-:W-:-:S05]  /*0840*/  IMAD.MOV.U32 R6, RZ, RZ, 0x20 ;  /* 0x00000020ff067424 */ /* 0x000fca00078e00ff */
[----:B------:R-:W-:-:S04]  /*0850*/  SHF.L.U32 R15, R6, R19, RZ ;  /* 0x00000013060f7219 */ /* 0x000fc800000006ff */
[----:B------:R-:W-:-:S13]  /*0860*/  LOP3.LUT P1, RZ, R0, R15, RZ, 0xc0, !PT ;  /* 0x0000000f00ff7212 */ /* 0x000fda000782c0ff */
[----:B------:R-:W2:Y:S04]  /*0870*/  @P1 LDG.E R15, desc[UR16][R22.64+0x68] ;  /* 0x00006810160f1981 */ /* 0x000ea8000c1e1900 */
        /* <DEDUP_REMOVED lines=8> */
[----:B------:R-:W-:Y:S01]  /*0900*/  IMAD.MOV.U32 R8, RZ, RZ, 0x40 ;  /* 0x00000040ff087424 */ /* 0x000fe200078e00ff */
[----:B------:R-:W-:-:S04]  /*0910*/  @P0 LOP3.LUT R10, R10, R27, RZ, 0x3c, !PT ;  /* 0x0000001b0a0a0212 */ /* 0x000fc800078e3cff */
[----:B------:R-:W-:-:S04]  /*0920*/  SHF.L.U32 R27, R8, R19, RZ ;  /* 0x00000013081b7219 */ /* 0x000fc800000006ff */
[----:B------:R-:W-:-:S13]  /*0930*/  LOP3.LUT P0, RZ, R0, R27, RZ, 0xc0, !PT ;  /* 0x0000001b00ff7212 */ /* 0x000fda000780c0ff */
[----:B------:R-:W4:Y:S04]  /*0940*/  @P0 LDG.E R8, desc[UR16][R22.64+0x78] ;  /* 0x0000781016080981 */ /* 0x000f28000c1e1900 */
[----:B------:R-:W4:Y:S01]  /*0950*/  @P0 LDG.E R27, desc[UR16][R22.64+0x84] ;  /* 0x00008410161b0981 */ /* 0x000f22000c1e1900 */
[----:B--2---:R-:W-:-:S03]  /*0960*/  @P1 LOP3.LUT R12, R12, R15, RZ, 0x3c, !PT ;  /* 0x0000000f0c0c1212 */ /* 0x004fc600078e3cff */
[----:B------:R-:W2:Y:S01]  /*0970*/  @P0 LDG.E R15, desc[UR16][R22.64+0x7c] ;  /* 0x00007c10160f0981 */ /* 0x000ea2000c1e1900 */
[----:B------:R-:W-:-:S03]  /*0980*/  @P1 LOP3.LUT R17, R17, R6, RZ, 0x3c, !PT ;  /* 0x0000000611111212 */ /* 0x000fc600078e3cff */
[----:B------:R-:W2:Y:S01]  /*0990*/  @P0 LDG.E R6, desc[UR16][R22.64+0x80] ;  /* 0x0000801016060981 */ /* 0x000ea2000c1e1900 */
[----:B---3--:R-:W-:-:S03]  /*09a0*/  @P1 LOP3.LUT R13, R13, R16, RZ, 0x3c, !PT ;  /* 0x000000100d0d1212 */ /* 0x008fc600078e3cff */
[----:B------:R-:W3:Y:S01]  /*09b0*/  @P0 LDG.E R16, desc[UR16][R22.64+0x88] ;  /* 0x0000881016100981 */ /* 0x000ee2000c1e1900 */
[----:B----4-:R-:W-:Y:S01]  /*09c0*/  @P1 LOP3.LUT R11, R11, R2, RZ, 0x3c, !PT ;  /* 0x000000020b0b1212 */ /* 0x010fe200078e3cff */
[----:B------:R-:W-:Y:S01]  /*09d0*/  IMAD.MOV.U32 R2, RZ, RZ, 0x80 ;  /* 0x00000080ff027424 */ /* 0x000fe200078e00ff */
[----:B------:R-:W-:-:S04]  /*09e0*/  @P1 LOP3.LUT R10, R10, R7, RZ, 0x3c, !PT ;  /* 0x000000070a0a1212 */ /* 0x000fc800078e3cff */
[----:B------:R-:W-:-:S04]  /*09f0*/  SHF.L.U32 R7, R2, R19, RZ ;  /* 0x0000001302077219 */ /* 0x000fc800000006ff */
[----:B------:R-:W-:-:S13]  /*0a00*/  LOP3.LUT P1, RZ, R0, R7, RZ, 0xc0, !PT ;  /* 0x0000000700ff7212 */ /* 0x000fda000782c0ff */
[----:B------:R-:W4:Y:S04]  /*0a10*/  @P1 LDG.E R7, desc[UR16][R22.64+0x90] ;  /* 0x0000901016071981 */ /* 0x000f28000c1e1900 */
[----:B------:R-:W4:Y:S01]  /*0a20*/  @P1 LDG.E R2, desc[UR16][R22.64+0x8c] ;  /* 0x00008c1016021981 */ /* 0x000f22000c1e1900 */
[----:B------:R-:W-:-:S03]  /*0a30*/  @P0 LOP3.LUT R17, R17, R8, RZ, 0x3c, !PT ;  /* 0x0000000811110212 */ /* 0x000fc600078e3cff */
[----:B------:R-:W4:Y:S01]  /*0a40*/  @P1 LDG.E R8, desc[UR16][R22.64+0x94] ;  /* 0x0000941016081981 */ /* 0x000f22000c1e1900 */
[----:B------:R-:W-:Y:S02]  /*0a50*/  @P0 LOP3.LUT R10, R10, R27, RZ, 0x3c, !PT ;  /* 0x0000001b0a0a0212 */ /* 0x000fe400078e3cff */
[----:B--2---:R-:W-:Y:S02]  /*0a60*/  @P0 LOP3.LUT R12, R12, R15, RZ, 0x3c, !PT ;  /* 0x0000000f0c0c0212 */ /* 0x004fe400078e3cff */
[----:B------:R-:W2:Y:S01]  /*0a70*/  @P1 LDG.E R15, desc[UR16][R22.64+0x98] ;  /* 0x00009810160f1981 */ /* 0x000ea2000c1e1900 */
[----:B------:R-:W-:-:S03]  /*0a80*/  @P0 LOP3.LUT R13, R13, R6, RZ, 0x3c, !PT ;  /* 0x000000060d0d0212 */ /* 0x000fc600078e3cff */
[----:B------:R-:W2:Y:S01]  /*0a90*/  @P1 LDG.E R6, desc[UR16][R22.64+0x9c] ;  /* 0x00009c1016061981 */ /* 0x000ea2000c1e1900 */
[----:B---3--:R-:W-:Y:S01]  /*0aa0*/  @P0 LOP3.LUT R11, R11, R16, RZ, 0x3c, !PT ;  /* 0x000000100b0b0212 */ /* 0x008fe200078e3cff */
[----:B------:R-:W-:-:S05]  /*0ab0*/  IMAD.MOV.U32 R16, RZ, RZ, 0x100 ;  /* 0x00000100ff107424 */ /* 0x000fca00078e00ff */
[----:B------:R-:W-:-:S04]  /*0ac0*/  SHF.L.U32 R27, R16, R19, RZ ;  /* 0x00000013101b7219 */ /* 0x000fc800000006ff */
[----:B------:R-:W-:-:S13]  /*0ad0*/  LOP3.LUT P0, RZ, R0, R27, RZ, 0xc0, !PT ;  /* 0x0000001b00ff7212 */ /* 0x000fda000780c0ff */
[----:B------:R-:W3:Y:S01]  /*0ae0*/  @P0 LDG.E R16, desc[UR16][R22.64+0xa0] ;  /* 0x0000a01016100981 */ /* 0x000ee2000c1e1900 */
[----:B----4-:R-:W-:-:S03]  /*0af0*/  @P1 LOP3.LUT R12, R12, R7, RZ, 0x3c, !PT ;  /* 0x000000070c0c1212 */ /* 0x010fc600078e3cff */
[----:B------:R-:W4:Y:S01]  /*0b00*/  @P0 LDG.E R7, desc[UR16][R22.64+0xa4] ;  /* 0x0000a41016070981 */ /* 0x000f22000c1e1900 */
[----:B------:R-:W-:-:S03]  /*0b10*/  @P1 LOP3.LUT R13, R13, R8, RZ, 0x3c, !PT ;  /* 0x000000080d0d1212 */ /* 0x000fc600078e3cff */
[----:B------:R-:W3:Y:S01]  /*0b20*/  @P0 LDG.E R8, desc[UR16][R22.64+0xb0] ;  /* 0x0000b01016080981 */ /* 0x000ee2000c1e1900 */
[----:B------:R-:W-:-:S03]  /*0b30*/  @P1 LOP3.LUT R17, R17, R2, RZ, 0x3c, !PT ;  /* 0x0000000211111212 */ /* 0x000fc600078e3cff */
[----:B------:R-:W3:Y:S01]  /*0b40*/  @P0 LDG.E R2, desc[UR16][R22.64+0xa8] ;  /* 0x0000a81016020981 */ /* 0x000ee2000c1e1900 */
[----:B--2---:R-:W-:-:S03]  /*0b50*/  @P1 LOP3.LUT R10, R10, R15, RZ, 0x3c, !PT ;  /* 0x0000000f0a0a1212 */ /* 0x004fc600078e3cff */
[----:B------:R-:W2:Y:S01]  /*0b60*/  @P0 LDG.E R15, desc[UR16][R22.64+0xac] ;  /* 0x0000ac10160f0981 */ /* 0x000ea2000c1e1900 */
[----:B------:R-:W-:Y:S01]  /*0b70*/  @P1 LOP3.LUT R11, R11, R6, RZ, 0x3c, !PT ;  /* 0x000000060b0b1212 */ /* 0x000fe200078e3cff */
[----:B------:R-:W-:-:S05]  /*0b80*/  IMAD.MOV.U32 R6, RZ, RZ, 0x200 ;  /* 0x00000200ff067424 */ /* 0x000fca00078e00ff */
[----:B------:R-:W-:-:S04]  /*0b90*/  SHF.L.U32 R27, R6, R19, RZ ;  /* 0x00000013061b7219 */ /* 0x000fc800000006ff */
[----:B------:R-:W-:-:S13]  /*0ba0*/  LOP3.LUT P1, RZ, R0, R27, RZ, 0xc0, !PT ;  /* 0x0000001b00ff7212 */ /* 0x000fda000782c0ff */
[----:B------:R-:W2:Y:S01]  /*0bb0*/  @P1 LDG.E R6, desc[UR16][R22.64+0xb4] ;  /* 0x0000b41016061981 */ /* 0x000ea2000c1e1900 */
[----:B----4-:R-:W-:-:S03]  /*0bc0*/  @P0 LOP3.LUT R12, R12, R7, RZ, 0x3c, !PT ;  /* 0x000000070c0c0212 */ /* 0x010fc600078e3cff */
[----:B------:R-:W4:Y:S04]  /*0bd0*/  @P1 LDG.E R27, desc[UR16][R22.64+0xb8] ;  /* 0x0000b810161b1981 */ /* 0x000f28000c1e1900 */
[----:B------:R-:W4:Y:S01]  /*0be0*/  @P1 LDG.E R7, desc[UR16][R22.64+0xc0] ;  /* 0x0000c01016071981 */ /* 0x000f22000c1e1900 */
[----:B---3--:R-:W-:Y:S01]  /*0bf0*/  @P0 LOP3.LUT R17, R17, R16, RZ, 0x3c, !PT ;  /* 0x0000001011110212 */ /* 0x008fe200078e3cff */
[----:B------:R-:W-:Y:S01]  /*0c00*/  IMAD.MOV.U32 R16, RZ, RZ, 0x400 ;  /* 0x00000400ff107424 */ /* 0x000fe200078e00ff */
[----:B------:R-:W-:Y:S02]  /*0c10*/  @P0 LOP3.LUT R11, R11, R8, RZ, 0x3c, !PT ;  /* 0x000000080b0b0212 */ /* 0x000fe400078e3cff */
[----:B------:R-:W3:Y:S01]  /*0c20*/  @P1 LDG.E R8, desc[UR16][R22.64+0xc4] ;  /* 0x0000c41016081981 */ /* 0x000ee2000c1e1900 */
[----:B------:R-:W-:-:S03]  /*0c30*/  @P0 LOP3.LUT R13, R13, R2, RZ, 0x3c, !PT ;  /* 0x000000020d0d0212 */ /* 0x000fc600078e3cff */
[----:B------:R-:W3:Y:S01]  /*0c40*/  @P1 LDG.E R2, desc[UR16][R22.64+0xbc] ;  /* 0x0000bc1016021981 */ /* 0x000ee2000c1e1900 */
[----:B--2---:R-:W-:Y:S02]  /*0c50*/  @P0 LOP3.LUT R10, R10, R15, RZ, 0x3c, !PT ;  /* 0x0000000f0a0a0212 */ /* 0x004fe400078e3cff */
[----:B------:R-:W-:-:S04]  /*0c60*/  SHF.L.U32 R15, R16, R19, RZ ;  /* 0x00000013100f7219 */ /* 0x000fc800000006ff */
[----:B------:R-:W-:-:S13]  /*0c70*/  LOP3.LUT P0, RZ, R0, R15, RZ, 0xc0, !PT ;  /* 0x0000000f00ff7212 */ /* 0x000fda000780c0ff */
[----:B------:R-:W2:Y:S04]  /*0c80*/  @P0 LDG.E R16, desc[UR16][R22.64+0xc8] ;  /* 0x0000c81016100981 */ /* 0x000ea8000c1e1900 */
[----:B------:R-:W2:Y:S01]  /*0c90*/  @P0 LDG.E R15, desc[UR16][R22.64+0xcc] ;  /* 0x0000cc10160f0981 */ /* 0x000ea2000c1e1900 */
[----:B------:R-:W-:-:S03]  /*0ca0*/  @P1 LOP3.LUT R17, R17, R6, RZ, 0x3c, !PT ;  /* 0x0000000611111212 */ /* 0x000fc600078e3cff */
[----:B------:R-:W2:Y:S01]  /*0cb0*/  @P0 LDG.E R6, desc[UR16][R22.64+0xd0] ;  /* 0x0000d01016060981 */ /* 0x000ea2000c1e1900 */
[----:B----4-:R-:W-:-:S03]  /*0cc0*/  @P1 LOP3.LUT R10, R10, R7, RZ, 0x3c, !PT ;  /* 0x000000070a0a1212 */ /* 0x010fc600078e3cff */
[----:B------:R-:W4:Y:S01]  /*0cd0*/  @P0 LDG.E R7, desc[UR16][R22.64+0xd4] ;  /* 0x0000d41016070981 */ /* 0x000f22000c1e1900 */
[----:B---3--:R-:W-:Y:S01]  /*0ce0*/  @P1 LOP3.LUT R11, R11, R8, RZ, 0x3c, !PT ;  /* 0x000000080b0b1212 */ /* 0x008fe200078e3cff */
[----:B------:R-:W-:Y:S01]  /*0cf0*/  IMAD.MOV.U32 R8, RZ, RZ, 0x800 ;  /* 0x00000800ff087424 */ /* 0x000fe200078e00ff */
[----:B------:R-:W-:-:S04]  /*0d00*/  @P1 LOP3.LUT R12, R12, R27, RZ, 0x3c, !PT ;  /* 0x0000001b0c0c1212 */ /* 0x000fc800078e3cff */
[----:B------:R-:W-:-:S04]  /*0d10*/  SHF.L.U32 R27, R8, R19, RZ ;  /* 0x00000013081b7219 */ /* 0x000fc800000006ff */
[----:B------:R-:W-:Y:S02]  /*0d20*/  LOP3.LUT P2, RZ, R0, R27, RZ, 0xc0, !PT ;  /* 0x0000001b00ff7212 */ /* 0x000fe4000784c0ff */
[----:B------:R-:W-:Y:S02]  /*0d30*/  @P1 LOP3.LUT R13, R13, R2, RZ, 0x3c, !PT ;  /* 0x000000020d0d1212 */ /* 0x000fe400078e3cff */
[----:B------:R-:W3:Y:S01]  /*0d40*/  @P0 LDG.E R2, desc[UR16][R22.64+0xd8] ;  /* 0x0000d81016020981 */ /* 0x000ee2000c1e1900 */
[----:B------:R-:W-:-:S05]  /*0d50*/  IMAD.MOV.U32 R8, RZ, RZ, 0x1000 ;  /* 0x00001000ff087424 */ /* 0x000fca00078e00ff */
[----:B------:R-:W-:-:S03]  /*0d60*/  SHF.L.U32 R27, R8, R19, RZ ;  /* 0x00000013081b7219 */ /* 0x000fc600000006ff */
[----:B------:R-:W3:Y:S01]  /*0d70*/  @P2 LDG.E R8, desc[UR16][R22.64+0xe4] ;  /* 0x0000e41016082981 */ /* 0x000ee2000c1e1900 */
[----:B--2---:R-:W-:-:S03]  /*0d80*/  @P0 LOP3.LUT R17, R17, R16, RZ, 0x3c, !PT ;  /* 0x0000001011110212 */ /* 0x004fc600078e3cff */
[----:B------:R-:W2:Y:S01]  /*0d90*/  @P2 LDG.E R16, desc[UR16][R22.64+0xdc] ;  /* 0x0000dc1016102981 */ /* 0x000ea2000c1e1900 */
[----:B------:R-:W-:-:S03]  /*0da0*/  @P0 LOP3.LUT R12, R12, R15, RZ, 0x3c, !PT ;  /* 0x0000000f0c0c0212 */ /* 0x000fc600078e3cff */
[----:B------:R-:W2:Y:S01]  /*0db0*/  @P2 LDG.E R15, desc[UR16][R22.64+0xe0] ;  /* 0x0000e010160f2981 */ /* 0x000ea2000c1e1900 */
[----:B------:R-:W-:-:S03]  /*0dc0*/  @P0 LOP3.LUT R13, R13, R6, RZ, 0x3c, !PT ;  /* 0x000000060d0d0212 */ /* 0x000fc600078e3cff */
[----:B------:R-:W2:Y:S01]  /*0dd0*/  @P2 LDG.E R6, desc[UR16][R22.64+0xec] ;  /* 0x0000ec1016062981 */ /* 0x000ea2000c1e1900 */
[----:B----4-:R-:W-:-:S03]  /*0de0*/  @P0 LOP3.LUT R10, R10, R7, RZ, 0x3c, !PT ;  /* 0x000000070a0a0212 */ /* 0x010fc600078e3cff */
[----:B------:R-:W4:Y:S01]  /*0df0*/  @P2 LDG.E R7, desc[UR16][R22.64+0xe8] ;  /* 0x0000e81016072981 */ /* 0x000f22000c1e1900 */
[----:B------:R-:W-:Y:S02]  /*0e00*/  LOP3.LUT P1, RZ, R0, R27, RZ, 0xc0, !PT ;  /* 0x0000001b00ff7212 */ /* 0x000fe4000782c0ff */
[----:B---3--:R-:W-:-:S11]  /*0e10*/  @P0 LOP3.LUT R11, R11, R2, RZ, 0x3c, !PT ;  /* 0x000000020b0b0212 */ /* 0x008fd600078e3cff */
[----:B------:R-:W3:Y:S01]  /*0e20*/  @P1 LDG.E R2, desc[UR16][R22.64+0xf0] ;  /* 0x0000f01016021981 */ /* 0x000ee2000c1e1900 */
[----:B------:R-:W-:-:S03]  /*0e30*/  @P2 LOP3.LUT R13, R13, R8, RZ, 0x3c, !PT ;  /* 0x000000080d0d2212 */ /* 0x000fc600078e3cff */
[----:B------:R-:W3:Y:S01]  /*0e40*/  @P1 LDG.E R8, desc[UR16][R22.64+0x100] ;  /* 0x0001001016081981 */ /* 0x000ee2000c1e1900 */
[----:B--2---:R-:W-:Y:S01]  /*0e50*/  @P2 LOP3.LUT R17, R17, R16, RZ, 0x3c, !PT ;  /* 0x0000001011112212 */ /* 0x004fe200078e3cff */
[----:B------:R-:W-:-:S05]  /*0e60*/  IMAD.MOV.U32 R16, RZ, RZ, 0x2000 ;  /* 0x00002000ff107424 */ /* 0x000fca00078e00ff */
[----:B------:R-:W-:Y:S02]  /*0e70*/  SHF.L.U32 R27, R16, R19, RZ ;  /* 0x00000013101b7219 */ /* 0x000fe400000006ff */
[----:B------:R-:W2:Y:S02]  /*0e80*/  @P1 LDG.E R16, desc[UR16][R22.64+0xf8] ;  /* 0x0000f81016101981 */ /* 0x000ea4000c1e1900 */
[----:B------:R-:W-:Y:S02]  /*0e90*/  LOP3.LUT P0, RZ, R0, R27, RZ, 0xc0, !PT ;  /* 0x0000001b00ff7212 */ /* 0x000fe4000780c0ff */
[----:B------:R-:W2:Y:S01]  /*0ea0*/  @P1 LDG.E R27, desc[UR16][R22.64+0xf4] ;  /* 0x0000f410161b1981 */ /* 0x000ea2000c1e1900 */
[----:B------:R-:W-:Y:S02]  /*0eb0*/  @P2 LOP3.LUT R12, R12, R15, RZ, 0x3c, !PT ;  /* 0x0000000f0c0c2212 */ /* 0x000fe400078e3cff */
[----:B------:R-:W-:Y:S01]  /*0ec0*/  @P2 LOP3.LUT R11, R11, R6, RZ, 0x3c, !PT ;  /* 0x000000060b0b2212 */ /* 0x000fe200078e3cff */
[----:B------:R-:W2:Y:S01]  /*0ed0*/  @P1 LDG.E R15, desc[UR16][R22.64+0xfc] ;  /* 0x0000fc10160f1981 */ /* 0x000ea2000c1e1900 */
[----:B----4-:R-:W-:-:S06]  /*0ee0*/  @P2 LOP3.LUT R10, R10, R7, RZ, 0x3c, !PT ;  /* 0x000000070a0a2212 */ /* 0x010fcc00078e3cff */
[----:B------:R-:W4:Y:S04]  /*0ef0*/  @P0 LDG.E R6, desc[UR16][R22.64+0x104] ;  /* 0x0001041016060981 */ /* 0x000f28000c1e1900 */
[----:B------:R-:W4:Y:S01]  /*0f00*/  @P0 LDG.E R7, desc[UR16][R22.64+0x108] ;  /* 0x0001081016070981 */ /* 0x000f22000c1e1900 */
[----:B---3--:R-:W-:Y:S01]  /*0f10*/  @P1 LOP3.LUT R17, R17, R2, RZ, 0x3c, !PT ;  /* 0x0000000211111212 */ /* 0x008fe200078e3cff */
[----:B------:R-:W-:Y:S01]  /*0f20*/  IMAD.MOV.U32 R2, RZ, RZ, 0x4000 ;  /* 0x00004000ff027424 */ /* 0x000fe200078e00ff */
[----:B------:R-:W-:Y:S02]  /*0f30*/  @P1 LOP3.LUT R11, R11, R8, RZ, 0x3c, !PT ;  /* 0x000000080b0b1212 */ /* 0x000fe400078e3cff */
[----:B--2---:R-:W-:Y:S02]  /*0f40*/  @P1 LOP3.LUT R12, R12, R27, RZ, 0x3c, !PT ;  /* 0x0000001b0c0c1212 */ /* 0x004fe400078e3cff */
[----:B------:R-:W-:-:S02]  /*0f50*/  SHF.L.U32 R27, R2, R19, RZ ;  /* 0x00000013021b7219 */ /* 0x000fc400000006ff */
[----:B------:R-:W2:Y:S02]  /*0f60*/  @P0 LDG.E R2, desc[UR16][R22.64+0x10c] ;  /* 0x00010c1016020981 */ /* 0x000ea4000c1e1900 */
[----:B------:R-:W-:Y:S02]  /*0f70*/  LOP3.LUT P2, RZ, R0, R27, RZ, 0xc0, !PT ;  /* 0x0000001b00ff7212 */ /* 0x000fe4000784c0ff */
[----:B------:R-:W-:Y:S02]  /*0f80*/  @P1 LOP3.LUT R13, R13, R16, RZ, 0x3c, !PT ;  /* 0x000000100d0d1212 */ /* 0x000fe400078e3cff */
[----:B------:R-:W3:Y:S01]  /*0f90*/  @P0 LDG.E R16, desc[UR16][R22.64+0x114] ;  /* 0x0001141016100981 */ /* 0x000ee2000c1e1900 */
[----:B------:R-:W-:Y:S02]  /*0fa0*/  @P1 LOP3.LUT R10, R10, R15, RZ, 0x3c, !PT ;  /* 0x0000000f0a0a1212 */ /* 0x000fe400078e3cff */
[----:B----4-:R-:W-:Y:S01]  /*0fb0*/  @P0 LOP3.LUT R17, R17, R6, RZ, 0x3c, !PT ;  /* 0x0000000611110212 */ /* 0x010fe200078e3cff */
[----:B------:R-:W4:Y:S01]  /*0fc0*/  @P0 LDG.E R15, desc[UR16][R22.64+0x110] ;  /* 0x00011010160f0981 */ /* 0x000f22000c1e1900 */
[----:B------:R-:W-:-:S04]  /*0fd0*/  @P0 LOP3.LUT R12, R12, R7, RZ, 0x3c, !PT ;  /* 0x000000070c0c0212 */ /* 0x000fc800078e3cff */
[----:B------:R-:W4:Y:S04]  /*0fe0*/  @P2 LDG.E R7, desc[UR16][R22.64+0x11c] ;  /* 0x00011c1016072981 */ /* 0x000f28000c1e1900 */
[----:B------:R-:W4:Y:S04]  /*0ff0*/  @P2 LDG.E R8, desc[UR16][R22.64+0x118] ;  /* 0x0001181016082981 */ /* 0x000f28000c1e1900 */
[----:B------:R-:W4:Y:S01]  /*1000*/  @P2 LDG.E R6, desc[UR16][R22.64+0x120] ;  /* 0x0001201016062981 */ /* 0x000f22000c1e1900 */
[----:B--2---:R-:W-:Y:S01]  /*1010*/  @P0 LOP3.LUT R13, R13, R2, RZ, 0x3c, !PT ;  /* 0x000000020d0d0212 */ /* 0x004fe200078e3cff */
[----:B------:R-:W-:-:S05]  /*1020*/  IMAD.MOV.U32 R2, RZ, RZ, 0x8000 ;  /* 0x00008000ff027424 */ /* 0x000fca00078e00ff */
[----:B------:R-:W-:-:S04]  /*1030*/  SHF.L.U32 R27, R2, R19, RZ ;  /* 0x00000013021b7219 */ /* 0x000fc800000006ff */
[----:B------:R-:W-:Y:S02]  /*1040*/  LOP3.LUT P1, RZ, R0, R27, RZ, 0xc0, !PT ;  /* 0x0000001b00ff7212 */ /* 0x000fe4000782c0ff */
[----:B---3--:R-:W-:Y:S02]  /*1050*/  @P0 LOP3.LUT R11, R11, R16, RZ, 0x3c, !PT ;  /* 0x000000100b0b0212 */ /* 0x008fe400078e3cff */
[----:B------:R-:W2:Y:S01]  /*1060*/  @P2 LDG.E R16, desc[UR16][R22.64+0x128] ;  /* 0x0001281016102981 */ /* 0x000ea2000c1e1900 */
[----:B----4-:R-:W-:-:S03]  /*1070*/  @P2 LOP3.LUT R12, R12, R7, RZ, 0x3c, !PT ;  /* 0x000000070c0c2212 */ /* 0x010fc600078e3cff */
[----:B------:R-:W3:Y:S01]  /*1080*/  @P2 LDG.E R7, desc[UR16][R22.64+0x124] ;  /* 0x0001241016072981 */ /* 0x000ee2000c1e1900 */
[----:B------:R-:W-:Y:S02]  /*1090*/  @P0 LOP3.LUT R10, R10, R15, RZ, 0x3c, !PT ;  /* 0x0000000f0a0a0212 */ /* 0x000fe400078e3cff */
[----:B------:R-:W-:Y:S02]  /*10a0*/  @P2 LOP3.LUT R17, R17, R8, RZ, 0x3c, !PT ;  /* 0x0000000811112212 */ /* 0x000fe400078e3cff */
[----:B------:R-:W-:Y:S01]  /*10b0*/  @P2 LOP3.LUT R13, R13, R6, RZ, 0x3c, !PT ;  /* 0x000000060d0d2212 */ /* 0x000fe200078e3cff */
[----:B------:R-:W4:Y:S04]  /*10c0*/  @P1 LDG.E R8, desc[UR16][R22.64+0x12c] ;  /* 0x00012c1016081981 */ /* 0x000f28000c1e1900 */
[----:B------:R-:W4:Y:S04]  /*10d0*/  @P1 LDG.E R15, desc[UR16][R22.64+0x130] ;  /* 0x00013010160f1981 */ /* 0x000f28000c1e1900 */
[----:B------:R-:W4:Y:S04]  /*10e0*/  @P1 LDG.E R6, desc[UR16][R22.64+0x134] ;  /* 0x0001341016061981 */ /* 0x000f28000c1e1900 */
[----:B------:R-:W4:Y:S04]  /*10f0*/  @P1 LDG.E R2, desc[UR16][R22.64+0x13c] ;  /* 0x00013c1016021981 */ /* 0x000f28000c1e1900 */
[----:B------:R-:W4:Y:S01]  /*1100*/  @P1 LDG.E R27, desc[UR16][R22.64+0x138] ;  /* 0x00013810161b1981 */ /* 0x000f22000c1e1900 */
[----:B------:R-:W-:-:S05]  /*1110*/  VIADD R19, R19, 0x10 ;  /* 0x0000001013137836 */ /* 0x000fca0000000000 */
[----:B------:R-:W-:Y:S02]  /*1120*/  ISETP.NE.AND P0, PT, R19, 0x20, PT ;  /* 0x000000201300780c */ /* 0x000fe40003f05270 */
[----:B--2---:R-:W-:Y:S02]  /*1130*/  @P2 LOP3.LUT R11, R11, R16, RZ, 0x3c, !PT ;  /* 0x000000100b0b2212 */ /* 0x004fe400078e3cff */
[----:B---3--:R-:W-:Y:S02]  /*1140*/  @P2 LOP3.LUT R10, R10, R7, RZ, 0x3c, !PT ;  /* 0x000000070a0a2212 */ /* 0x008fe400078e3cff */
[----:B----4-:R-:W-:Y:S02]  /*1150*/  @P1 LOP3.LUT R17, R17, R8, RZ, 0x3c, !PT ;  /* 0x0000000811111212 */ /* 0x010fe400078e3cff */
[----:B------:R-:W-:Y:S02]  /*1160*/  @P1 LOP3.LUT R12, R12, R15, RZ, 0x3c, !PT ;  /* 0x0000000f0c0c1212 */ /* 0x000fe400078e3cff */
[----:B------:R-:W-:-:S02]  /*1170*/  @P1 LOP3.LUT R13, R13, R6, RZ, 0x3c, !PT ;  /* 0x000000060d0d1212 */ /* 0x000fc400078e3cff */
[----:B------:R-:W-:Y:S02]  /*1180*/  @P1 LOP3.LUT R11, R11, R2, RZ, 0x3c, !PT ;  /* 0x000000020b0b1212 */ /* 0x000fe400078e3cff */
[----:B------:R-:W-:Y:S01]  /*1190*/  @P1 LOP3.LUT R10, R10, R27, RZ, 0x3c, !PT ;  /* 0x0000001b0a0a1212 */ /* 0x000fe200078e3cff */
        /* <DEDUP_REMOVED lines=12> */
.L_x_26:
[----:B------:R-:W-:Y:S05]  /*1260*/  BSYNC B0 ;  /* 0x0000000000007941 */ /* 0x000fea0003800000 */
.L_x_25:
[--C-:B------:R-:W-:Y:S01]  /*1270*/  SHF.R.U64 R5, R5, 0x2, R4.reuse ;  /* 0x0000000205057819 */ /* 0x100fe20000001204 */
[----:B------:R-:W-:Y:S01]  /*1280*/  VIADD R21, R21, 0x1 ;  /* 0x0000000115157836 */ /* 0x000fe20000000000 */
[----:B------:R-:W-:Y:S02]  /*1290*/  SHF.R.U32.HI R4, RZ, 0x2, R4 ;  /* 0x00000002ff047819 */ /* 0x000fe40000011604 */
[----:B------:R-:W-:-:S04]  /*12a0*/  ISETP.NE.U32.AND P0, PT, R5, RZ, PT ;  /* 0x000000ff0500720c */ /* 0x000fc80003f05070 */
[----:B------:R-:W-:-:S13]  /*12b0*/  ISETP.NE.AND.EX P0, PT, R4, RZ, PT, P0 ;  /* 0x000000ff0400720c */ /* 0x000fda0003f05300 */
[----:B------:R-:W-:Y:S05]  /*12c0*/  @!P0 BRA `(.L_x_24) ;  /* 0x0000000000048947 */ /* 0x000fea0003800000 */
[----:B------:R-:W-:Y:S05]  /*12d0*/  BRA `(.L_x_30) ;  /* 0xfffffff000147947 */ /* 0x000fea000383ffff */
.L_x_24:
[----:B------:R-:W-:Y:S05]  /*12e0*/  BSYNC B1 ;  /* 0x0000000000017941 */ /* 0x000fea0003800000 */
.L_x_23:
[----:B------:R-:W-:Y:S01]  /*12f0*/  ULDC.64 UR4, c[0x0][0x218] ;  /* 0x0000860000047ab9 */ /* 0x000fe20000000a00 */
[----:B------:R1:W-:Y:S01]  /*1300*/  STL.64 [R1+0x58], RZ ;  /* 0x000058ff01007387 */ /* 0x0003e20000100a00 */
[----:B------:R-:W-:-:S03]  /*1310*/  ISETP.GE.U32.AND P0, PT, R14, UR4, PT ;  /* 0x000000040e007c0c */ /* 0x000fc6000bf06070 */
[----:B------:R1:W-:Y:S01]  /*1320*/  STL [R1+0x60], RZ ;  /* 0x000060ff01007387 */ /* 0x0003e20000100800 */
[----:B------:R-:W-:-:S03]  /*1330*/  ISETP.GE.U32.AND.EX P0, PT, R9, UR5, PT, P0 ;  /* 0x0000000509007c0c */ /* 0x000fc6000bf06100 */
[----:B------:R1:W-:Y:S10]  /*1340*/  STL.64 [R1+0x68], RZ ;  /* 0x000068ff01007387 */ /* 0x0003f40000100a00 */
[----:B------:R-:W-:Y:S05]  /*1350*/  @P0 EXIT ;  /* 0x000000000000094d */ /* 0x000fea0003800000 */
[----:B------:R-:W2:Y:S01]  /*1360*/  LDC.64 R22, c[0x0][0x228] ;  /* 0x00008a00ff167b82 */ /* 0x000ea20000000a00 */
[----:B------:R-:W-:Y:S01]  /*1370*/  ULDC.64 UR6, c[0x0][0x220] ;  /* 0x0000880000067ab9 */ /* 0x000fe20000000a00 */
[----:B------:R-:W-:Y:S01]  /*1380*/  UMOV UR4, 0x9a7cab1b ;  /* 0x9a7cab1b00047882 */ /* 0x000fe20000000000 */
[----:B------:R-:W-:Y:S01]  /*1390*/  ULOP3.LUT UR7, UR7, 0xf7dcefdd, URZ, 0x3c, !UPT ;  /* 0xf7dcefdd07077892 */ /* 0x000fe2000f8e3c3f */
[----:B------:R-:W-:Y:S01]  /*13a0*/  BSSY B1, `(.L_x_31) ;  /* 0x000007a000017945 */ /* 0x000fe20003800000 */
[----:B------:R-:W-:Y:S02]  /*13b0*/  ULOP3.LUT UR6, UR6, 0xaad26b49, URZ, 0x3c, !UPT ;  /* 0xaad26b4906067892 */ /* 0x000fe4000f8e3c3f */
[----:B------:R-:W-:Y:S01]  /*13c0*/  UIMAD UR4, UR7, UR4, 0x64f0c9 ;  /* 0x0064f0c9070474a4 */ /* 0x000fe2000f8e0204 */
[----:B------:R-:W3:Y:S01]  /*13d0*/  LDC.64 R20, c[0x0][0x230] ;  /* 0x00008c00ff147b82 */ /* 0x000ee20000000a00 */
[----:B------:R-:W-:Y:S01]  /*13e0*/  ULDC UR5, c[0x0][0x0] ;  /* 0x0000000000057ab9 */ /* 0x000fe20000000800 */
[----:B------:R-:W-:Y:S01]  /*13f0*/  ULDC.64 UR8, c[0x0][0x230] ;  /* 0x00008c0000087ab9 */ /* 0x000fe20000000a00 */
[----:B------:R-:W-:Y:S01]  /*1400*/  UIMAD UR4, UR6, 0x4182bed5, UR4 ;  /* 0x4182bed5060478a4 */ /* 0x000fe2000f8e0204 */
[----:B------:R-:W-:Y:S01]  /*1410*/  ULDC.64 UR12, c[0x0][0x240] ;  /* 0x00009000000c7ab9 */ /* 0x000fe20000000a00 */
[----:B------:R-:W-:Y:S01]  /*1420*/  ULDC UR10, c[0x0][0xc] ;  /* 0x00000300000a7ab9 */ /* 0x000fe20000000800 */
[----:B------:R-:W-:Y:S01]  /*1430*/  DSETP.LT.AND P3, PT, RZ, UR12, PT ;  /* 0x0000000cff007e2a */ /* 0x000fe2000bf61000 */
[----:B------:R-:W-:-:S02]  /*1440*/  UIMAD UR10, UR5, UR10, URZ ;  /* 0x0000000a050a72a4 */ /* 0x000fc4000f8e023f */
[----:B------:R-:W-:Y:S01]  /*1450*/  MOV R8, UR4 ;  /* 0x0000000400087c02 */ /* 0x000fe20008000f00 */
[----:B------:R-:W-:Y:S01]  /*1460*/  ULDC.64 UR14, c[0x0][0x240] ;  /* 0x00009000000e7ab9 */ /* 0x000fe20000000a00 */
[----:B------:R-:W-:Y:S01]  /*1470*/  ULDC.64 UR12, c[0x0][0x228] ;  /* 0x00008a00000c7ab9 */ /* 0x000fe20000000a00 */
[----:B------:R-:W-:Y:S01]  /*1480*/  ULDC.64 UR4, c[0x0][0x218] ;  /* 0x0000860000047ab9 */ /* 0x000fe20000000a00 */
[----:B------:R-:W-:Y:S01]  /*1490*/  ULDC.64 UR6, c[0x0][0x210] ;  /* 0x0000840000067ab9 */ /* 0x000fe20000000a00 */
[----:B--2---:R-:W-:Y:S01]  /*14a0*/  DADD R22, -R22, UR8 ;  /* 0x0000000816167e29 */ /* 0x004fe20008000100 */
[----:B------:R-:W-:Y:S01]  /*14b0*/  ULDC UR9, c[0x0][0x238] ;  /* 0x00008e0000097ab9 */ /* 0x000fe20000000800 */
[----:B------:R-:W-:-:S09]  /*14c0*/  ULDC UR8, c[0x0][0x258] ;  /* 0x0000960000087ab9 */ /* 0x000fd20000000800 */
.L_x_35:
[----:B------:R-:W-:Y:S01]  /*14d0*/  MOV R16, R10 ;  /* 0x0000000a00107202 */ /* 0x000fe20000000f00 */
[----:B------:R-:W-:Y:S01]  /*14e0*/  IMAD.MOV.U32 R4, RZ, RZ, R12 ;  /* 0x000000ffff047224 */ /* 0x000fe200078e000c */
[----:B------:R-:W-:Y:S01]  /*14f0*/  MOV R15, R13 ;  /* 0x0000000d000f7202 */ /* 0x000fe20000000f00 */
[----:B------:R-:W-:Y:S01]  /*1500*/  IMAD.MOV.U32 R18, RZ, RZ, R11 ;  /* 0x000000ffff127224 */ /* 0x000fe200078e000b */
[----:B------:R-:W-:Y:S04]  /*1510*/  BSSY B0, `(.L_x_32) ;  /* 0x0000059000007945 */ /* 0x000fe80003800000 */
[----:B--2---:R-:W-:Y:S05]  /*1520*/  @!P3 BRA `(.L_x_33) ;  /* 0x000000000060b947 */ /* 0x004fea0003800000 */
[----:B------:R-:W-:Y:S01]  /*1530*/  SHF.R.U32.HI R6, RZ, 0x2, R17 ;  /* 0x00000002ff067819 */ /* 0x000fe20000011611 */
[----:B0-----:R-:W-:Y:S01]  /*1540*/  IMAD.MOV.U32 R12, RZ, RZ, R13 ;  /* 0x000000ffff0c7224 */ /* 0x001fe200078e000d */
[----:B------:R-:W-:Y:S01]  /*1550*/  IADD3 R8, R8, 0x587c5, RZ ;  /* 0x000587c508087810 */ /* 0x000fe20007ffe0ff */
[----:B------:R-:W-:Y:S01]  /*1560*/  IMAD.MOV.U32 R13, RZ, RZ, R10 ;  /* 0x000000ffff0d7224 */ /* 0x000fe200078e000a */
[----:B------:R-:W-:Y:S01]  /*1570*/  LOP3.LUT R5, R6, R17, RZ, 0x3c, !PT ;  /* 0x0000001106057212 */ /* 0x000fe200078e3cff */
[----:B------:R-:W-:Y:S01]  /*1580*/  HFMA2.MMA R3, -RZ, RZ, 0.1171875, 0 ;  /* 0x2f800000ff037435 */ /* 0x000fe200000001ff */
[----:B------:R-:W-:Y:S01]  /*1590*/  MOV R10, R11 ;  /* 0x0000000b000a7202 */ /* 0x000fe20000000f00 */
[----:B------:R-:W-:Y:S01]  /*15a0*/  IMAD.MOV.U32 R24, RZ, RZ, 0x0 ;  /* 0x00000000ff187424 */ /* 0x000fe200078e00ff */
[----:B------:R-:W-:Y:S01]  /*15b0*/  MOV R25, 0x7ff80000 ;  /* 0x7ff8000000197802 */ /* 0x000fe20000000f00 */
[----:B------:R-:W-:Y:S01]  /*15c0*/  IMAD.SHL.U32 R6, R5, 0x2, RZ ;  /* 0x0000000205067824 */ /* 0x000fe200078e00ff */
[----:B------:R-:W-:Y:S02]  /*15d0*/  MOV R15, R13 ;  /* 0x0000000d000f7202 */ /* 0x000fe40000000f00 */
[----:B------:R-:W-:Y:S02]  /*15e0*/  IMAD.MOV.U32 R17, RZ, RZ, R4 ;  /* 0x000000ffff117224 */ /* 0x000fe400078e0004 */
[C---:B------:R-:W-:Y:S01]  /*15f0*/  LOP3.LUT R6, R10.reuse, R6, R5, 0x96, !PT ;  /* 0x000000060a067212 */ /* 0x040fe200078e9605 */
[----:B------:R-:W-:Y:S02]  /*1600*/  IMAD.SHL.U32 R5, R10, 0x10, RZ ;  /* 0x000000100a057824 */ /* 0x000fe400078e00ff */
[----:B------:R-:W-:Y:S03]  /*1610*/  IMAD.MOV.U32 R16, RZ, RZ, R10 ;  /* 0x000000ffff107224 */ /* 0x000fe600078e000a */
[----:B------:R-:W-:Y:S04]  /*1620*/  LOP3.LUT R11, R6, R5, RZ, 0x3c, !PT ;  /* 0x00000005060b7212 */ /* 0x000fe800078e3cff */
[----:B------:R-:W-:Y:S01]  /*1630*/  MOV R18, R11 ;  /* 0x0000000b00127202 */ /* 0x000fe20000000f00 */
[----:B------:R-:W-:Y:S05]  /*1640*/  IMAD.IADD R2, R11, 0x1, R8 ;  /* 0x000000010b027824 */ /* 0x000fea00078e0208 */
[----:B------:R-:W-:Y:S05]  /*1650*/  I2FP.F32.U32 R2, R2 ;  /* 0x0000000200027245 */ /* 0x000fea0000201000 */
[----:B------:R-:W-:Y:S04]  /*1660*/  FFMA R0, R2, R3, 1.1641532182693481445e-10 ;  /* 0x2f00000002007423 */ /* 0x000fe80000000003 */
[----:B------:R-:W0:Y:S02]  /*1670*/  F2F.F64.F32 R6, R0 ;  /* 0x0000000000067310 */ /* 0x000e240000201800 */
[----:B0-----:R-:W-:Y:S11]  /*1680*/  DSETP.GEU.AND P0, PT, R6, UR14, PT ;  /* 0x0000000e06007e2a */ /* 0x001ff6000bf0e000 */
[----:B------:R-:W-:Y:S03]  /*1690*/  @!UPT UIADD3 URZ, URZ, URZ, URZ ;  /* 0x0000003f3f3ff290 */ /* 0x000fe6000fffe03f */
[----:B------:R-:W-:Y:S05]  /*16a0*/  @!P0 BRA `(.L_x_34) ;  /* 0x0000000000fc8947 */ /* 0x000fea0003800000 */
.L_x_33:
[----:B------:R-:W-:Y:S01]  /*16b0*/  SHF.R.U32.HI R0, RZ, 0x2, R17 ;  /* 0x00000002ff007819 */ /* 0x000fe20000011611 */
[----:B------:R-:W-:Y:S01]  /*16c0*/  IMAD.MOV.U32 R6, RZ, RZ, 0x0 ;  /* 0x00000000ff067424 */ /* 0x000fe200078e00ff */
[----:B0-----:R-:W-:Y:S02]  /*16d0*/  SHF.R.U32.HI R13, RZ, 0x2, R12 ;  /* 0x00000002ff0d7819 */ /* 0x001fe4000001160c */
[----:B------:R-:W-:Y:S01]  /*16e0*/  LOP3.LUT R19, R0, R17, RZ, 0x3c, !PT ;  /* 0x0000001100137212 */ /* 0x000fe200078e3cff */
[C---:B------:R-:W-:Y:S01]  /*16f0*/  IMAD.SHL.U32 R0, R18.reuse, 0x10, RZ ;  /* 0x0000001012007824 */ /* 0x040fe200078e00ff */
[----:B------:R-:W-:Y:S02]  /*1700*/  LOP3.LUT R13, R13, R12, RZ, 0x3c, !PT ;  /* 0x0000000c0d0d7212 */ /* 0x000fe400078e3cff */
[----:B------:R-:W-:Y:S01]  /*1710*/  ISETP.LE.AND P1, PT, RZ, UR9, PT ;  /* 0x00000009ff007c0c */ /* 0x000fe2000bf23270 */
[----:B------:R-:W-:Y:S01]  /*1720*/  IMAD.SHL.U32 R17, R19, 0x2, RZ ;  /* 0x0000000213117824 */ /* 0x000fe200078e00ff */
[----:B------:R-:W-:Y:S01]  /*1730*/  MOV R7, 0x3ca00000 ;  /* 0x3ca0000000077802 */ /* 0x000fe20000000f00 */
[----:B------:R-:W-:Y:S03]  /*1740*/  IMAD.SHL.U32 R12, R13, 0x2, RZ ;  /* 0x000000020d0c7824 */ /* 0x000fe600078e00ff */
[----:B------:R-:W-:Y:S04]  /*1750*/  LOP3.LUT R17, R18, R17, R19, 0x96, !PT ;  /* 0x0000001112117212 */ /* 0x000fe800078e9613 */
[----:B------:R-:W-:Y:S01]  /*1760*/  LOP3.LUT R10, R17, R0, RZ, 0x3c, !PT ;  /* 0x00000000110a7212 */ /* 0x000fe200078e3cff */
[----:B------:R-:W-:Y:S02]  /*1770*/  IMAD.MOV.U32 R17, RZ, RZ, R15 ;  /* 0x000000ffff117224 */ /* 0x000fe400078e000f */
[----:B------:R-:W-:Y:S01]  /*1780*/  @P1 IMAD.MOV.U32 R28, RZ, RZ, RZ ;  /* 0x000000ffff1c1224 */ /* 0x000fe200078e00ff */
[C---:B------:R-:W-:Y:S01]  /*1790*/  LOP3.LUT R13, R10.reuse, R12, R13, 0x96, !PT ;  /* 0x0000000c0a0d7212 */ /* 0x040fe200078e960d */
[----:B------:R-:W-:Y:S01]  /*17a0*/  IMAD.SHL.U32 R0, R10, 0x10, RZ ;  /* 0x000000100a007824 */ /* 0x000fe200078e00ff */
[C---:B------:R-:W-:Y:S01]  /*17b0*/  IADD3 R12, R8.reuse, 0x587c5, R10 ;  /* 0x000587c5080c7810 */ /* 0x040fe20007ffe00a */
[----:B------:R-:W-:Y:S03]  /*17c0*/  VIADD R8, R8, 0xb0f8a ;  /* 0x000b0f8a08087836 */ /* 0x000fe60000000000 */
[----:B------:R-:W-:Y:S05]  /*17d0*/  LOP3.LUT R11, R13, R0, RZ, 0x3c, !PT ;  /* 0x000000000d0b7212 */ /* 0x000fea00078e3cff */
[----:B------:R-:W-:Y:S05]  /*17e0*/  IMAD.IADD R0, R11, 0x1, R8 ;  /* 0x000000010b007824 */ /* 0x000fea00078e0208 */
[C---:B------:R-:W-:Y:S04]  /*17f0*/  LEA R24, P0, R0.reuse, RZ, 0x15 ;  /* 0x000000ff00187211 */ /* 0x040fe8000780a8ff */
[----:B------:R-:W-:Y:S01]  /*1800*/  LEA.HI.X R25, R0, RZ, RZ, 0x15, P0 ;  /* 0x000000ff00197211 */ /* 0x000fe200000facff */
[----:B------:R-:W-:Y:S01]  /*1810*/  @P1 IMAD.MOV.U32 R0, RZ, RZ, 0x3fe00000 ;  /* 0x3fe00000ff001424 */ /* 0x000fe200078e00ff */
[----:B------:R-:W-:Y:S02]  /*1820*/  LOP3.LUT R4, R24, R12, RZ, 0x3c, !PT ;  /* 0x0000000c18047212 */ /* 0x000fe400078e3cff */
[----:B------:R-:W0:Y:S01]  /*1830*/  @P1 LDC.64 R12, c[0x0][0x248] ;  /* 0x00009200ff0c1b82 */ /* 0x000e220000000a00 */
[----:B------:R-:W-:Y:S01]  /*1840*/  IMAD.MOV.U32 R5, RZ, RZ, R25 ;  /* 0x000000ffff057224 */ /* 0x000fe200078e0019 */
[----:B------:R-:W-:Y:S05]  /*1850*/  ISETP.LE.AND P0, PT, RZ, UR8, PT ;  /* 0x00000008ff007c0c */ /* 0x000fea000bf03270 */
[----:B------:R-:W2:Y:S02]  /*1860*/  I2F.F64.U64 R4, R4 ;  /* 0x0000000400047312 */ /* 0x000ea40000301800 */
[----:B--2---:R-:W-:Y:S08]  /*1870*/  DFMA R2, R4, R6, 5.5511151231257827021e-17 ;  /* 0x3c9000000402742b */ /* 0x004ff00000000006 */
[----:B---3--:R-:W-:Y:S10]  /*1880*/  DFMA R24, -R2, UR12, R20 ;  /* 0x0000000c02187c2b */ /* 0x008ff40008000114 */
[----:B------:R-:W-:Y:S02]  /*1890*/  IMAD.MOV.U32 R26, RZ, RZ, R24 ;  /* 0x000000ffff1a7224 */ /* 0x000fe400078e0018 */
[----:B------:R-:W-:Y:S06]  /*18a0*/  IMAD.MOV.U32 R27, RZ, RZ, R25 ;  /* 0x000000ffff1b7224 */ /* 0x000fec00078e0019 */
[----:B0-----:R-:W-:Y:S10]  /*18b0*/  @P1 DMUL R12, R26, R12 ;  /* 0x0000000c1a0c1228 */ /* 0x001ff40000000000 */
[----:B------:R-:W-:Y:S06]  /*18c0*/  @P1 LOP3.LUT R29, R0, 0x80000000, R13, 0xb8, !PT ;  /* 0x80000000001d1812 */ /* 0x000fec00078eb80d */
[----:B------:R-:W-:Y:S01]  /*18d0*/  @P1 DADD.RZ R2, R12, R28 ;  /* 0x000000000c021229 */ /* 0x000fe2000000c01c */
[----:B------:R-:W0:Y:S05]  /*18e0*/  @P1 LDC.64 R12, c[0x0][0x250] ;  /* 0x00009400ff0c1b82 */ /* 0x000e2a0000000a00 */
[----:B------:R-:W2:Y:S10]  /*18f0*/  @P1 F2I.S64.F64.TRUNC R28, R2 ;  /* 0x00000002001c1311 */ /* 0x000eb4000030d900 */
[----:B--2---:R-:W0:Y:S02]  /*1900*/  @P1 I2F.F64.S64 R26, R28 ;  /* 0x0000001c001a1312 */ /* 0x004e240000301c00 */
[----:B0-----:R-:W-:Y:S01]  /*1910*/  @P1 DMUL R24, R26, R12 ;  /* 0x0000000c1a181228 */ /* 0x001fe20000000000 */
[----:B------:R-:W-:Y:S02]  /*1920*/  MOV R13, R18 ;  /* 0x00000012000d7202 */ /* 0x000fe40000000f00 */
[----:B------:R-:W-:Y:S05]  /*1930*/  IMAD.MOV.U32 R12, RZ, RZ, R16 ;  /* 0x000000ffff0c7224 */ /* 0x000fea00078e0010 */
[----:B------:R-:W-:Y:S11]  /*1940*/  DSETP.NEU.OR P0, PT, R24, RZ, !P0 ;  /* 0x000000ff1800722a */ /* 0x000ff6000470d400 */
[----:B------:R-:W-:Y:S03]  /*1950*/  @!UPT UIADD3 URZ, URZ, URZ, URZ ;  /* 0x0000003f3f3ff290 */ /* 0x000fe6000fffe03f */
[----:B------:R-:W-:Y:S05]  /*1960*/  @P0 BRA `(.L_x_34) ;  /* 0x00000000004c0947 */ /* 0x000fea0003800000 */
[C---:B------:R-:W-:Y:S11]  /*1970*/  DSETP.GT.AND P2, PT, R26.reuse, RZ, PT ;  /* 0x000000ff1a00722a */ /* 0x040ff60003f44000 */
[----:B------:R-:W-:Y:S03]  /*1980*/  @!UPT UIADD3 URZ, URZ, URZ, URZ ;  /* 0x0000003f3f3ff290 */ /* 0x000fe6000fffe03f */
[-C--:B------:R-:W-:Y:S01]  /*1990*/  @!P2 MOV R17, R15.reuse ;  /* 0x0000000f0011a202 */ /* 0x080fe20000000f00 */
[----:B------:R-:W0:Y:S01]  /*19a0*/  @P2 LDC.64 R2, c[0x0][0x230] ;  /* 0x00008c00ff022b82 */ /* 0x000e220000000a00 */
[----:B------:R-:W-:Y:S01]  /*19b0*/  @P2 MOV R17, R15 ;  /* 0x0000000f00112202 */ /* 0x000fe20000000f00 */
[C---:B------:R-:W-:Y:S01]  /*19c0*/  @P2 DADD R4, R26.reuse, 1 ;  /* 0x3ff000001a042429 */ /* 0x040fe20000000000 */
[----:B------:R-:W-:Y:S01]  /*19d0*/  @!P2 IMAD.MOV.U32 R13, RZ, RZ, R18 ;  /* 0x000000ffff0da224 */ /* 0x000fe200078e0012 */
[----:B------:R-:W-:Y:S01]  /*19e0*/  @!P2 DADD R6, R26, -1 ;  /* 0xbff000001a06a429 */ /* 0x000fe20000000000 */
[----:B------:R-:W-:Y:S02]  /*19f0*/  @!P2 IMAD.MOV.U32 R12, RZ, RZ, R16 ;  /* 0x000000ffff0ca224 */ /* 0x000fe400078e0010 */
[----:B------:R-:W-:Y:S02]  /*1a00*/  @P2 IMAD.MOV.U32 R13, RZ, RZ, R18 ;  /* 0x000000ffff0d2224 */ /* 0x000fe400078e0012 */
[----:B------:R-:W-:Y:S01]  /*1a10*/  @P2 IMAD.MOV.U32 R12, RZ, RZ, R16 ;  /* 0x000000ffff0c2224 */ /* 0x000fe200078e0010 */
[----:B------:R-:W-:Y:S02]  /*1a20*/  @P2 DSETP.GEU.AND P0, PT, R4, R20, PT ;  /* 0x000000140400222a */ /* 0x000fe40003f0e000 */
[----:B------:R-:W-:Y:S06]  /*1a30*/  @!P2 DSETP.GEU.AND P1, PT, R22, R6, PT ;  /* 0x000000061600a22a */ /* 0x000fec0003f2e000 */
[----:B------:R-:W-:Y:S02]  /*1a40*/  @!P2 FSEL R24, R6, R22, !P1 ;  /* 0x000000160618a208 */ /* 0x000fe40004800000 */
[----:B------:R-:W-:Y:S02]  /*1a50*/  @!P2 FSEL R25, R7, R23, !P1 ;  /* 0x000000170719a208 */ /* 0x000fe40004800000 */
[----:B0-----:R-:W-:Y:S02]  /*1a60*/  @P2 FSEL R2, R4, R2, !P0 ;  /* 0x0000000204022208 */ /* 0x001fe40004000000 */
[----:B------:R-:W-:Y:S03]  /*1a70*/  @P2 FSEL R3, R5, R3, !P0 ;  /* 0x0000000305032208 */ /* 0x000fe60004000000 */
[----:B------:R-:W-:Y:S01]  /*1a80*/  @P2 IMAD.MOV.U32 R24, RZ, RZ, R2 ;  /* 0x000000ffff182224 */ /* 0x000fe200078e0002 */
[----:B------:R-:W-:Y:S02]  /*1a90*/  @P2 MOV R25, R3 ;  /* 0x0000000300192202 */ /* 0x000fe40000000f00 */
.L_x_34:
[----:B------:R-:W-:Y:S05]  /*1aa0*/  BSYNC B0 ;  /* 0x0000000000007941 */ /* 0x000fea0003800000 */
.L_x_32:
[C---:B------:R-:W-:Y:S04]  /*1ab0*/  LEA R2, P0, R14.reuse, UR6, 0x3 ;  /* 0x000000060e027c11 */ /* 0x040fe8000f8018ff */
[C-C-:B------:R-:W-:Y:S02]  /*1ac0*/  LEA.HI.X R3, R14.reuse, UR7, R9.reuse, 0x3, P0 ;  /* 0x000000070e037c11 */ /* 0x140fe400080f1c09 */
[----:B------:R-:W-:Y:S03]  /*1ad0*/  IADD3 R14, P0, R14, UR10, RZ ;  /* 0x0000000a0e0e7c10 */ /* 0x000fe6000ff1e0ff */
[----:B------:R2:W-:Y:S02]  /*1ae0*/  STG.E.64 desc[UR16][R2.64], R24 ;  /* 0x0000001802007986 */ /* 0x0005e4000c101b10 */
[----:B------:R-:W-:Y:S01]  /*1af0*/  IMAD.X R9, RZ, RZ, R9, P0 ;  /* 0x000000ffff097224 */ /* 0x000fe200000e0609 */
[----:B------:R-:W-:Y:S04]  /*1b00*/  ISETP.GE.U32.AND P0, PT, R14, UR4, PT ;  /* 0x000000040e007c0c */ /* 0x000fe8000bf06070 */
[----:B------:R-:W-:Y:S11]  /*1b10*/  ISETP.GE.U32.AND.EX P0, PT, R9, UR5, PT, P0 ;  /* 0x0000000509007c0c */ /* 0x000ff6000bf06100 */
[----:B------:R-:W-:Y:S02]  /*1b20*/  @!UPT UIADD3 URZ, URZ, URZ, URZ ;  /* 0x0000003f3f3ff290 */ /* 0x000fe4000fffe03f */
[----:B------:R-:W-:Y:S05]  /*1b30*/  @!P0 BRA `(.L_x_35) ;  /* 0xfffffff800648947 */ /* 0x000fea000383ffff */
[----:B------:R-:W-:Y:S05]  /*1b40*/  BSYNC B1 ;  /* 0x0000000000017941 */ /* 0x000fea0003800000 */
.L_x_31:
[----:B------:R-:W-:Y:S01]  /*1b50*/  MOV R9, R17 ;  /* 0x0000001100097202 */ /* 0x000fe20000000f00 */
[----:B------:R-:W-:Y:S04]  /*1b60*/  STL.64 [R1+0x48], R12 ;  /* 0x0000480c01007387 */ /* 0x000fe80000100a00 */
[----:B------:R-:W-:Y:S04]  /*1b70*/  STL.64 [R1+0x50], R10 ;  /* 0x0000500a01007387 */ /* 0x000fe80000100a00 */
[----:B------:R-:W-:Y:S01]  /*1b80*/  STL.64 [R1+0x40], R8 ;  /* 0x0000400801007387 */ /* 0x000fe20000100a00 */
[----:B------:R-:W-:Y:S05]  /*1b90*/  EXIT ;  /* 0x000000000000794d */ /* 0x000fea0003800000 */
.L_x_36:
        /* <DEDUP_REMOVED lines=14> */
.L_x_369:


//--------------------- .text._ZN7cutlass6KernelINS_4gemm6kernel13Rank2KGroupedINS1_11threadblock13MmaMultistageINS1_9GemmShapeILi32ELi32ELi16EEENS_9transform11threadblock28PredicatedTileAccessIteratorINS_11MatrixShapeILi32ELi16EEEdNS_6layout11ColumnMajorELi1ENS8_31PitchLinearWarpStripedThreadMapINS_16PitchLinearShapeILi32ELi16EEELi128ENSG_ILi16ELi2EEELi1EEENS_5ArrayIdLi1ELb1EEELb0ENSD_9NoPermuteEEENS9_25RegularTileAccessIteratorISC_dNSD_43ColumnMajorTensorOpMultiplicandCongruous64bELi1ESJ_Li8EEELNS_4arch14CacheOperation4KindE0ENSA_INSB_ILi16ELi32EEEdNSD_8RowMajorELi0ESJ_SL_Lb0ESM_EENSO_ISU_dNSD_40RowMajorTensorOpMultiplicandCongruous64bELi0ESJ_Li8EEELST_0EdSV_NS4_9MmaPolicyINS1_4warp11MmaTensorOpINS6_ILi16ELi16ELi16EEEdSP_dSX_dSV_NS10_17MmaTensorOpPolicyINSR_3MmaINS6_ILi8ELi8ELi4EEELi32EdSV_dSE_dSV_NSR_13OpMultiplyAddEEENSB_ILi1ELi1EEEEELi1ELb0EbEENSB_ILi0ELi0EEES1B_Li1EEELi4ELNS1_23SharedMemoryClearOptionE0EbEES1E_NS_8epilogue11threadblock8EpilogueIS7_S1A_Li1ENS1G_27PredicatedTileIteratorBlas3INS1G_26OutputTileOptimalThreadMapINS1G_15OutputTileShapeILi32ELi8ELi2ELi1ELi1EEENS1K_ILi1ELi2ELi1ELi1ELi2EEELi128ELi1ELi64EEEdLNS_8BlasModeE1EEENS1F_4warp24FragmentIteratorTensorOpIS12_S15_dNSK_IdLi2ELb1EEESV_EENS1Q_20TileIteratorTensorOpIS12_S15_dSV_EENS1G_18SharedLoadIteratorINS1N_18CompactedThreadMapEdLi8EEENS1F_6thread17LinearCombinationIdLi1EddLNS1Z_9ScaleType4KindE0ELNS_15FloatRoundStyleE2EdEENSB_ILi0ELi4EEELi1ELi1EEENS4_30GemmIdentityThreadblockSwizzleILi1EEELNS_16ComplexTransformE0ELS29_0ELNS_8FillModeE2ELS1O_1ELNS2_17GroupScheduleModeE1ELb1EEEEEvNT_6ParamsE --------------------------
	.section	.text._ZN7cutlass6KernelINS_4gemm6kernel13Rank2KGroupedINS1_11threadblock13MmaMultistageINS1_9GemmShapeILi32ELi32ELi16EEENS_9transform11threadblock28PredicatedTileAccessIteratorINS_11MatrixShapeILi32ELi16EEEdNS_6layout11ColumnMajorELi1ENS8_31PitchLinearWarpStripedThreadMapINS_16PitchLinearShapeILi32ELi16EEELi128ENSG_ILi16ELi2EEELi1EEENS_5ArrayIdLi1ELb1EEELb0ENSD_9NoPermuteEEENS9_25RegularTileAccessIteratorISC_dNSD_43ColumnMajorTensorOpMultiplicandCongruous64bELi1ESJ_Li8EEELNS_4arch14CacheOperation4KindE0ENSA_INSB_ILi16ELi32EEEdNSD_8RowMajorELi0ESJ_SL_Lb0ESM_EENSO_ISU_dNSD_40RowMajorTensorOpMultiplicandCongruous64bELi0ESJ_Li8EEELST_0EdSV_NS4_9MmaPolicyINS1_4warp11MmaTensorOpINS6_ILi16ELi16ELi16EEEdSP_dSX_dSV_NS10_17MmaTensorOpPolicyINSR_3MmaINS6_ILi8ELi8ELi4EEELi32EdSV_dSE_dSV_NSR_13OpMultiplyAddEEENSB_ILi1ELi1EEEEELi1ELb0EbEENSB_ILi0ELi0EEES1B_Li1EEELi4ELNS1_23SharedMemoryClearOptionE0EbEES1E_NS_8epilogue11threadblock8EpilogueIS7_S1A_Li1ENS1G_27PredicatedTileIteratorBlas3INS1G_26OutputTileOptimalThreadMapINS1G_15OutputTileShapeILi32ELi8ELi2ELi1ELi1EEENS1K_ILi1ELi2ELi1ELi1ELi2EEELi128ELi1ELi64EEEdLNS_8BlasModeE1EEENS1F_4warp24FragmentIteratorTensorOpIS12_S15_dNSK_IdLi2ELb1EEESV_EENS1Q_20TileIteratorTensorOpIS12_S15_dSV_EENS1G_18SharedLoadIteratorINS1N_18CompactedThreadMapEdLi8EEENS1F_6thread17LinearCombinationIdLi1EddLNS1Z_9ScaleType4KindE0ELNS_15FloatRoundStyleE2EdEENSB_ILi0ELi4EEELi1ELi1EEENS4_30GemmIdentityThreadblockSwizzleILi1EEELNS_16ComplexTransformE0ELS29_0ELNS_8FillModeE2ELS1O_1ELNS2_17GroupScheduleModeE1ELb1EEEEEvNT_6ParamsE,"ax",@progbits
	.align	128
.text._ZN7cutlass6KernelINS_4gemm6kernel13Rank2KGroupedINS1_11threadblock13MmaMultistageINS1_9GemmShapeILi32ELi32ELi16EEENS_9transform11threadblock28PredicatedTileAccessIteratorINS_11MatrixShapeILi32ELi16EEEdNS_6layout11ColumnMajorELi1ENS8_31PitchLinearWarpStripedThreadMapINS_16PitchLinearShapeILi32ELi16EEELi128ENSG_ILi16ELi2EEELi1EEENS_5ArrayIdLi1ELb1EEELb0ENSD_9NoPermuteEEENS9_25RegularTileAccessIteratorISC_dNSD_43ColumnMajorTensorOpMultiplicandCongruous64bELi1ESJ_Li8EEELNS_4arch14CacheOperation4KindE0ENSA_INSB_ILi16ELi32EEEdNSD_8RowMajorELi0ESJ_SL_Lb0ESM_EENSO_ISU_dNSD_40RowMajorTensorOpMultiplicandCongruous64bELi0ESJ_Li8EEELST_0EdSV_NS4_9MmaPolicyINS1_4warp11MmaTensorOpINS6_ILi16ELi16ELi16EEEdSP_dSX_dSV_NS10_17MmaTensorOpPolicyINSR_3MmaINS6_ILi8ELi8ELi4EEELi32EdSV_dSE_dSV_NSR_13OpMultiplyAddEEENSB_ILi1ELi1EEEEELi1ELb0EbEENSB_ILi0ELi0EEES1B_Li1EEELi4ELNS1_23SharedMemoryClearOptionE0EbEES1E_NS_8epilogue11threadblock8EpilogueIS7_S1A_Li1ENS1G_27PredicatedTileIteratorBlas3INS1G_26OutputTileOptimalThreadMapINS1G_15OutputTileShapeILi32ELi8ELi2ELi1ELi1EEENS1K_ILi1ELi2ELi1ELi1ELi2EEELi128ELi1ELi64EEEdLNS_8BlasModeE1EEENS1F_4warp24FragmentIteratorTensorOpIS12_S15_dNSK_IdLi2ELb1EEESV_EENS1Q_20TileIteratorTensorOpIS12_S15_dSV_EENS1G_18SharedLoadIteratorINS1N_18CompactedThreadMapEdLi8EEENS1F_6thread17LinearCombinationIdLi1EddLNS1Z_9ScaleType4KindE0ELNS_15FloatRoundStyleE2EdEENSB_ILi0ELi4EEELi1ELi1EEENS4_30GemmIdentityThreadblockSwizzleILi1EEELNS_16ComplexTransformE0ELS29_0ELNS_8FillModeE2ELS1O_1ELNS2_17GroupScheduleModeE1ELb1EEEEEvNT_6ParamsE:
        .type           _ZN7cutlass6KernelINS_4gemm6kernel13Rank2KGroupedINS1_11threadblock13MmaMultistageINS1_9GemmShapeILi32ELi32ELi16EEENS_9transform11threadblock28PredicatedTileAccessIteratorINS_11MatrixShapeILi32ELi16EEEdNS_6layout11ColumnMajorELi1ENS8_31PitchLinearWarpStripedThreadMapINS_16PitchLinearShapeILi32ELi16EEELi128ENSG_ILi16ELi2EEELi1EEENS_5ArrayIdLi1ELb1EEELb0ENSD_9NoPermuteEEENS9_25RegularTileAccessIteratorISC_dNSD_43ColumnMajorTensorOpMultiplicandCongruous64bELi1ESJ_Li8EEELNS_4arch14CacheOperation4KindE0ENSA_INSB_ILi16ELi32EEEdNSD_8RowMajorELi0ESJ_SL_Lb0ESM_EENSO_ISU_dNSD_40RowMajorTensorOpMultiplicandCongruous64bELi0ESJ_Li8EEELST_0EdSV_NS4_9MmaPolicyINS1_4warp11MmaTensorOpINS6_ILi16ELi16ELi16EEEdSP_dSX_dSV_NS10_17MmaTensorOpPolicyINSR_3MmaINS6_ILi8ELi8ELi4EEELi32EdSV_dSE_dSV_NSR_13OpMultiplyAddEEENSB_ILi1ELi1EEEEELi1ELb0EbEENSB_ILi0ELi0EEES1B_Li1EEELi4ELNS1_23SharedMemoryClearOptionE0EbEES1E_NS_8epilogue11threadblock8EpilogueIS7_S1A_Li1ENS1G_27PredicatedTileIteratorBlas3INS1G_26OutputTileOptimalThreadMapINS1G_15OutputTileShapeILi32ELi8ELi2ELi1ELi1EEENS1K_ILi1ELi2ELi1ELi1ELi2EEELi128ELi1ELi64EEEdLNS_8BlasModeE1EEENS1F_4warp24FragmentIteratorTensorOpIS12_S15_dNSK_IdLi2ELb1EEESV_EENS1Q_20TileIteratorTensorOpIS12_S15_dSV_EENS1G_18SharedLoadIteratorINS1N_18CompactedThreadMapEdLi8EEENS1F_6thread17LinearCombinationIdLi1EddLNS1Z_9ScaleType4KindE0ELNS_15FloatRoundStyleE2EdEENSB_ILi0ELi4EEELi1ELi1EEENS4_30GemmIdentityThreadblockSwizzleILi1EEELNS_16ComplexTransformE0ELS29_0ELNS_8FillModeE2ELS1O_1ELNS2_17GroupScheduleModeE1ELb1EEEEEvNT_6ParamsE,@function
        .size           _ZN7cutlass6KernelINS_4gemm6kernel13Rank2KGroupedINS1_11threadblock13MmaMultistageINS1_9GemmShapeILi32ELi32ELi16EEENS_9transform11threadblock28PredicatedTileAccessIteratorINS_11MatrixShapeILi32ELi16EEEdNS_6layout11ColumnMajorELi1ENS8_31PitchLinearWarpStripedThreadMapINS_16PitchLinearShapeILi32ELi16EEELi128ENSG_ILi16ELi2EEELi1EEENS_5ArrayIdLi1ELb1EEELb0ENSD_9NoPermuteEEENS9_25RegularTileAccessIteratorISC_dNSD_43ColumnMajorTensorOpMultiplicandCongruous64bELi1ESJ_Li8EEELNS_4arch14CacheOperation4KindE0ENSA_INSB_ILi16ELi32EEEdNSD_8RowMajorELi0ESJ_SL_Lb0ESM_EENSO_ISU_dNSD_40RowMajorTensorOpMultiplicandCongruous64bELi0ESJ_Li8EEELST_0EdSV_NS4_9MmaPolicyINS1_4warp11MmaTensorOpINS6_ILi16ELi16ELi16EEEdSP_dSX_dSV_NS10_17MmaTensorOpPolicyINSR_3MmaINS6_ILi8ELi8ELi4EEELi32EdSV_dSE_dSV_NSR_13OpMultiplyAddEEENSB_ILi1ELi1EEEEELi1ELb0EbEENSB_ILi0ELi0EEES1B_Li1EEELi4ELNS1_23SharedMemoryClearOptionE0EbEES1E_NS_8epilogue11threadblock8EpilogueIS7_S1A_Li1ENS1G_27PredicatedTileIteratorBlas3INS1G_26OutputTileOptimalThreadMapINS1G_15OutputTileShapeILi32ELi8ELi2ELi1ELi1EEENS1K_ILi1ELi2ELi1ELi1ELi2EEELi128ELi1ELi64EEEdLNS_8BlasModeE1EEENS1F_4warp24FragmentIteratorTensorOpIS12_S15_dNSK_IdLi2ELb1EEESV_EENS1Q_20TileIteratorTensorOpIS12_S15_dSV_EENS1G_18SharedLoadIteratorINS1N_18CompactedThreadMapEdLi8EEENS1F_6thread17LinearCombinationIdLi1EddLNS1Z_9ScaleType4KindE0ELNS_15FloatRoundStyleE2EdEENSB_ILi0ELi4EEELi1ELi1EEENS4_30GemmIdentityThreadblockSwizzleILi1EEELNS_16ComplexTransformE0ELS29_0ELNS_8FillModeE2ELS1O_1ELNS2_17GroupScheduleModeE1ELb1EEEEEvNT_6ParamsE,(.L_x_359 - _ZN7cutlass6KernelINS_4gemm6kernel13Rank2KGroupedINS1_11threadblock13MmaMultistageINS1_9GemmShapeILi32ELi32ELi16EEENS_9transform11threadblock28PredicatedTileAccessIteratorINS_11MatrixShapeILi32ELi16EEEdNS_6layout11ColumnMajorELi1ENS8_31PitchLinearWarpStripedThreadMapINS_16PitchLinearShapeILi32ELi16EEELi128ENSG_ILi16ELi2EEELi1EEENS_5ArrayIdLi1ELb1EEELb0ENSD_9NoPermuteEEENS9_25RegularTileAccessIteratorISC_dNSD_43ColumnMajorTensorOpMultiplicandCongruous64bELi1ESJ_Li8EEELNS_4arch14CacheOperation4KindE0ENSA_INSB_ILi16ELi32EEEdNSD_8RowMajorELi0ESJ_SL_Lb0ESM_EENSO_ISU_dNSD_40RowMajorTensorOpMultiplicandCongruous64bELi0ESJ_Li8EEELST_0EdSV_NS4_9MmaPolicyINS1_4warp11MmaTensorOpINS6_ILi16ELi16ELi16EEEdSP_dSX_dSV_NS10_17MmaTensorOpPolicyINSR_3MmaINS6_ILi8ELi8ELi4EEELi32EdSV_dSE_dSV_NSR_13OpMultiplyAddEEENSB_ILi1ELi1EEEEELi1ELb0EbEENSB_ILi0ELi0EEES1B_Li1EEELi4ELNS1_23SharedMemoryClearOptionE0EbEES1E_NS_8epilogue11threadblock8EpilogueIS7_S1A_Li1ENS1G_27PredicatedTileIteratorBlas3INS1G_26OutputTileOptimalThreadMapINS1G_15OutputTileShapeILi32ELi8ELi2ELi1ELi1EEENS1K_ILi1ELi2ELi1ELi1ELi2EEELi128ELi1ELi64EEEdLNS_8BlasModeE1EEENS1F_4warp24FragmentIteratorTensorOpIS12_S15_dNSK_IdLi2ELb1EEESV_EENS1Q_20TileIteratorTensorOpIS12_S15_dSV_EENS1G_18SharedLoadIteratorINS1N_18CompactedThreadMapEdLi8EEENS1F_6thread17LinearCombinationIdLi1EddLNS1Z_9ScaleType4KindE0ELNS_15FloatRoundStyleE2EdEENSB_ILi0ELi4EEELi1ELi1EEENS4_30GemmIdentityThreadblockSwizzleILi1EEELNS_16ComplexTransformE0ELS29_0ELNS_8FillModeE2ELS1O_1ELNS2_17GroupScheduleModeE1ELb1EEEEEvNT_6ParamsE)
        .other          _ZN7cutlass6KernelINS_4gemm6kernel13Rank2KGroupedINS1_11threadblock13MmaMultistageINS1_9GemmShapeILi32ELi32ELi16EEENS_9transform11threadblock28PredicatedTileAccessIteratorINS_11MatrixShapeILi32ELi16EEEdNS_6layout11ColumnMajorELi1ENS8_31PitchLinearWarpStripedThreadMapINS_16PitchLinearShapeILi32ELi16EEELi128ENSG_ILi16ELi2EEELi1EEENS_5ArrayIdLi1ELb1EEELb0ENSD_9NoPermuteEEENS9_25RegularTileAccessIteratorISC_dNSD_43ColumnMajorTensorOpMultiplicandCongruous64bELi1ESJ_Li8EEELNS_4arch14CacheOperation4KindE0ENSA_INSB_ILi16ELi32EEEdNSD_8RowMajorELi0ESJ_SL_Lb0ESM_EENSO_ISU_dNSD_40RowMajorTensorOpMultiplicandCongruous64bELi0ESJ_Li8EEELST_0EdSV_NS4_9MmaPolicyINS1_4warp11MmaTensorOpINS6_ILi16ELi16ELi16EEEdSP_dSX_dSV_NS10_17MmaTensorOpPolicyINSR_3MmaINS6_ILi8ELi8ELi4EEELi32EdSV_dSE_dSV_NSR_13OpMultiplyAddEEENSB_ILi1ELi1EEEEELi1ELb0EbEENSB_ILi0ELi0EEES1B_Li1EEELi4ELNS1_23SharedMemoryClearOptionE0EbEES1E_NS_8epilogue11threadblock8EpilogueIS7_S1A_Li1ENS1G_27PredicatedTileIteratorBlas3INS1G_26OutputTileOptimalThreadMapINS1G_15OutputTileShapeILi32ELi8ELi2ELi1ELi1EEENS1K_ILi1ELi2ELi1ELi1ELi2EEELi128ELi1ELi64EEEdLNS_8BlasModeE1EEENS1F_4warp24FragmentIteratorTensorOpIS12_S15_dNSK_IdLi2ELb1EEESV_EENS1Q_20TileIteratorTensorOpIS12_S15_dSV_EENS1G_18SharedLoadIteratorINS1N_18CompactedThreadMapEdLi8EEENS1F_6thread17LinearCombinationIdLi1EddLNS1Z_9ScaleType4KindE0ELNS_15FloatRoundStyleE2EdEENSB_ILi0ELi4EEELi1ELi1EEENS4_30GemmIdentityThreadblockSwizzleILi1EEELNS_16ComplexTransformE0ELS29_0ELNS_8FillModeE2ELS1O_1ELNS2_17GroupScheduleModeE1ELb1EEEEEvNT_6ParamsE,@"STO_CUDA_ENTRY STV_DEFAULT"
_ZN7cutlass6KernelINS_4gemm6kernel13Rank2KGroupedINS1_11threadblock13MmaMultistageINS1_9GemmShapeILi32ELi32ELi16EEENS_9transform11threadblock28PredicatedTileAccessIteratorINS_11MatrixShapeILi32ELi16EEEdNS_6layout11ColumnMajorELi1ENS8_31PitchLinearWarpStripedThreadMapINS_16PitchLinearShapeILi32ELi16EEELi128ENSG_ILi16ELi2EEELi1EEENS_5ArrayIdLi1ELb1EEELb0ENSD_9NoPermuteEEENS9_25RegularTileAccessIteratorISC_dNSD_43ColumnMajorTensorOpMultiplicandCongruous64bELi1ESJ_Li8EEELNS_4arch14CacheOperation4KindE0ENSA_INSB_ILi16ELi32EEEdNSD_8RowMajorELi0ESJ_SL_Lb0ESM_EENSO_ISU_dNSD_40RowMajorTensorOpMultiplicandCongruous64bELi0ESJ_Li8EEELST_0EdSV_NS4_9MmaPolicyINS1_4warp11MmaTensorOpINS6_ILi16ELi16ELi16EEEdSP_dSX_dSV_NS10_17MmaTensorOpPolicyINSR_3MmaINS6_ILi8ELi8ELi4EEELi32EdSV_dSE_dSV_NSR_13OpMultiplyAddEEENSB_ILi1ELi1EEEEELi1ELb0EbEENSB_ILi0ELi0EEES1B_Li1EEELi4ELNS1_23SharedMemoryClearOptionE0EbEES1E_NS_8epilogue11threadblock8EpilogueIS7_S1A_Li1ENS1G_27PredicatedTileIteratorBlas3INS1G_26OutputTileOptimalThreadMapINS1G_15OutputTileShapeILi32ELi8ELi2ELi1ELi1EEENS1K_ILi1ELi2ELi1ELi1ELi2EEELi128ELi1ELi64EEEdLNS_8BlasModeE1EEENS1F_4warp24FragmentIteratorTensorOpIS12_S15_dNSK_IdLi2ELb1EEESV_EENS1Q_20TileIteratorTensorOpIS12_S15_dSV_EENS1G_18SharedLoadIteratorINS1N_18CompactedThreadMapEdLi8EEENS1F_6thread17LinearCombinationIdLi1EddLNS1Z_9ScaleType4KindE0ELNS_15FloatRoundStyleE2EdEENSB_ILi0ELi4EEELi1ELi1EEENS4_30GemmIdentityThreadblockSwizzleILi1EEELNS_16ComplexTransformE0ELS29_0ELNS_8FillModeE2ELS1O_1ELNS2_17GroupScheduleModeE1ELb1EEEEEvNT_6ParamsE:
[----:B------:R-:W-:Y:S08]  /*0000*/  LDC R1, c[0x0][0x28] ;  /* 0x00000a00ff017b82 */ /* 0x000ff00000000800 */
[----:B------:R-:W1:Y:S01]  /*0010*/  LDC.64 R2, c[0x0][0x240] ;  /* 0x00009000ff027b82 */ /* 0x000e620000000a00 */
[----:B------:R-:W-:Y:S02]  /*0020*/  ULDC.64 UR4, c[0x0][0x238] ;  /* 0x00008e0000047ab9 */ /* 0x000fe40000000a00 */
[----:B------:R-:W-:Y:S01]  /*0030*/  DSETP.NEU.AND P1, PT, RZ, UR4, PT ;  /* 0x00000004ff007e2a */ /* 0x000fe2000bf2d000 */
[----:B------:R-:W-:-:S05]  /*0040*/  ULDC.U8 UR4, c[0x0][0x2b0] ;  /* 0x0000ac0000047ab9 */ /* 0x000fca0000000000 */
[----:B------:R-:W-:Y:S01]  /*0050*/  ISETP.NE.AND P1, PT, RZ, UR4, !P1 ;  /* 0x00000004ff007c0c */ /* 0x000fe2000cf25270 */
[----:B-1----:R-:W-:-:S14]  /*0060*/  DSETP.EQ.AND P0, PT, R2, 1, PT ;  /* 0x3ff000000200742a */ /* 0x002fdc0003f02000 */
[----:B------:R-:W-:Y:S05]  /*0070*/  @P1 EXIT P0 ;  /* 0x000000000000194d */ /* 0x000fea0000000000 */
[----:B------:R-:W-:Y:S01]  /*0080*/  ULDC UR6, c[0x0][0xc] ;  /* 0x0000030000067ab9 */ /* 0x000fe20000000800 */
[----:B------:R-:W-:Y:S01]  /*0090*/  UMOV UR8, URZ ;  /* 0x0000003f00087c82 */ /* 0x000fe20008000000 */
[----:B------:R-:W1:Y:S01]  /*00a0*/  I2F.U32.RP R2, UR6 ;  /* 0x0000000600027d06 */ /* 0x000e620008209000 */
[----:B------:R-:W2:Y:S01]  /*00b0*/  S2R R3, SR_TID.X ;  /* 0x0000000000037919 */ /* 0x000ea20000002100 */
[----:B------:R-:W-:Y:S01]  /*00c0*/  UISETP.NE.U32.AND UP0, UPT, UR6, URZ, UPT ;  /* 0x0000003f0600728c */ /* 0x000fe2000bf05070 */
[----:B------:R-:W-:-:S05]  /*00d0*/  ULDC.64 UR52, c[0x0][0x208] ;  /* 0x0000820000347ab9 */ /* 0x000fca0000000a00 */
[----:B-1----:R-:W1:Y:S02]  /*00e0*/  MUFU.RCP R0, R2 ;  /* 0x0000000200007308 */ /* 0x002e640000001000 */
[----:B-1----:R-:W-:Y:S01]  /*00f0*/  VIADD R0, R0, 0xffffffe ;  /* 0x0ffffffe00007836 */ /* 0x002fe20000000000 */
[----:B--2---:R-:W-:-:S05]  /*0100*/  ISETP.GT.AND P0, PT, R3, 0x7f, PT ;  /* 0x0000007f0300780c */ /* 0x004fca0003f04270 */
[----:B------:R-:W1:Y:S02]  /*0110*/  F2I.FTZ.U32.TRUNC.NTZ R0, R0 ;  /* 0x0000000000007305 */ /* 0x000e64000021f000 */
[----:B-1----:R-:W-:-:S13]  /*0120*/  R2UR UR9, R0 ;  /* 0x00000000000972ca */ /* 0x002fda00000e0000 */
[----:B------:R-:W-:-:S04]  /*0130*/  UIADD3 UR4, URZ, -UR9, URZ ;  /* 0x800000093f047290 */ /* 0x000fc8000fffe03f */
[----:B------:R-:W-:-:S04]  /*0140*/  UIMAD UR4, UR4, UR6, URZ ;  /* 0x00000006040472a4 */ /* 0x000fc8000f8e023f */
[----:B------:R-:W-:-:S03]  /*0150*/  UIMAD.WIDE.U32 UR8, UR9, UR4, UR8 ;  /* 0x00000004090872a5 */ /* 0x000fc6000f8e0008 */
[----:B------:R-:W-:Y:S02]  /*0160*/  ULDC UR4, c[0x0][0x228] ;  /* 0x00008a0000047ab9 */ /* 0x000fe40000000800 */
[----:B------:R-:W-:-:S04]  /*0170*/  UIADD3 UR7, UR6, -0x1, UR4 ;  /* 0xffffffff06077890 */ /* 0x000fc8000fffe004 */
[----:B------:R-:W-:-:S04]  /*0180*/  UIMAD.WIDE.U32 UR42, UR9, UR7, URZ ;  /* 0x00000007092a72a5 */ /* 0x000fc8000f8e003f */
[----:B------:R-:W-:-:S04]  /*0190*/  UIADD3 UR5, -UR43, URZ, URZ ;  /* 0x0000003f2b057290 */ /* 0x000fc8000fffe13f */
[----:B------:R-:W-:-:S03]  /*01a0*/  UIMAD UR5, UR6, UR5, UR7 ;  /* 0x00000005060572a4 */ /* 0x000fc6000f8e0207 */
[----:B------:R-:W1:Y:S01]  /*01b0*/  S2UR UR42, SR_CTAID.X ;  /* 0x00000000002a79c3 */ /* 0x000e620000002500 */
[----:B------:R-:W-:-:S11]  /*01c0*/  UISETP.GE.U32.AND UP2, UPT, UR5, UR6, UPT ;  /* 0x000000060500728c */ /* 0x000fd6000bf46070 */
[----:B------:R-:W-:Y:S02]  /*01d0*/  @UP2 UIADD3 UR5, UR5, -UR6, URZ ;  /* 0x8000000605052290 */ /* 0x000fe4000fffe03f */
[----:B------:R-:W-:Y:S02]  /*01e0*/  @UP2 UIADD3 UR43, UR43, 0x1, URZ ;  /* 0x000000012b2b2890 */ /* 0x000fe4000fffe03f */
[----:B------:R-:W-:-:S11]  /*01f0*/  UISETP.GE.U32.AND UP1, UPT, UR5, UR6, UPT ;  /* 0x000000060500728c */ /* 0x000fd6000bf26070 */
[----:B------:R-:W-:Y:S02]  /*0200*/  @UP1 UIADD3 UR43, UR43, 0x1, URZ ;  /* 0x000000012b2b1890 */ /* 0x000fe4000fffe03f */
[----:B------:R-:W-:-:S04]  /*0210*/  @!UP0 ULOP3.LUT UR43, URZ, UR6, URZ, 0x33, !UPT ;  /* 0x000000063f2b8292 */ /* 0x000fc8000f8e333f */
[----:B-1----:R-:W-:Y:S02]  /*0220*/  UIMAD UR41, UR43, UR42, URZ ;  /* 0x0000002a2b2972a4 */ /* 0x002fe4000f8e023f */
[----:B------:R-:W-:-:S13]  /*0230*/  ISETP.GE.OR P0, PT, R3, UR43, P0 ;  /* 0x0000002b03007c0c */ /* 0x000fda0008706670 */
[----:B------:R-:W1:Y:S01]  /*0240*/  @!P0 LDC.64 R4, c[0x0][0x220] ;  /* 0x00008800ff048b82 */ /* 0x000e620000000a00 */
[----:B------:R-:W-:-:S04]  /*0250*/  @!P0 VIADD R0, R3, UR41 ;  /* 0x0000002903008c36 */ /* 0x000fc80008000000 */
[----:B-1----:R-:W-:-:S05]  /*0260*/  @!P0 IMAD.WIDE R6, R0, 0x8, R4 ;  /* 0x0000000800068825 */ /* 0x002fca00078e0204 */
[----:B------:R-:W2:Y:S04]  /*0270*/  @!P0 LDG.E R5, desc[UR52][R6.64+0x4] ;  /* 0x0000043406058981 */ /* 0x000ea8000c1e1900 */
[----:B------:R-:W2:Y:S01]  /*0280*/  @!P0 LDG.E R4, desc[UR52][R6.64] ;  /* 0x0000003406048981 */ /* 0x000ea2000c1e1900 */
[----:B------:R-:W1:Y:S01]  /*0290*/  S2UR UR6, SR_CgaCtaId ;  /* 0x00000000000679c3 */ /* 0x000e620000008800 */
[----:B------:R-:W-:Y:S01]  /*02a0*/  UMOV UR5, 0x400 ;  /* 0x0000040000057882 */ /* 0x000fe20000000000 */
[----:B------:R-:W-:Y:S02]  /*02b0*/  UISETP.GE.AND UP0, UPT, UR42, UR4, UPT ;  /* 0x000000042a00728c */ /* 0x000fe4000bf06270 */
[----:B-1----:R-:W-:-:S06]  /*02c0*/  ULEA UR6, UR6, UR5, 0x18 ;  /* 0x0000000506067291 */ /* 0x002fcc000f8ec03f */
[----:B------:R-:W-:-:S05]  /*02d0*/  LEA R40, R3, UR6, 0x3 ;  /* 0x0000000603287c11 */ /* 0x000fca000f8e18ff */
[----:B--2---:R1:W-:Y:S01]  /*02e0*/  @!P0 STS.64 [R40+0x8000], R4 ;  /* 0x0080000428008388 */ /* 0x0043e20000000a00 */
[----:B------:R-:W-:-:S13]  /*02f0*/  PLOP3.LUT P0, PT, PT, PT, UP0, 0x80, 0x0 ;  /* 0x000000000000781c */ /* 0x000fda0003f0f008 */
[----:B------:R-:W-:Y:S05]  /*0300*/  @P0 EXIT ;  /* 0x000000000000094d */ /* 0x000fea0003800000 */
[----:B------:R-:W-:Y:S01]  /*0310*/  SHF.R.S32.HI R72, RZ, 0x1f, R3 ;  /* 0x0000001fff487819 */ /* 0x000fe20000011403 */
[----:B------:R-:W-:Y:S01]  /*0320*/  UMOV UR40, URZ ;  /* 0x0000003f00287c82 */ /* 0x000fe20008000000 */
[----:B------:R-:W-:Y:S02]  /*0330*/  LOP3.LUT R9, R3, 0x1f, RZ, 0xc0, !PT ;  /* 0x0000001f03097812 */ /* 0x000fe400078ec0ff */
[CC--:B------:R-:W-:Y:S02]  /*0340*/  LEA.HI R2, R72.reuse, R3.reuse, RZ, 0x5 ;  /* 0x0000000348027211 */ /* 0x0c0fe400078f28ff */
[----:B------:R-:W-:Y:S02]  /*0350*/  LEA.HI R72, R72, R3, RZ, 0x7 ;  /* 0x0000000348487211 */ /* 0x000fe400078f38ff */
[--C-:B------:R-:W-:Y:S02]  /*0360*/  SHF.R.S32.HI R37, RZ, 0x5, R2.reuse ;  /* 0x00000005ff257819 */ /* 0x100fe40000011402 */
[----:B------:R-:W-:-:S02]  /*0370*/  SHF.R.S32.HI R0, RZ, 0x1f, R2 ;  /* 0x0000001fff007819 */ /* 0x000fc40000011402 */
[----:B------:R-:W-:Y:S02]  /*0380*/  LOP3.LUT R2, R2, 0xffffffe0, RZ, 0xc0, !PT ;  /* 0xffffffe002027812 */ /* 0x000fe400078ec0ff */
[----:B------:R-:W-:Y:S02]  /*0390*/  LEA.HI R0, R0, R37, RZ, 0x2 ;  /* 0x0000002500007211 */ /* 0x000fe400078f10ff */
[----:B------:R-:W-:Y:S01]  /*03a0*/  SHF.R.S32.HI R72, RZ, 0x7, R72 ;  /* 0x00000007ff487819 */ /* 0x000fe20000011448 */
[----:B------:R-:W-:Y:S01]  /*03b0*/  IMAD.IADD R39, R3, 0x1, -R2 ;  /* 0x0000000103277824 */ /* 0x000fe200078e0a02 */
[----:B------:R-:W-:Y:S02]  /*03c0*/  LOP3.LUT R0, R0, 0xfffffffc, RZ, 0xc0, !PT ;  /* 0xfffffffc00007812 */ /* 0x000fe400078ec0ff */
[----:B------:R-:W-:Y:S02]  /*03d0*/  SHF.R.U32.HI R11, RZ, 0x2, R9 ;  /* 0x00000002ff0b7819 */ /* 0x000fe40000011609 */
[----:B------:R-:W-:Y:S01]  /*03e0*/  SHF.R.S32.HI R38, RZ, 0x1f, R39 ;  /* 0x0000001fff267819 */ /* 0x000fe20000011427 */
[C---:B------:R-:W-:Y:S01]  /*03f0*/  IMAD.IADD R0, R37.reuse, 0x1, -R0 ;  /* 0x0000000125007824 */ /* 0x040fe200078e0a00 */
[----:B------:R-:W-:Y:S01]  /*0400*/  SHF.R.U32.HI R9, RZ, 0x3, R9 ;  /* 0x00000003ff097819 */ /* 0x000fe20000011609 */
[----:B------:R-:W-:Y:S01]  /*0410*/  IMAD.SHL.U32 R37, R37, 0x2, RZ ;  /* 0x0000000225257824 */ /* 0x000fe200078e00ff */
[----:B------:R-:W-:-:S02]  /*0420*/  LEA.HI R38, R38, R39, RZ, 0x4 ;  /* 0x0000002726267211 */ /* 0x000fc400078f20ff */
[----:B------:R-:W-:Y:S02]  /*0430*/  LEA.HI R15, R0, R0, RZ, 0x1 ;  /* 0x00000000000f7211 */ /* 0x000fe400078f08ff */
[C---:B------:R-:W-:Y:S02]  /*0440*/  LEA.HI.SX32 R37, R38.reuse, R37, 0x1c ;  /* 0x0000002526257211 */ /* 0x040fe400078fe2ff */
[----:B------:R-:W-:Y:S02]  /*0450*/  LOP3.LUT R38, R38, 0xfffffff0, RZ, 0xc0, !PT ;  /* 0xfffffff026267812 */ /* 0x000fe400078ec0ff */
[----:B------:R-:W-:Y:S01]  /*0460*/  SHF.R.S32.HI R8, RZ, 0x1f, R37 ;  /* 0x0000001fff087819 */ /* 0x000fe20000011425 */
[----:B------:R-:W-:Y:S01]  /*0470*/  VIADD R78, R37, 0x8 ;  /* 0x00000008254e7836 */ /* 0x000fe20000000000 */
[----:B-1----:R-:W-:Y:S01]  /*0480*/  LOP3.LUT R5, R15, 0x3ffffffe, RZ, 0xc0, !PT ;  /* 0x3ffffffe0f057812 */ /* 0x002fe200078ec0ff */
[----:B------:R-:W-:Y:S01]  /*0490*/  IMAD.IADD R38, R39, 0x1, -R38 ;  /* 0x0000000127267824 */ /* 0x000fe200078e0a26 */
[----:B------:R-:W-:-:S02]  /*04a0*/  LEA.HI R8, R8, R37, RZ, 0x2 ;  /* 0x0000002508087211 */ /* 0x000fc400078f10ff */
[----:B------:R-:W-:Y:S01]  /*04b0*/  SHF.R.S32.HI R15, RZ, 0x1, R15 ;  /* 0x00000001ff0f7819 */ /* 0x000fe2000001140f */
[C---:B------:R-:W-:Y:S01]  /*04c0*/  IMAD.SHL.U32 R13, R38.reuse, 0x4, RZ ;  /* 0x00000004260d7824 */ /* 0x040fe200078e00ff */
[----:B------:R-:W-:Y:S01]  /*04d0*/  LOP3.LUT R6, R38, 0x6, RZ, 0xc0, !PT ;  /* 0x0000000626067812 */ /* 0x000fe200078ec0ff */
[----:B------:R-:W-:Y:S01]  /*04e0*/  IMAD.IADD R5, R0, 0x1, -R5 ;  /* 0x0000000100057824 */ /* 0x000fe200078e0a05 */
[----:B------:R-:W-:Y:S01]  /*04f0*/  LOP3.LUT R8, R8, 0xfffffffc, RZ, 0xc0, !PT ;  /* 0xfffffffc08087812 */ /* 0x000fe200078ec0ff */
[----:B------:R-:W-:Y:S01]  /*0500*/  IMAD R72, R72, 0x2, R15 ;  /* 0x0000000248487824 */ /* 0x000fe200078e020f */
[----:B------:R-:W-:Y:S02]  /*0510*/  SHF.R.S32.HI R7, RZ, 0x1f, R38 ;  /* 0x0000001fff077819 */ /* 0x000fe40000011426 */
[----:B------:R-:W-:Y:S01]  /*0520*/  SHF.R.U32.HI R6, RZ, 0x1, R6 ;  /* 0x00000001ff067819 */ /* 0x000fe20000011606 */
[----:B------:R-:W-:Y:S01]  /*0530*/  IMAD.IADD R4, R37, 0x1, -R8 ;  /* 0x0000000125047824 */ /* 0x000fe200078e0a08 */
[----:B------:R-:W-:Y:S01]  /*0540*/  LEA.HI R7, R7, R38, RZ, 0x3 ;  /* 0x0000002607077211 */ /* 0x000fe200078f18ff */
[----:B------:R-:W-:Y:S01]  /*0550*/  IMAD R0, R72, 0x2, R5 ;  /* 0x0000000248007824 */ /* 0x000fe200078e0205 */
[----:B------:R-:W-:Y:S01]  /*0560*/  LOP3.LUT R13, R6, 0x4, R13, 0xf8, !PT ;  /* 0x00000004060d7812 */ /* 0x000fe200078ef80d */
[----:B------:R-:W-:Y:S01]  /*0570*/  IMAD R72, R72, 0x4, R5 ;  /* 0x0000000448487824 */ /* 0x000fe200078e0205 */
[----:B------:R-:W-:Y:S01]  /*0580*/  SHF.R.U32.HI R7, RZ, 0x3, R7 ;  /* 0x00000003ff077819 */ /* 0x000fe20000011607 */
[----:B------:R-:W-:Y:S01]  /*0590*/  IMAD.SHL.U32 R0, R0, 0x4, RZ ;  /* 0x0000000400007824 */ /* 0x000fe200078e00ff */
[----:B------:R-:W-:Y:S01]  /*05a0*/  LOP3.LUT R10, R13, 0x1, R4, 0x78, !PT ;  /* 0x000000010d0a7812 */ /* 0x000fe200078e7804 */
[----:B------:R-:W-:Y:S01]  /*05b0*/  IMAD.SHL.U32 R4, R4, 0x2, RZ ;  /* 0x0000000204047824 */ /* 0x000fe200078e00ff */
[----:B------:R-:W-:Y:S01]  /*05c0*/  LOP3.LUT R2, R9, 0x7, R3, 0x78, !PT ;  /* 0x0000000709027812 */ /* 0x000fe200078e7803 */
[----:B------:R-:W-:Y:S01]  /*05d0*/  IMAD R66, R0, 0x120, RZ ;  /* 0x0000012000427824 */ /* 0x000fe200078e02ff */
[----:B------:R-:W-:Y:S01]  /*05e0*/  LOP3.LUT R6, R8, R6, RZ, 0xfc, !PT ;  /* 0x0000000608067212 */ /* 0x000fe200078efcff */
[----:B------:R-:W-:Y:S01]  /*05f0*/  IMAD R7, R10, 0x2, R7 ;  /* 0x000000020a077824 */ /* 0x000fe200078e0207 */
[----:B------:R-:W-:Y:S01]  /*0600*/  LOP3.LUT R36, R3, 0x3, RZ, 0xc0, !PT ;  /* 0x0000000303247812 */ /* 0x000fe200078ec0ff */
[----:B------:R-:W-:Y:S01]  /*0610*/  IMAD R2, R9, 0x10, R2 ;  /* 0x0000001009027824 */ /* 0x000fe200078e0202 */
[----:B------:R-:W-:Y:S01]  /*0620*/  SHF.R.S32.HI R70, RZ, 0x1f, R37 ;  /* 0x0000001fff467819 */ /* 0x000fe20000011425 */
[----:B------:R-:W-:Y:S01]  /*0630*/  IMAD.U32 R66, R39, 0x8, R66 ;  /* 0x0000000827427824 */ /* 0x000fe200078e0042 */
[----:B------:R-:W-:Y:S01]  /*0640*/  LOP3.LUT R7, R7, 0x4, R4, 0x78, !PT ;  /* 0x0000000407077812 */ /* 0x000fe200078e7804 */
[----:B------:R-:W-:Y:S01]  /*0650*/  IMAD R36, R11, 0x12, R36 ;  /* 0x000000120b247824 */ /* 0x000fe200078e0224 */
[----:B------:R-:W-:-:S03]  /*0660*/  LEA R2, R2, UR6, 0x4 ;  /* 0x0000000602027c11 */ /* 0x000fc6000f8e20ff */
[----:B------:R-:W-:Y:S02]  /*0670*/  IMAD R6, R6, 0x20, R7 ;  /* 0x0000002006067824 */ /* 0x000fe400078e0207 */
[----:B------:R-:W-:-:S03]  /*0680*/  VIADD R0, R2, 0x4000 ;  /* 0x0000400002007836 */ /* 0x000fc60000000000 */
[----:B------:R-:W-:-:S07]  /*0690*/  LEA R77, R6, UR6, 0x3 ;  /* 0x00000006064d7c11 */ /* 0x000fce000f8e18ff */
.L_x_138:
[----:B------:R-:W-:Y:S02]  /*06a0*/  ULOP3.LUT UP0, UR4, UR40, 0x7f, URZ, 0xc0, !UPT ;  /* 0x0000007f28047892 */ /* 0x000fe4000f80c03f */
[----:B------:R-:W-:Y:S02]  /*06b0*/  UIADD3 UR40, UR40, 0x1, URZ ;  /* 0x0000000128287890 */ /* 0x000fe4000fffe03f */
[----:B------:R-:W-:Y:S02]  /*06c0*/  ULEA UR4, UR4, UR6, 0x3 ;  /* 0x0000000604047291 */ /* 0x000fe4000f8e183f */
[----:B------:R-:W-:Y:S01]  /*06d0*/  PLOP3.LUT P0, PT, PT, PT, UP0, 0x80, 0x0 ;  /* 0x000000000000781c */ /* 0x000fe20003f0f008 */
[----:B------:R-:W-:-:S12]  /*06e0*/  ULOP3.LUT UP0, URZ, UR40, 0x7f, URZ, 0xc0, !UPT ;  /* 0x0000007f283f7892 */ /* 0x000fd8000f80c03f */
[----:B------:R-:W-:Y:S01]  /*06f0*/  @!P0 BAR.SYNC.DEFER_BLOCKING 0x0 ;  /* 0x0000000000008b1d */ /* 0x000fe20000010000 */
[----:B------:R-:W-:-:S05]  /*0700*/  PLOP3.LUT P0, PT, PT, PT, UP0, 0x80, 0x0 ;  /* 0x000000000000781c */ /* 0x000fca0003f0f008 */
[----:B------:R-:W1:Y:S02]  /*0710*/  LDS.64 R4, [UR4+0x8000] ;  /* 0x00800004ff047984 */ /* 0x000e640008000a00 */
[----:B-1----:R-:W-:-:S06]  /*0720*/  R2UR UR4, R4 ;  /* 0x00000000040472ca */ /* 0x002fcc00000e0000 */
[----:B---3--:R-:W-:Y:S09]  /*0730*/  @P0 BRA `(.L_x_37) ;  /* 0x0000000000380947 */ /* 0x008ff20003800000 */
[----:B------:R-:W1:Y:S01]  /*0740*/  S2R R4, SR_TID.X ;  /* 0x0000000000047919 */ /* 0x000e620000002100 */
[----:B------:R-:W-:Y:S01]  /*0750*/  BAR.SYNC.DEFER_BLOCKING 0x0 ;  /* 0x0000000000007b1d */ /* 0x000fe20000010000 */
[----:B------:R-:W-:-:S05]  /*0760*/  ISETP.GT.AND P0, PT, R3, 0x7f, PT ;  /* 0x0000007f0300780c */ /* 0x000fca0003f04270 */
[----:B------:R-:W-:Y:S01]  /*0770*/  BSSY B0, `(.L_x_37) ;  /* 0x000000a000007945 */ /* 0x000fe20003800000 */
[----:B-1----:R-:W-:-:S05]  /*0780*/  VIADD R4, R4, UR40 ;  /* 0x0000002804047c36 */ /* 0x002fca0008000000 */
[----:B------:R-:W-:-:S13]  /*0790*/  ISETP.GE.OR P0, PT, R4, UR43, P0 ;  /* 0x0000002b04007c0c */ /* 0x000fda0008706670 */
[----:B------:R-:W-:Y:S05]  /*07a0*/  @P0 BRA `(.L_x_38) ;  /* 0x0000000000180947 */ /* 0x000fea0003800000 */
[----:B------:R-:W1:Y:S01]  /*07b0*/  LDC.64 R6, c[0x0][0x220] ;  /* 0x00008800ff067b82 */ /* 0x000e620000000a00 */
[----:B------:R-:W-:-:S05]  /*07c0*/  IADD3 R9, R4, UR41, RZ ;  /* 0x0000002904097c10 */ /* 0x000fca000fffe0ff */
[----:B-1----:R-:W-:-:S05]  /*07d0*/  IMAD.WIDE R8, R9, 0x8, R6 ;  /* 0x0000000809087825 */ /* 0x002fca00078e0206 */
[----:B------:R-:W2:Y:S04]  /*07e0*/  LDG.E R7, desc[UR52][R8.64+0x4] ;  /* 0x0000043408077981 */ /* 0x000ea8000c1e1900 */
[----:B------:R-:W2:Y:S04]  /*07f0*/  LDG.E R6, desc[UR52][R8.64] ;  /* 0x0000003408067981 */ /* 0x000ea8000c1e1900 */
[----:B--2---:R1:W-:Y:S02]  /*0800*/  STS.64 [R40+0x8000], R6 ;  /* 0x0080000628007388 */ /* 0x0043e40000000a00 */
.L_x_38:
[----:B------:R-:W-:Y:S05]  /*0810*/  BSYNC B0 ;  /* 0x0000000000007941 */ /* 0x000fea0003800000 */
.L_x_37:
[----:B------:R-:W-:Y:S02]  /*0820*/  ULDC.64 UR8, c[0x0][0x210] ;  /* 0x0000840000087ab9 */ /* 0x000fe40000000a00 */
[----:B------:R-:W-:-:S06]  /*0830*/  UIMAD.WIDE UR8, UR4, 0xc, UR8 ;  /* 0x0000000c040878a5 */ /* 0x000fcc000f8e0208 */
[----:B-1----:R-:W-:Y:S02]  /*0840*/  IMAD.U32 R6, RZ, RZ, UR8 ;  /* 0x00000008ff067e24 */ /* 0x002fe4000f8e00ff */
[----:B------:R-:W-:-:S05]  /*0850*/  IMAD.U32 R7, RZ, RZ, UR9 ;  /* 0x00000009ff077e24 */ /* 0x000fca000f8e00ff */
[----:B------:R-:W2:Y:S04]  /*0860*/  LDG.E R8, desc[UR52][R6.64] ;  /* 0x0000003406087981 */ /* 0x000ea8000c1e1900 */
[----:B------:R-:W3:Y:S01]  /*0870*/  LDG.E R4, desc[UR52][R6.64+0x4] ;  /* 0x0000043406047981 */ /* 0x000ee2000c1e1900 */
[----:B------:R-:W-:Y:S01]  /*0880*/  IADD3 R5, -R5, UR42, RZ ;  /* 0x0000002a05057c10 */ /* 0x000fe2000fffe1ff */
[----:B------:R-:W-:Y:S01]  /*0890*/  IMAD.MOV.U32 R14, RZ, RZ, 0x0 ;  /* 0x00000000ff0e7424 */ /* 0x000fe200078e00ff */
[----:B------:R-:W-:Y:S01]  /*08a0*/  MOV R15, 0x3fd80000 ;  /* 0x3fd80000000f7802 */ /* 0x000fe20000000f00 */
[----:B------:R-:W-:Y:S01]  /*08b0*/  USHF.R.S32.HI UR23, URZ, 0x1f, UR4 ;  /* 0x0000001f3f177899 */ /* 0x000fe20008011404 */
[----:B------:R-:W-:-:S04]  /*08c0*/  SHF.L.U32 R9, R5, 0x1, RZ ;  /* 0x0000000105097819 */ /* 0x000fc800000006ff */
[----:B------:R-:W1:Y:S02]  /*08d0*/  I2F.F64 R10, R9 ;  /* 0x00000009000a7312 */ /* 0x000e640000201c00 */
[----:B-1----:R-:W-:-:S06]  /*08e0*/  DADD R10, R10, 2.25 ;  /* 0x400200000a0a7429 */ /* 0x002fcc0000000000 */
[----:B------:R-:W1:Y:S04]  /*08f0*/  MUFU.RSQ64H R13, R11 ;  /* 0x0000000b000d7308 */ /* 0x000e680000001c00 */
[----:B------:R-:W-:-:S05]  /*0900*/  VIADD R12, R11, 0xfcb00000 ;  /* 0xfcb000000b0c7836 */ /* 0x000fca0000000000 */
[----:B------:R-:W-:Y:S01]  /*0910*/  ISETP.GE.U32.AND P0, PT, R12, 0x7ca00000, PT ;  /* 0x7ca000000c00780c */ /* 0x000fe20003f06070 */
[----:B-1----:R-:W-:-:S08]  /*0920*/  DMUL R16, R12, R12 ;  /* 0x0000000c0c107228 */ /* 0x002fd00000000000 */
[----:B------:R-:W-:-:S08]  /*0930*/  DFMA R16, R10, -R16, 1 ;  /* 0x3ff000000a10742b */ /* 0x000fd00000000810 */
[----:B------:R-:W-:Y:S02]  /*0940*/  DFMA R14, R16, R14, 0.5 ;  /* 0x3fe00000100e742b */ /* 0x000fe4000000000e */
[----:B------:R-:W-:-:S08]  /*0950*/  DMUL R16, R12, R16 ;  /* 0x000000100c107228 */ /* 0x000fd00000000000 */
[----:B------:R-:W-:-:S08]  /*0960*/  DFMA R16, R14, R16, R12 ;  /* 0x000000100e10722b */ /* 0x000fd0000000000c */
[----:B------:R-:W-:Y:S02]  /*0970*/  DMUL R14, R10, R16 ;  /* 0x000000100a0e7228 */ /* 0x000fe40000000000 */
[----:B------:R-:W-:Y:S01]  /*0980*/  VIADD R19, R17, 0xfff00000 ;  /* 0xfff0000011137836 */ /* 0x000fe20000000000 */
[----:B------:R-:W-:Y:S02]  /*0990*/  MOV R18, R16 ;  /* 0x0000001000127202 */ /* 0x000fe40000000f00 */
[----:B--2---:R-:W-:-:S03]  /*09a0*/  R2UR UR26, R8 ;  /* 0x00000000081a72ca */ /* 0x004fc600000e0000 */
[----:B------:R-:W-:Y:S01]  /*09b0*/  DFMA R8, R14, -R14, R10 ;  /* 0x8000000e0e08722b */ /* 0x000fe2000000000a */
[----:B---3--:R-:W-:-:S07]  /*09c0*/  R2UR UR25, R4 ;  /* 0x00000000041972ca */ /* 0x008fce00000e0000 */
[----:B------:R-:W-:Y:S02]  /*09d0*/  DFMA R20, R8, R18, R14 ;  /* 0x000000120814722b */ /* 0x000fe4000000000e */
[----:B------:R-:W-:-:S04]  /*09e0*/  UIADD3 UR9, UR26, 0x1f, URZ ;  /* 0x0000001f1a097890 */ /* 0x000fc8000fffe03f */
[----:B------:R-:W-:Y:S02]  /*09f0*/  UIADD3 UR7, UR25, 0x1f, URZ ;  /* 0x0000001f19077890 */ /* 0x000fe4000fffe03f */
[----:B------:R-:W-:Y:S02]  /*0a00*/  USHF.R.S32.HI UR8, URZ, 0x1f, UR9 ;  /* 0x0000001f3f087899 */ /* 0x000fe40008011409 */
[----:B------:R-:W-:Y:S02]  /*0a10*/  USHF.R.S32.HI UR5, URZ, 0x1f, UR7 ;  /* 0x0000001f3f057899 */ /* 0x000fe40008011407 */
[----:B------:R-:W-:Y:S02]  /*0a20*/  ULEA.HI UR8, UR8, UR9, URZ, 0x5 ;  /* 0x0000000908087291 */ /* 0x000fe4000f8f283f */
[----:B------:R-:W-:Y:S02]  /*0a30*/  ULEA.HI UR5, UR5, UR7, URZ, 0x5 ;  /* 0x0000000705057291 */ /* 0x000fe4000f8f283f */
[----:B------:R-:W-:-:S02]  /*0a40*/  USHF.R.S32.HI UR8, URZ, 0x5, UR8 ;  /* 0x000000053f087899 */ /* 0x000fc40008011408 */
[----:B------:R-:W-:Y:S01]  /*0a50*/  USHF.R.S32.HI UR5, URZ, 0x5, UR5 ;  /* 0x000000053f057899 */ /* 0x000fe20008011405 */
[----:B------:R-:W-:Y:S11]  /*0a60*/  @!P0 BRA `(.L_x_39) ;  /* 0x0000000000088947 */ /* 0x000ff60003800000 */
[----:B------:R-:W-:-:S06]  /*0a70*/  MOV R4, 0xa90 ;  /* 0x00000a9000047802 */ /* 0x000fcc0000000f00 */
[----:B------:R-:W-:Y:S05]  /*0a80*/  CALL.REL.NOINC `($__internal_2_$__cuda_sm20_dsqrt_rn_f64_mediumpath_v1) ;  /* 0x0000009000e07944 */ /* 0x000fea0003c00000 */
.L_x_39:
[----:B------:R-:W-:-:S06]  /*0a90*/  DADD R20, R20, -0.5 ;  /* 0xbfe0000014147429 */ /* 0x000fcc0000000000 */
[----:B------:R-:W1:Y:S02]  /*0aa0*/  FRND.F64.CEIL R8, R20 ;  /* 0x0000001400087313 */ /* 0x000e640000309800 */
[----:B-1----:R-:W-:-:S06]  /*0ab0*/  DADD R8, R8, -1 ;  /* 0xbff0000008087429 */ /* 0x002fcc0000000000 */
[----:B------:R-:W1:Y:S02]  /*0ac0*/  F2I.F64.TRUNC R65, R8 ;  /* 0x0000000800417311 */ /* 0x000e64000030d100 */
[C---:B-1----:R-:W-:Y:S01]  /*0ad0*/  IMAD R4, R65.reuse, R65, R65 ;  /* 0x0000004141047224 */ /* 0x042fe200078e0241 */
[----:B------:R-:W-:-:S04]  /*0ae0*/  ISETP.LT.AND P0, PT, R65, UR5, PT ;  /* 0x0000000541007c0c */ /* 0x000fc8000bf01270 */
[----:B------:R-:W-:-:S04]  /*0af0*/  LEA.HI R4, R4, R4, RZ, 0x1 ;  /* 0x0000000404047211 */ /* 0x000fc800078f08ff */
[----:B------:R-:W-:-:S05]  /*0b00*/  SHF.R.S32.HI R4, RZ, 0x1, R4 ;  /* 0x00000001ff047819 */ /* 0x000fca0000011404 */
[----:B------:R-:W-:-:S05]  /*0b10*/  IMAD.IADD R5, R5, 0x1, -R4 ;  /* 0x0000000105057824 */ /* 0x000fca00078e0a04 */
[----:B------:R-:W-:-:S13]  /*0b20*/  ISETP.GE.OR P0, PT, R5, UR8, !P0 ;  /* 0x0000000805007c0c */ /* 0x000fda000c706670 */
[----:B------:R-:W-:Y:S05]  /*0b30*/  @P0 BRA `(.L_x_40) ;  /* 0x0000008c00840947 */ /* 0x000fea0003800000 */
[----:B------:R-:W-:Y:S01]  /*0b40*/  IMAD.SHL.U32 R65, R65, 0x20, RZ ;  /* 0x0000002041417824 */ /* 0x000fe200078e00ff */
[----:B------:R-:W-:-:S03]  /*0b50*/  SHF.L.U32 R67, R5, 0x5, RZ ;  /* 0x0000000505437819 */ /* 0x000fc600000006ff */
[----:B------:R-:W-:-:S05]  /*0b60*/  VIADD R4, R65, 0x20 ;  /* 0x0000002041047836 */ /* 0x000fca0000000000 */
[----:B------:R-:W-:-:S13]  /*0b70*/  ISETP.GE.AND P0, PT, R67, R4, PT ;  /* 0x000000044300720c */ /* 0x000fda0003f06270 */
[----:B------:R-:W-:Y:S05]  /*0b80*/  @P0 BRA `(.L_x_40) ;  /* 0x0000008c00700947 */ /* 0x000fea0003800000 */
[----:B------:R-:W-:Y:S01]  /*0b90*/  USHF.L.U32 UR22, UR4, 0x3, URZ ;  /* 0x0000000304167899 */ /* 0x000fe2000800063f */
[----:B------:R-:W2:Y:S01]  /*0ba0*/  LDG.E R4, desc[UR52][R6.64+0x8] ;  /* 0x0000083406047981 */ /* 0x000ea2000c1e1900 */
[----:B------:R-:W-:Y:S01]  /*0bb0*/  ULDC.64 UR8, c[0x0][0x298] ;  /* 0x0000a60000087ab9 */ /* 0x000fe20000000a00 */
[----:B------:R-:W-:Y:S02]  /*0bc0*/  USHF.L.U64.HI UR23, UR4, 0x3, UR23 ;  /* 0x0000000304177899 */ /* 0x000fe40008010217 */
[----:B------:R-:W-:Y:S01]  /*0bd0*/  UIADD3 UR8, UP1, UR22, UR8, URZ ;  /* 0x0000000816087290 */ /* 0x000fe2000ff3e03f */
[----:B------:R-:W-:Y:S02]  /*0be0*/  ULDC.64 UR4, c[0x0][0x290] ;  /* 0x0000a40000047ab9 */ /* 0x000fe40000000a00 */
[----:B------:R-:W-:Y:S02]  /*0bf0*/  UIADD3 UR4, UP0, UR22, UR4, URZ ;  /* 0x0000000416047290 */ /* 0x000fe4000ff1e03f */
[----:B------:R-:W-:Y:S01]  /*0c00*/  UIADD3.X UR9, UR23, UR9, URZ, UP1, !UPT ;  /* 0x0000000917097290 */ /* 0x000fe20008ffe43f */
[----:B------:R-:W-:Y:S01]  /*0c10*/  IMAD.U32 R12, RZ, RZ, UR8 ;  /* 0x00000008ff0c7e24 */ /* 0x000fe2000f8e00ff */
[----:B------:R-:W-:-:S02]  /*0c20*/  UIADD3.X UR5, UR23, UR5, URZ, UP0, !UPT ;  /* 0x0000000517057290 */ /* 0x000fc400087fe43f */
[----:B------:R-:W-:Y:S02]  /*0c30*/  IMAD.U32 R14, RZ, RZ, UR4 ;  /* 0x00000004ff0e7e24 */ /* 0x000fe4000f8e00ff */
[----:B------:R-:W-:Y:S01]  /*0c40*/  IMAD.U32 R13, RZ, RZ, UR9 ;  /* 0x00000009ff0d7e24 */ /* 0x000fe2000f8e00ff */
[----:B------:R-:W-:Y:S01]  /*0c50*/  ULDC.64 UR8, c[0x0][0x278] ;  /* 0x00009e0000087ab9 */ /* 0x000fe20000000a00 */
[----:B------:R-:W-:-:S04]  /*0c60*/  IMAD.U32 R15, RZ, RZ, UR5 ;  /* 0x00000005ff0f7e24 */ /* 0x000fc8000f8e00ff */
[----:B------:R-:W3:Y:S01]  /*0c70*/  LDG.E.64 R12, desc[UR52][R12.64] ;  /* 0x000000340c0c7981 */ /* 0x000ee2000c1e1b00 */
[----:B------:R-:W-:Y:S01]  /*0c80*/  UIADD3 UR8, UP1, UR22, UR8, URZ ;  /* 0x0000000816087290 */ /* 0x000fe2000ff3e03f */
[----:B------:R-:W-:Y:S02]  /*0c90*/  ULDC.64 UR4, c[0x0][0x270] ;  /* 0x00009c0000047ab9 */ /* 0x000fe40000000a00 */
[----:B------:R1:W4:Y:S01]  /*0ca0*/  LDG.E.64 R6, desc[UR52][R14.64] ;  /* 0x000000340e067981 */ /* 0x000322000c1e1b00 */
[----:B------:R-:W-:Y:S02]  /*0cb0*/  UIADD3 UR4, UP0, UR22, UR4, URZ ;  /* 0x0000000416047290 */ /* 0x000fe4000ff1e03f */
[----:B------:R-:W-:Y:S01]  /*0cc0*/  UIADD3.X UR9, UR23, UR9, URZ, UP1, !UPT ;  /* 0x0000000917097290 */ /* 0x000fe20008ffe43f */
[----:B------:R-:W-:Y:S01]  /*0cd0*/  IMAD.U32 R10, RZ, RZ, UR8 ;  /* 0x00000008ff0a7e24 */ /* 0x000fe2000f8e00ff */
[----:B------:R-:W-:Y:S02]  /*0ce0*/  UIADD3.X UR5, UR23, UR5, URZ, UP0, !UPT ;  /* 0x0000000517057290 */ /* 0x000fe400087fe43f */
[----:B------:R-:W-:-:S02]  /*0cf0*/  IMAD.U32 R8, RZ, RZ, UR4 ;  /* 0x00000004ff087e24 */ /* 0x000fc4000f8e00ff */
[----:B------:R-:W-:Y:S02]  /*0d00*/  IMAD.U32 R11, RZ, RZ, UR9 ;  /* 0x00000009ff0b7e24 */ /* 0x000fe4000f8e00ff */
[----:B------:R-:W-:-:S04]  /*0d10*/  IMAD.U32 R9, RZ, RZ, UR5 ;  /* 0x00000005ff097e24 */ /* 0x000fc8000f8e00ff */
[----:B------:R-:W4:Y:S04]  /*0d20*/  LDG.E.64 R10, desc[UR52][R10.64] ;  /* 0x000000340a0a7981 */ /* 0x000f28000c1e1b00 */
[----:B------:R-:W4:Y:S01]  /*0d30*/  LDG.E.64 R8, desc[UR52][R8.64] ;  /* 0x0000003408087981 */ /* 0x000f22000c1e1b00 */
[----:B------:R-:W-:-:S04]  /*0d40*/  IMAD.IADD R16, R38, 0x1, R67 ;  /* 0x0000000126107824 */ /* 0x000fc800078e0243 */
[----:B------:R-:W-:Y:S01]  /*0d50*/  VIADD R5, R16, 0x10 ;  /* 0x0000001010057836 */ /* 0x000fe20000000000 */
[----:B------:R-:W-:Y:S01]  /*0d60*/  SHF.R.S32.HI R17, RZ, 0x1f, R16 ;  /* 0x0000001fff117819 */ /* 0x000fe20000011410 */
[----:B-1----:R-:W-:Y:S01]  /*0d70*/  IMAD.IADD R14, R38, 0x1, R65 ;  /* 0x00000001260e7824 */ /* 0x002fe200078e0241 */
[----:B------:R-:W-:Y:S02]  /*0d80*/  BAR.SYNC.DEFER_BLOCKING 0x0 ;  /* 0x0000000000007b1d */ /* 0x000fe40000010000 */
[----:B------:R-:W-:Y:S02]  /*0d90*/  ISETP.GE.AND P6, PT, R5, UR26, PT ;  /* 0x0000001a05007c0c */ /* 0x000fe4000bfc6270 */
[----:B------:R-:W-:Y:S02]  /*0da0*/  SHF.R.S32.HI R15, RZ, 0x1f, R14 ;  /* 0x0000001fff0f7819 */ /* 0x000fe4000001140e */
[----:B--2---:R-:W-:-:S13]  /*0db0*/  R2UR UR24, R4 ;  /* 0x00000000041872ca */ /* 0x004fda00000e0000 */
[----:B------:R-:W-:Y:S02]  /*0dc0*/  USHF.R.S32.HI UR19, URZ, 0x1f, UR24 ;  /* 0x0000001f3f137899 */ /* 0x000fe40008011418 */
[----:B------:R-:W-:Y:S02]  /*0dd0*/  UIADD3 UR36, UR24, 0xf, URZ ;  /* 0x0000000f18247890 */ /* 0x000fe4000fffe03f */
[----:B------:R-:W-:Y:S02]  /*0de0*/  ULEA.HI UR19, UR19, UR24, URZ, 0x4 ;  /* 0x0000001813137291 */ /* 0x000fe4000f8f203f */
[----:B------:R-:W-:Y:S02]  /*0df0*/  USHF.R.S32.HI UR27, URZ, 0x1f, UR36 ;  /* 0x0000001f3f1b7899 */ /* 0x000fe40008011424 */
[----:B------:R-:W-:Y:S01]  /*0e00*/  ULOP3.LUT UR19, UR19, 0xfffffff0, URZ, 0xc0, !UPT ;  /* 0xfffffff013137892 */ /* 0x000fe2000f8ec03f */
[----:B---3--:R-:W-:Y:S01]  /*0e10*/  R2UR UR51, R13 ;  /* 0x000000000d3372ca */ /* 0x008fe200000e0000 */
[----:B------:R-:W-:Y:S01]  /*0e20*/  ULEA.HI UR27, UR27, UR36, URZ, 0x4 ;  /* 0x000000241b1b7291 */ /* 0x000fe2000f8f203f */
[----:B------:R-:W-:Y:S01]  /*0e30*/  R2UR UR50, R12 ;  /* 0x000000000c3272ca */ /* 0x000fe200000e0000 */
[----:B------:R-:W-:Y:S01]  /*0e40*/  UIADD3 UR19, UR24, -UR19, URZ ;  /* 0x8000001318137290 */ /* 0x000fe2000fffe03f */
[----:B----4-:R-:W-:Y:S01]  /*0e50*/  R2UR UR49, R7 ;  /* 0x00000000073172ca */ /* 0x010fe200000e0000 */
[----:B------:R-:W-:Y:S01]  /*0e60*/  ULEA.HI.SX32 UR27, UR27, 0xfffffffd, 0x1c ;  /* 0xfffffffd1b1b7891 */ /* 0x000fe2000f8fe23f */
[----:B------:R-:W-:Y:S01]  /*0e70*/  R2UR UR48, R6 ;  /* 0x00000000063072ca */ /* 0x000fe200000e0000 */
[----:B------:R-:W-:Y:S01]  /*0e80*/  UISETP.NE.AND UP0, UPT, UR19, URZ, UPT ;  /* 0x0000003f1300728c */ /* 0x000fe2000bf05270 */
[----:B------:R-:W-:-:S03]  /*0e90*/  VIADD R6, R14, 0x10 ;  /* 0x000000100e067836 */ /* 0x000fc60000000000 */
[----:B------:R-:W-:-:S04]  /*0ea0*/  USEL UR19, UR19, 0x10, UP0 ;  /* 0x0000001013137887 */ /* 0x000fc80008000000 */
[----:B------:R-:W-:Y:S01]  /*0eb0*/  UISETP.LT.AND UP0, UPT, UR24, UR19, UPT ;  /* 0x000000131800728c */ /* 0x000fe2000bf01270 */
[C---:B------:R-:W-:Y:S01]  /*0ec0*/  IMAD.WIDE.U32 R22, R37.reuse, UR50, R16 ;  /* 0x0000003225167c25 */ /* 0x040fe2000f8e0010 */
[----:B------:R-:W-:Y:S02]  /*0ed0*/  USHF.L.U32 UR20, UR50, 0x6, URZ ;  /* 0x0000000632147899 */ /* 0x000fe4000800063f */
[----:B------:R-:W-:Y:S01]  /*0ee0*/  USEL UR4, UR24, UR19, UP0 ;  /* 0x0000001318047287 */ /* 0x000fe20008000000 */
[C---:B------:R-:W-:Y:S01]  /*0ef0*/  IMAD R7, R37.reuse, UR49, RZ ;  /* 0x0000003125077c24 */ /* 0x040fe2000f8e02ff */
[----:B------:R-:W-:Y:S01]  /*0f00*/  USHF.L.U64.HI UR21, UR50, 0x6, UR51 ;  /* 0x0000000632157899 */ /* 0x000fe20008010233 */
[C---:B------:R-:W-:Y:S01]  /*0f10*/  IMAD.WIDE.U32 R20, R37.reuse, UR48, R14 ;  /* 0x0000003025147c25 */ /* 0x040fe2000f8e000e */
[----:B------:R-:W-:Y:S02]  /*0f20*/  USHF.L.U32 UR29, UR48, 0x6, URZ ;  /* 0x00000006301d7899 */ /* 0x000fe4000800063f */
[----:B------:R-:W-:Y:S01]  /*0f30*/  ISETP.GE.AND P0, PT, R37, UR4, PT ;  /* 0x0000000425007c0c */ /* 0x000fe2000bf06270 */
[----:B------:R-:W-:Y:S01]  /*0f40*/  USHF.L.U64.HI UR28, UR48, 0x6, UR49 ;  /* 0x00000006301c7899 */ /* 0x000fe20008010231 */
[----:B------:R-:W-:Y:S01]  /*0f50*/  ISETP.GE.AND P5, PT, R78, UR4, PT ;  /* 0x000000044e007c0c */ /* 0x000fe2000bfa6270 */
[----:B------:R-:W-:Y:S01]  /*0f60*/  UIADD3 UR4, UR24, 0x1e, URZ ;  /* 0x0000001e18047890 */ /* 0x000fe2000fffe03f */
[----:B------:R-:W-:Y:S01]  /*0f70*/  P2R R4, PR, RZ, 0x1 ;  /* 0x00000001ff047803 */ /* 0x000fe20000000000 */
[----:B------:R-:W-:Y:S01]  /*0f80*/  USHF.R.S32.HI UR5, URZ, 0x1f, UR19 ;  /* 0x0000001f3f057899 */ /* 0x000fe20008011413 */
[C---:B------:R-:W-:Y:S01]  /*0f90*/  ISETP.LT.AND P1, PT, R5.reuse, UR26, !P0 ;  /* 0x0000001a05007c0c */ /* 0x040fe2000c721270 */
[----:B------:R-:W-:Y:S01]  /*0fa0*/  UISETP.GE.U32.AND UP0, UPT, UR4, 0x1f, UPT ;  /* 0x0000001f0400788c */ /* 0x000fe2000bf06070 */
[C---:B------:R-:W-:Y:S01]  /*0fb0*/  ISETP.LT.AND P0, PT, R16.reuse, UR26, !P0 ;  /* 0x0000001a10007c0c */ /* 0x040fe2000c701270 */
[----:B------:R-:W-:Y:S01]  /*0fc0*/  ULOP3.LUT UR4, UR36, 0xfffffff0, URZ, 0xc0, !UPT ;  /* 0xfffffff024047892 */ /* 0x000fe2000f8ec03f */
[----:B------:R-:W-:Y:S01]  /*0fd0*/  ISETP.LT.AND P3, PT, R5, UR26, !P5 ;  /* 0x0000001a05007c0c */ /* 0x000fe2000ef61270 */
[----:B------:R-:W-:Y:S01]  /*0fe0*/  IMAD R5, R37, UR51, RZ ;  /* 0x0000003325057c24 */ /* 0x000fe2000f8e02ff */
[----:B------:R-:W-:Y:S01]  /*0ff0*/  ISETP.LT.AND P2, PT, R16, UR26, !P5 ;  /* 0x0000001a10007c0c */ /* 0x000fe2000ef41270 */
[----:B------:R-:W-:Y:S01]  /*1000*/  UIMAD UR7, UR51, UR19, URZ ;  /* 0x00000013330772a4 */ /* 0x000fe2000f8e023f */
[----:B------:R-:W-:Y:S01]  /*1010*/  SEL R61, RZ, 0x1, !P0 ;  /* 0x00000001ff3d7807 */ /* 0x000fe20004000000 */
[----:B------:R-:W-:Y:S01]  /*1020*/  IMAD R5, R70, UR50, R5 ;  /* 0x0000003246057c24 */ /* 0x000fe2000f8e0205 */
[----:B------:R-:W-:Y:S01]  /*1030*/  PLOP3.LUT P4, PT, PT, PT, UP0, 0x80, 0x0 ;  /* 0x000000000000781c */ /* 0x000fe20003f8f008 */
[----:B------:R-:W-:Y:S01]  /*1040*/  UISETP.NE.AND UP0, UPT, UR4, 0x10, UPT ;  /* 0x000000100400788c */ /* 0x000fe2000bf05270 */
[----:B------:R-:W-:Y:S01]  /*1050*/  P2R R61, PR, R61, 0xf ;  /* 0x0000000f3d3d7803 */ /* 0x000fe20000000000 */
[----:B------:R-:W-:Y:S01]  /*1060*/  IMAD.IADD R13, R23, 0x1, R5 ;  /* 0x00000001170d7824 */ /* 0x000fe200078e0205 */
[----:B------:R-:W-:Y:S01]  /*1070*/  ISETP.GE.AND P0, PT, R16, UR26, PT ;  /* 0x0000001a10007c0c */ /* 0x000fe2000bf06270 */
[----:B------:R-:W-:Y:S01]  /*1080*/  UIMAD.WIDE.U32 UR8, UR50, UR19, URZ ;  /* 0x00000013320872a5 */ /* 0x000fe2000f8e003f */
[----:B------:R-:W-:Y:S01]  /*1090*/  ISETP.NE.AND P3, PT, R4, RZ, PT ;  /* 0x000000ff0400720c */ /* 0x000fe20003f65270 */
[----:B------:R-:W-:Y:S01]  /*10a0*/  UIMAD UR7, UR50, UR5, UR7 ;  /* 0x00000005320772a4 */ /* 0x000fe2000f8e0207 */
[----:B------:R-:W-:Y:S01]  /*10b0*/  P2R R4, PR, RZ, 0x1 ;  /* 0x00000001ff047803 */ /* 0x000fe20000000000 */
[----:B------:R-:W-:Y:S01]  /*10c0*/  USHF.L.U32 UR17, UR8, 0x3, URZ ;  /* 0x0000000308117899 */ /* 0x000fe2000800063f */
[----:B------:R-:W-:Y:S01]  /*10d0*/  SEL R61, R61, RZ, P4 ;  /* 0x000000ff3d3d7207 */ /* 0x000fe20002000000 */
[----:B------:R-:W-:Y:S01]  /*10e0*/  UIADD3 UR7, UR9, UR7, URZ ;  /* 0x0000000709077290 */ /* 0x000fe2000fffe03f */
[----:B------:R-:W-:Y:S01]  /*10f0*/  ISETP.LT.AND P0, PT, R14, UR25, !P3 ;  /* 0x000000190e007c0c */ /* 0x000fe2000df01270 */
[----:B------:R-:W-:Y:S01]  /*1100*/  IMAD.WIDE.U32 R16, R37, UR48, R16 ;  /* 0x0000003025107c25 */ /* 0x000fe2000f8e0010 */
[----:B------:R-:W-:Y:S01]  /*1110*/  ISETP.LT.AND P1, PT, R6, UR25, !P3 ;  /* 0x0000001906007c0c */ /* 0x000fe2000df21270 */
[----:B------:R-:W-:Y:S01]  /*1120*/  USHF.L.U64.HI UR18, UR8, 0x3, UR7 ;  /* 0x0000000308127899 */ /* 0x000fe20008010207 */
[----:B------:R-:W-:Y:S01]  /*1130*/  ISETP.LT.AND P2, PT, R14, UR25, !P5 ;  /* 0x000000190e007c0c */ /* 0x000fe2000ef41270 */
[C---:B------:R-:W-:Y:S01]  /*1140*/  IMAD.SHL.U32 R64, R61.reuse, 0x8, RZ ;  /* 0x000000083d407824 */ /* 0x040fe200078e00ff */
[----:B------:R-:W-:Y:S01]  /*1150*/  ISETP.LT.AND P3, PT, R6, UR25, !P5 ;  /* 0x0000001906007c0c */ /* 0x000fe2000ef61270 */
[C---:B------:R-:W-:Y:S01]  /*1160*/  IMAD.SHL.U32 R63, R61.reuse, 0x4, RZ ;  /* 0x000000043d3f7824 */ /* 0x040fe200078e00ff */
[----:B------:R-:W-:Y:S01]  /*1170*/  SEL R57, RZ, 0x1, !P0 ;  /* 0x00000001ff397807 */ /* 0x000fe20004000000 */
[----:B------:R-:W-:Y:S01]  /*1180*/  IMAD.SHL.U32 R62, R61, 0x2, RZ ;  /* 0x000000023d3e7824 */ /* 0x000fe200078e00ff */
[----:B------:R-:W-:Y:S01]  /*1190*/  ISETP.NE.AND P5, PT, R4, RZ, PT ;  /* 0x000000ff0400720c */ /* 0x000fe20003fa5270 */
[----:B------:R-:W-:Y:S01]  /*11a0*/  IMAD R4, R70, UR48, R7 ;  /* 0x0000003046047c24 */ /* 0x000fe2000f8e0207 */
[----:B------:R-:W-:Y:S01]  /*11b0*/  P2R R57, PR, R57, 0xf ;  /* 0x0000000f39397803 */ /* 0x000fe20000000000 */
[----:B------:R-:W-:Y:S01]  /*11c0*/  UIMAD.WIDE.U32 UR8, UR48, UR19, URZ ;  /* 0x00000013300872a5 */ /* 0x000fe2000f8e003f */
[----:B------:R-:W-:Y:S01]  /*11d0*/  LOP3.LUT P0, R64, R64, 0x8, RZ, 0xc0, !PT ;  /* 0x0000000840407812 */ /* 0x000fe2000780c0ff */
[----:B------:R-:W-:Y:S01]  /*11e0*/  IMAD.IADD R7, R21, 0x1, R4 ;  /* 0x0000000115077824 */ /* 0x000fe200078e0204 */
[----:B------:R-:W-:Y:S01]  /*11f0*/  LEA R18, P2, R22, R10, 0x3 ;  /* 0x0000000a16127211 */ /* 0x000fe200078418ff */
[----:B------:R-:W-:Y:S01]  /*1200*/  USHF.L.U32 UR15, UR8, 0x3, URZ ;  /* 0x00000003080f7899 */ /* 0x000fe2000800063f */
[----:B------:R-:W-:-:S02]  /*1210*/  LEA R12, P1, R20, R8, 0x3 ;  /* 0x00000008140c7211 */ /* 0x000fc400078218ff */
[----:B------:R-:W-:Y:S02]  /*1220*/  LEA.HI.X R19, R22, R11, R13, 0x3, P2 ;  /* 0x0000000b16137211 */ /* 0x000fe400010f1c0d */
[----:B------:R-:W-:Y:S02]  /*1230*/  LOP3.LUT P2, R63, R63, 0x8, RZ, 0xc0, !PT ;  /* 0x000000083f3f7812 */ /* 0x000fe4000784c0ff */
[----:B------:R-:W-:Y:S02]  /*1240*/  LEA.HI.X R13, R20, R9, R7, 0x3, P1 ;  /* 0x00000009140d7211 */ /* 0x000fe400008f1c07 */
[----:B------:R-:W-:Y:S01]  /*1250*/  LOP3.LUT P3, R62, R62, 0x8, RZ, 0xc0, !PT ;  /* 0x000000083e3e7812 */ /* 0x000fe2000786c0ff */
[----:B------:R-:W-:Y:S01]  /*1260*/  @!PT LDS RZ, [RZ] ;  /* 0x00000000fffff984 */ /* 0x000fe20000000800 */
[----:B------:R-:W-:Y:S01]  /*1270*/  @!PT LDS RZ, [RZ] ;  /* 0x00000000fffff984 */ /* 0x000fe20000000800 */
[----:B------:R-:W-:Y:S01]  /*1280*/  @!PT LDS RZ, [RZ] ;  /* 0x00000000fffff984 */ /* 0x000fe20000000800 */
[----:B------:R-:W-:Y:S01]  /*1290*/  LDGSTS.E.LTC128B.64 [R77], desc[UR52][R18.64], P0 ;  /* 0x00000000124d7fae */ /* 0x000fe20008121b74 */
[----:B------:R-:W-:Y:S02]  /*12a0*/  LOP3.LUT P1, R61, R61, 0x8, RZ, 0xc0, !PT ;  /* 0x000000083d3d7812 */ /* 0x000fe4000782c0ff */
[----:B------:R-:W-:-:S02]  /*12b0*/  IADD3 R24, P0, R18, UR20, RZ ;  /* 0x0000001412187c10 */ /* 0x000fc4000ff1e0ff */
[----:B------:R-:W-:Y:S02]  /*12c0*/  SEL R20, RZ, 0xffffffff, P6 ;  /* 0xffffffffff147807 */ /* 0x000fe40003000000 */
[----:B------:R-:W-:Y:S01]  /*12d0*/  IADD3.X R25, R19, UR21, RZ, P0, !PT ;  /* 0x0000001513197c10 */ /* 0x000fe200087fe4ff */
[----:B------:R-:W-:Y:S01]  /*12e0*/  LDGSTS.E.LTC128B.64 [R77+0x80], desc[UR52][R18.64+0x80], P2 ;  /* 0x00080080124d7fae */ /* 0x000fe20009121b74 */
[----:B------:R-:W-:Y:S01]  /*12f0*/  SEL R57, R57, RZ, P4 ;  /* 0x000000ff39397207 */ /* 0x000fe20002000000 */
[----:B------:R-:W-:Y:S01]  /*1300*/  IMAD.SHL.U32 R20, R20, 0x2, RZ ;  /* 0x0000000214147824 */ /* 0x000fe200078e00ff */
[----:B------:R-:W-:Y:S01]  /*1310*/  SEL R7, RZ, 0x1, P5 ;  /* 0x00000001ff077807 */ /* 0x000fe20002800000 */
[----:B------:R-:W-:Y:S01]  /*1320*/  LDGSTS.E.LTC128B.64 [R77+0x800], desc[UR52][R24.64], P3 ;  /* 0x00800000184d7fae */ /* 0x000fe20009921b74 */
[----:B------:R-:W-:Y:S01]  /*1330*/  ISETP.GE.AND P0, PT, R6, UR25, PT ;  /* 0x0000001906007c0c */ /* 0x000fe2000bf06270 */
[C---:B------:R-:W-:Y:S01]  /*1340*/  IMAD.SHL.U32 R60, R57.reuse, 0x8, RZ ;  /* 0x00000008393c7824 */ /* 0x040fe200078e00ff */
[----:B------:R-:W-:Y:S01]  /*1350*/  LOP3.LUT R20, R20, 0x2, R7, 0xe2, !PT ;  /* 0x0000000214147812 */ /* 0x000fe200078ee207 */
[----:B------:R1:W-:Y:S01]  /*1360*/  LDGSTS.E.LTC128B.64 [R77+0x880], desc[UR52][R24.64+0x80], P1 ;  /* 0x00880080184d7fae */ /* 0x0003e20008921b74 */
[C---:B------:R-:W-:Y:S01]  /*1370*/  IMAD.SHL.U32 R59, R57.reuse, 0x4, RZ ;  /* 0x00000004393b7824 */ /* 0x040fe200078e00ff */
[----:B------:R-:W-:Y:S01]  /*1380*/  SEL R7, RZ, 0x4, P5 ;  /* 0x00000004ff077807 */ /* 0x000fe20002800000 */
[----:B------:R-:W-:Y:S01]  /*1390*/  IMAD.SHL.U32 R58, R57, 0x2, RZ ;  /* 0x00000002393a7824 */ /* 0x000fe200078e00ff */
[----:B------:R-:W-:-:S02]  /*13a0*/  SEL R6, RZ, 0x8, P6 ;  /* 0x00000008ff067807 */ /* 0x000fc40003000000 */
[----:B------:R-:W-:Y:S02]  /*13b0*/  LOP3.LUT P6, R60, R60, 0x8, RZ, 0xc0, !PT ;  /* 0x000000083c3c7812 */ /* 0x000fe400078cc0ff */
[----:B------:R-:W-:Y:S02]  /*13c0*/  SEL R22, RZ, 0xffffffff, P0 ;  /* 0xffffffffff167807 */ /* 0x000fe40000000000 */
[----:B------:R-:W-:Y:S02]  /*13d0*/  LOP3.LUT P5, R59, R59, 0x8, RZ, 0xc0, !PT ;  /* 0x000000083b3b7812 */ /* 0x000fe400078ac0ff */
[----:B------:R-:W-:Y:S01]  /*13e0*/  LOP3.LUT P4, R58, R58, 0x8, RZ, 0xc0, !PT ;  /* 0x000000083a3a7812 */ /* 0x000fe2000788c0ff */
[----:B------:R-:W-:Y:S01]  /*13f0*/  IMAD.SHL.U32 R22, R22, 0x2, RZ ;  /* 0x0000000216167824 */ /* 0x000fe200078e00ff */
[----:B------:R-:W-:Y:S02]  /*1400*/  LOP3.LUT R7, R6, R7, R20, 0xfe, !PT ;  /* 0x0000000706077212 */ /* 0x000fe400078efe14 */
[----:B------:R-:W-:Y:S01]  /*1410*/  ISETP.GE.AND P2, PT, R14, UR25, PT ;  /* 0x000000190e007c0c */ /* 0x000fe2000bf46270 */
[----:B------:R-:W2:Y:S01]  /*1420*/  S2R R6, SR_TID.X ;  /* 0x0000000000067919 */ /* 0x000ea20000002100 */
[----:B------:R-:W-:Y:S01]  /*1430*/  LOP3.LUT P3, R57, R57, 0x8, RZ, 0xc0, !PT ;  /* 0x0000000839397812 */ /* 0x000fe2000786c0ff */
[----:B------:R-:W-:Y:S01]  /*1440*/  IMAD.WIDE.U32 R14, R37, UR50, R14 ;  /* 0x00000032250e7c25 */ /* 0x000fe2000f8e000e */
[----:B------:R-:W-:Y:S01]  /*1450*/  SEL R21, RZ, 0x1, P2 ;  /* 0x00000001ff157807 */ /* 0x000fe20001000000 */
[----:B------:R-:W-:Y:S01]  /*1460*/  LDGSTS.E.LTC128B.64 [R77+0x4000], desc[UR52][R12.64], P6 ;  /* 0x040000000c4d7fae */ /* 0x000fe2000b121b74 */
[----:B------:R-:W-:Y:S01]  /*1470*/  SEL R20, RZ, 0x8, P0 ;  /* 0x00000008ff147807 */ /* 0x000fe20000000000 */
[----:B------:R-:W-:Y:S01]  /*1480*/  IMAD.IADD R69, R5, 0x1, R15 ;  /* 0x0000000105457824 */ /* 0x000fe200078e020f */
[----:B------:R-:W-:Y:S01]  /*1490*/  LOP3.LUT R22, R22, 0x2, R21, 0xe2, !PT ;  /* 0x0000000216167812 */ /* 0x000fe200078ee215 */
[----:B------:R-:W-:Y:S01]  /*14a0*/  LDGSTS.E.LTC128B.64 [R77+0x4080], desc[UR52][R12.64+0x80], P5 ;  /* 0x040800800c4d7fae */ /* 0x000fe2000a921b74 */
[----:B------:R-:W-:Y:S01]  /*14b0*/  SEL R21, RZ, 0x4, P2 ;  /* 0x00000004ff157807 */ /* 0x000fe20001000000 */
[----:B------:R-:W-:Y:S01]  /*14c0*/  IMAD.IADD R5, R4, 0x1, R17 ;  /* 0x0000000104057824 */ /* 0x000fe200078e0211 */
[----:B-1----:R-:W-:-:S02]  /*14d0*/  IADD3 R24, P1, R12, UR29, RZ ;  /* 0x0000001d0c187c10 */ /* 0x002fc4000ff3e0ff */
[----:B------:R-:W-:Y:S02]  /*14e0*/  IADD3 R28, P2, R18, UR17, RZ ;  /* 0x00000011121c7c10 */ /* 0x000fe4000ff5e0ff */
[----:B------:R-:W-:Y:S02]  /*14f0*/  IADD3.X R25, R13, UR28, RZ, P1, !PT ;  /* 0x0000001c0d197c10 */ /* 0x000fe40008ffe4ff */
[----:B------:R-:W-:Y:S01]  /*1500*/  PLOP3.LUT P1, PT, PT, PT, UP0, 0x80, 0x0 ;  /* 0x000000000000781c */ /* 0x000fe20003f2f008 */
[----:B------:R-:W-:Y:S01]  /*1510*/  UISETP.NE.AND UP0, UPT, UR4, 0x20, UPT ;  /* 0x000000200400788c */ /* 0x000fe2000bf05270 */
[----:B------:R-:W-:Y:S01]  /*1520*/  IADD3.X R29, R19, UR18, RZ, P2, !PT ;  /* 0x00000012131d7c10 */ /* 0x000fe200097fe4ff */
[----:B------:R-:W-:Y:S01]  /*1530*/  LDGSTS.E.LTC128B.64 [R77+0x4800], desc[UR52][R24.64], P4 ;  /* 0x04800000184d7fae */ /* 0x000fe2000a121b74 */
[----:B------:R-:W-:Y:S01]  /*1540*/  SEL R75, R7, RZ, P1 ;  /* 0x000000ff074b7207 */ /* 0x000fe20000800000 */
[----:B------:R-:W-:Y:S01]  /*1550*/  IMAD.U32 R7, RZ, RZ, UR20 ;  /* 0x00000014ff077e24 */ /* 0x000fe2000f8e00ff */
[----:B------:R-:W-:Y:S01]  /*1560*/  IADD3 R18, P5, R28, UR20, RZ ;  /* 0x000000141c127c10 */ /* 0x000fe2000ffbe0ff */
[----:B------:R1:W-:Y:S01]  /*1570*/  LDGSTS.E.LTC128B.64 [R77+0x4880], desc[UR52][R24.64+0x80], P3 ;  /* 0x04880080184d7fae */ /* 0x0003e20009921b74 */
[C---:B------:R-:W-:Y:S01]  /*1580*/  LOP3.LUT P6, R53, R75.reuse, 0x8, RZ, 0xc0, !PT ;  /* 0x000000084b357812 */ /* 0x040fe200078cc0ff */
[C---:B------:R-:W-:Y:S01]  /*1590*/  IMAD.SHL.U32 R56, R75.reuse, 0x8, RZ ;  /* 0x000000084b387824 */ /* 0x040fe200078e00ff */
[----:B------:R-:W-:Y:S01]  /*15a0*/  LOP3.LUT R20, R20, R21, R22, 0xfe, !PT ;  /* 0x0000001514147212 */ /* 0x000fe200078efe16 */
[C---:B------:R-:W-:Y:S01]  /*15b0*/  IMAD.SHL.U32 R55, R75.reuse, 0x4, RZ ;  /* 0x000000044b377824 */ /* 0x040fe200078e00ff */
[----:B------:R-:W-:Y:S01]  /*15c0*/  UIMAD UR4, UR49, UR19, URZ ;  /* 0x00000013310472a4 */ /* 0x000fe2000f8e023f */
[----:B------:R-:W-:Y:S01]  /*15d0*/  IMAD.SHL.U32 R54, R75, 0x2, RZ ;  /* 0x000000024b367824 */ /* 0x000fe200078e00ff */
[----:B------:R-:W-:Y:S01]  /*15e0*/  LOP3.LUT P4, R56, R56, 0x8, RZ, 0xc0, !PT ;  /* 0x0000000838387812 */ /* 0x000fe2000788c0ff */
[----:B------:R-:W0:Y:S01]  /*15f0*/  LDGDEPBAR ;  /* 0x00000000000079af */ /* 0x000e220000000000 */
[----:B------:R-:W-:Y:S01]  /*1600*/  LOP3.LUT P3, R55, R55, 0x8, RZ, 0xc0, !PT ;  /* 0x0000000837377812 */ /* 0x000fe2000786c0ff */
[----:B------:R-:W-:Y:S01]  /*1610*/  UIMAD UR4, UR48, UR5, UR4 ;  /* 0x00000005300472a4 */ /* 0x000fe2000f8e0204 */
[----:B------:R-:W-:Y:S01]  /*1620*/  LOP3.LUT P2, R54, R54, 0x8, RZ, 0xc0, !PT ;  /* 0x0000000836367812 */ /* 0x000fe2000784c0ff */
[----:B------:R-:W-:Y:S01]  /*1630*/  IMAD.U32 R21, RZ, RZ, UR29 ;  /* 0x0000001dff157e24 */ /* 0x000fe2000f8e00ff */
[----:B------:R-:W-:Y:S01]  /*1640*/  IADD3.X R19, R29, UR21, RZ, P5, !PT ;  /* 0x000000151d137c10 */ /* 0x000fe2000affe4ff */
[----:B------:R-:W-:Y:S01]  /*1650*/  UIADD3 UR4, UR9, UR4, URZ ;  /* 0x0000000409047290 */ /* 0x000fe2000fffe03f */
[----:B------:R-:W-:-:S02]  /*1660*/  SEL R74, R20, RZ, P1 ;  /* 0x000000ff144a7207 */ /* 0x000fc40000800000 */
[----:B--2---:R-:W-:Y:S01]  /*1670*/  SHF.R.U32.HI R6, RZ, 0x5, R6 ;  /* 0x00000005ff067819 */ /* 0x004fe20000011606 */
[----:B------:R-:W-:Y:S02]  /*1680*/  USHF.L.U64.HI UR16, UR8, 0x3, UR4 ;  /* 0x0000000308107899 */ /* 0x000fe40008010204 */
[C---:B------:R-:W-:Y:S01]  /*1690*/  IMAD.SHL.U32 R52, R74.reuse, 0x8, RZ ;  /* 0x000000084a347824 */ /* 0x040fe200078e00ff */
[----:B------:R-:W-:Y:S01]  /*16a0*/  LDGSTS.E.LTC128B.64 [R77+0x1000], desc[UR52][R28.64], P4 ;  /* 0x010000001c4d7fae */ /* 0x000fe2000a121b74 */
[C---:B------:R-:W-:Y:S02]  /*16b0*/  IMAD.SHL.U32 R51, R74.reuse, 0x4, RZ ;  /* 0x000000044a337824 */ /* 0x040fe400078e00ff */
[----:B------:R-:W-:Y:S01]  /*16c0*/  IMAD.SHL.U32 R50, R74, 0x2, RZ ;  /* 0x000000024a327824 */ /* 0x000fe200078e00ff */
[----:B------:R-:W-:Y:S01]  /*16d0*/  LDGSTS.E.LTC128B.64 [R77+0x1080], desc[UR52][R28.64+0x80], P3 ;  /* 0x010800801c4d7fae */ /* 0x000fe20009921b74 */
[----:B------:R-:W-:Y:S02]  /*16e0*/  IADD3 R30, P3, R12, UR15, RZ ;  /* 0x0000000f0c1e7c10 */ /* 0x000fe4000ff7e0ff */
[----:B-1----:R-:W-:Y:S01]  /*16f0*/  IADD3 R24, P5, P0, R7, 0x80, R28 ;  /* 0x0000008007187810 */ /* 0x002fe200078be01c */
[----:B------:R1:W-:Y:S01]  /*1700*/  LDGSTS.E.LTC128B.64 [R77+0x1800], desc[UR52][R18.64], P2 ;  /* 0x01800000124d7fae */ /* 0x0003e20009121b74 */
[----:B------:R-:W-:-:S02]  /*1710*/  IADD3 R20, P2, P1, R21, 0x80, R30 ;  /* 0x0000008015147810 */ /* 0x000fc4000795e01e */
[----:B------:R-:W-:Y:S01]  /*1720*/  IADD3.X R25, RZ, UR21, R29, P5, P0 ;  /* 0x00000015ff197c10 */ /* 0x000fe2000afe041d */
[----:B------:R-:W2:Y:S01]  /*1730*/  SHFL.IDX PT, R6, R6, RZ, 0x1f ;  /* 0x00001fff06067589 */ /* 0x000ea200000e0000 */
[----:B------:R-:W-:Y:S01]  /*1740*/  PLOP3.LUT P0, PT, PT, PT, UP0, 0x80, 0x0 ;  /* 0x000000000000781c */ /* 0x000fe20003f0f008 */
[----:B------:R-:W-:Y:S01]  /*1750*/  UISETP.GE.AND UP0, UPT, UR36, 0x10, UPT ;  /* 0x000000102400788c */ /* 0x000fe2000bf06270 */
[----:B------:R-:W-:Y:S01]  /*1760*/  IADD3.X R31, R13, UR16, RZ, P3, !PT ;  /* 0x000000100d1f7c10 */ /* 0x000fe20009ffe4ff */
[----:B------:R-:W-:Y:S01]  /*1770*/  LDGSTS.E.LTC128B.64 [R77+0x1880], desc[UR52][R24.64], P6 ;  /* 0x01880000184d7fae */ /* 0x000fe2000b121b74 */
[----:B------:R-:W-:Y:S02]  /*1780*/  LOP3.LUT P6, R52, R52, 0x8, RZ, 0xc0, !PT ;  /* 0x0000000834347812 */ /* 0x000fe400078cc0ff */
[----:B------:R-:W-:Y:S02]  /*1790*/  SEL R75, R75, RZ, P0 ;  /* 0x000000ff4b4b7207 */ /* 0x000fe40000000000 */
[----:B------:R-:W-:-:S02]  /*17a0*/  LOP3.LUT P5, R51, R51, 0x8, RZ, 0xc0, !PT ;  /* 0x0000000833337812 */ /* 0x000fc400078ac0ff */
[----:B------:R-:W-:Y:S01]  /*17b0*/  LOP3.LUT P4, R50, R50, 0x8, RZ, 0xc0, !PT ;  /* 0x0000000832327812 */ /* 0x000fe2000788c0ff */
[C---:B------:R-:W-:Y:S01]  /*17c0*/  IMAD.SHL.U32 R48, R75.reuse, 0x8, RZ ;  /* 0x000000084b307824 */ /* 0x040fe200078e00ff */
[----:B------:R-:W-:Y:S01]  /*17d0*/  IADD3.X R21, RZ, UR28, R31, P2, P1 ;  /* 0x0000001cff157c10 */ /* 0x000fe200097e241f */
[C---:B------:R-:W-:Y:S01]  /*17e0*/  IMAD.SHL.U32 R47, R75.reuse, 0x4, RZ ;  /* 0x000000044b2f7824 */ /* 0x040fe200078e00ff */
[----:B------:R-:W-:Y:S01]  /*17f0*/  LOP3.LUT P2, R49, R74, 0x8, RZ, 0xc0, !PT ;  /* 0x000000084a317812 */ /* 0x000fe2000784c0ff */
[----:B------:R-:W-:Y:S01]  /*1800*/  IMAD.SHL.U32 R46, R75, 0x2, RZ ;  /* 0x000000024b2e7824 */ /* 0x000fe200078e00ff */
[----:B------:R-:W-:Y:S01]  /*1810*/  IADD3 R12, P3, R30, UR29, RZ ;  /* 0x0000001d1e0c7c10 */ /* 0x000fe2000ff7e0ff */
[----:B------:R-:W-:Y:S01]  /*1820*/  LDGSTS.E.LTC128B.64 [R77+0x5000], desc[UR52][R30.64], P6 ;  /* 0x050000001e4d7fae */ /* 0x000fe2000b121b74 */
[----:B------:R-:W-:Y:S02]  /*1830*/  LOP3.LUT P1, R48, R48, 0x8, RZ, 0xc0, !PT ;  /* 0x0000000830307812 */ /* 0x000fe4000782c0ff */
[----:B------:R-:W-:Y:S01]  /*1840*/  LOP3.LUT P6, R47, R47, 0x8, RZ, 0xc0, !PT ;  /* 0x000000082f2f7812 */ /* 0x000fe200078cc0ff */
[----:B------:R-:W-:Y:S01]  /*1850*/  LDGSTS.E.LTC128B.64 [R77+0x5080], desc[UR52][R30.64+0x80], P5 ;  /* 0x050800801e4d7fae */ /* 0x000fe2000a921b74 */
[----:B------:R-:W-:-:S02]  /*1860*/  IADD3.X R13, R31, UR28, RZ, P3, !PT ;  /* 0x0000001c1f0d7c10 */ /* 0x000fc40009ffe4ff */
[----:B-1----:R-:W-:Y:S02]  /*1870*/  IADD3 R18, P3, R18, UR20, RZ ;  /* 0x0000001412127c10 */ /* 0x002fe4000ff7e0ff */
[----:B------:R-:W-:Y:S01]  /*1880*/  SEL R74, R74, RZ, P0 ;  /* 0x000000ff4a4a7207 */ /* 0x000fe20000000000 */
[----:B------:R1:W-:Y:S01]  /*1890*/  LDGSTS.E.LTC128B.64 [R77+0x5800], desc[UR52][R12.64], P4 ;  /* 0x058000000c4d7fae */ /* 0x0003e2000a121b74 */
[----:B------:R-:W-:Y:S02]  /*18a0*/  IADD3.X R19, R19, UR21, RZ, P3, !PT ;  /* 0x0000001513137c10 */ /* 0x000fe40009ffe4ff */
[----:B------:R-:W-:Y:S01]  /*18b0*/  LOP3.LUT P5, R45, R75, 0x8, RZ, 0xc0, !PT ;  /* 0x000000084b2d7812 */ /* 0x000fe200078ac0ff */
[----:B------:R3:W-:Y:S01]  /*18c0*/  LDGSTS.E.LTC128B.64 [R77+0x5880], desc[UR52][R20.64], P2 ;  /* 0x05880000144d7fae */ /* 0x0007e20009121b74 */
[----:B------:R-:W-:Y:S01]  /*18d0*/  IMAD.SHL.U32 R44, R74, 0x8, RZ ;  /* 0x000000084a2c7824 */ /* 0x000fe200078e00ff */
[----:B--2---:R-:W-:Y:S01]  /*18e0*/  R2UR UR5, R6 ;  /* 0x00000000060572ca */ /* 0x004fe200000e0000 */
[C---:B------:R-:W-:Y:S01]  /*18f0*/  IMAD.SHL.U32 R43, R74.reuse, 0x4, RZ ;  /* 0x000000044a2b7824 */ /* 0x040fe200078e00ff */
[----:B------:R-:W0:Y:S01]  /*1900*/  LDGDEPBAR ;  /* 0x00000000000079af */ /* 0x000e220000000000 */
[----:B------:R-:W-:Y:S01]  /*1910*/  IMAD.SHL.U32 R42, R74, 0x2, RZ ;  /* 0x000000024a2a7824 */ /* 0x000fe200078e00ff */
[----:B------:R-:W-:-:S02]  /*1920*/  LOP3.LUT P4, R44, R44, 0x8, RZ, 0xc0, !PT ;  /* 0x000000082c2c7812 */ /* 0x000fc4000788c0ff */
[----:B------:R-:W-:Y:S01]  /*1930*/  CS2R R6, SRZ ;  /* 0x0000000000067805 */ /* 0x000fe2000001ff00 */
[----:B------:R-:W-:Y:S01]  /*1940*/  LDGSTS.E.LTC128B.64 [R77+0x2000], desc[UR52][R18.64], P1 ;  /* 0x02000000124d7fae */ /* 0x000fe20008921b74 */
[----:B------:R-:W-:Y:S02]  /*1950*/  LOP3.LUT P3, R43, R43, 0x8, RZ, 0xc0, !PT ;  /* 0x000000082b2b7812 */ /* 0x000fe4000786c0ff */
[----:B------:R-:W-:Y:S01]  /*1960*/  LOP3.LUT P1, R41, R74, 0x8, RZ, 0xc0, !PT ;  /* 0x000000084a297812 */ /* 0x000fe2000782c0ff */
[----:B------:R2:W-:Y:S01]  /*1970*/  LDGSTS.E.LTC128B.64 [R77+0x2080], desc[UR52][R18.64+0x80], P6 ;  /* 0x02080080124d7fae */ /* 0x0005e2000b121b74 */
[----:B------:R-:W-:Y:S01]  /*1980*/  LOP3.LUT P6, R46, R46, 0x8, RZ, 0xc0, !PT ;  /* 0x000000082e2e7812 */ /* 0x000fe200078cc0ff */
[----:B------:R-:W-:-:S04]  /*1990*/  USHF.R.S32.HI UR39, URZ, 0x1f, UR5 ;  /* 0x0000001f3f277899 */ /* 0x000fc80008011405 */
[----:B------:R-:W-:Y:S01]  /*19a0*/  ULEA.HI UR39, UR39, UR5, URZ, 0x2 ;  /* 0x0000000527277291 */ /* 0x000fe2000f8f103f */
[----:B-1----:R-:W-:-:S03]  /*19b0*/  IADD3 R12, P0, R12, UR29, RZ ;  /* 0x0000001d0c0c7c10 */ /* 0x002fc6000ff1e0ff */
[----:B------:R-:W-:Y:S02]  /*19c0*/  ULOP3.LUT UR4, UR39, 0xfffffffc, URZ, 0xc0, !UPT ;  /* 0xfffffffc27047892 */ /* 0x000fe4000f8ec03f */
[----:B------:R-:W-:Y:S01]  /*19d0*/  USHF.R.S32.HI UR39, URZ, 0x2, UR39 ;  /* 0x000000023f277899 */ /* 0x000fe20008011427 */
[----:B---3--:R-:W-:Y:S01]  /*19e0*/  IADD3 R20, P2, R18, UR20, RZ ;  /* 0x0000001412147c10 */ /* 0x008fe2000ff5e0ff */
[----:B------:R-:W-:Y:S01]  /*19f0*/  UIADD3 UR4, UR5, -UR4, URZ ;  /* 0x8000000405047290 */ /* 0x000fe2000fffe03f */
[----:B------:R-:W-:Y:S02]  /*1a00*/  IADD3.X R13, R13, UR28, RZ, P0, !PT ;  /* 0x0000001c0d0d7c10 */ /* 0x000fe400087fe4ff */
[----:B------:R-:W-:Y:S01]  /*1a10*/  IADD3.X R21, R19, UR21, RZ, P2, !PT ;  /* 0x0000001513157c10 */ /* 0x000fe200097fe4ff */
[----:B------:R-:W-:Y:S01]  /*1a20*/  ULEA.HI UR38, UR4, UR4, URZ, 0x1 ;  /* 0x0000000404267291 */ /* 0x000fe2000f8f083f */
[----:B------:R-:W-:-:S03]  /*1a30*/  LOP3.LUT P2, R42, R42, 0x8, RZ, 0xc0, !PT ;  /* 0x000000082a2a7812 */ /* 0x000fc6000784c0ff */
[----:B------:R-:W-:Y:S01]  /*1a40*/  LDGSTS.E.LTC128B.64 [R77+0x2800], desc[UR52][R20.64], P6 ;  /* 0x02800000144d7fae */ /* 0x000fe2000b121b74 */
[----:B------:R-:W-:Y:S01]  /*1a50*/  ULOP3.LUT UR37, UR38, 0xfffffffe, URZ, 0xc0, !UPT ;  /* 0xfffffffe26257892 */ /* 0x000fe2000f8ec03f */
[----:B--2---:R-:W-:Y:S02]  /*1a60*/  IADD3 R18, P0, R12, UR29, RZ ;  /* 0x0000001d0c127c10 */ /* 0x004fe4000ff1e0ff */
[----:B------:R-:W-:Y:S01]  /*1a70*/  LDGSTS.E.LTC128B.64 [R77+0x2880], desc[UR52][R20.64+0x80], P5 ;  /* 0x02880080144d7fae */ /* 0x000fe2000a921b74 */
[----:B------:R-:W-:Y:S01]  /*1a80*/  USHF.R.S32.HI UR38, URZ, 0x1, UR38 ;  /* 0x000000013f267899 */ /* 0x000fe20008011426 */
[----:B------:R-:W-:Y:S02]  /*1a90*/  IADD3.X R19, R13, UR28, RZ, P0, !PT ;  /* 0x0000001c0d137c10 */ /* 0x000fe400087fe4ff */
[----:B------:R-:W-:Y:S01]  /*1aa0*/  LDGSTS.E.LTC128B.64 [R77+0x6000], desc[UR52][R12.64], P4 ;  /* 0x060000000c4d7fae */ /* 0x000fe2000a121b74 */
[----:B------:R-:W-:Y:S01]  /*1ab0*/  LEA R68, P0, R14, R10, 0x3 ;  /* 0x0000000a0e447211 */ /* 0x000fe200078018ff */
[----:B------:R-:W-:-:S02]  /*1ac0*/  UIADD3 UR37, UR4, -UR37, URZ ;  /* 0x8000002504257290 */ /* 0x000fc4000fffe03f */
[----:B------:R1:W-:Y:S01]  /*1ad0*/  LDGSTS.E.LTC128B.64 [R77+0x6080], desc[UR52][R12.64+0x80], P3 ;  /* 0x060800800c4d7fae */ /* 0x0003e20009921b74 */
[----:B------:R-:W-:Y:S02]  /*1ae0*/  LEA.HI.X R69, R14, R11, R69, 0x3, P0 ;  /* 0x0000000b0e457211 */ /* 0x000fe400000f1c45 */
[----:B------:R-:W-:Y:S02]  /*1af0*/  CS2R R14, SRZ ;  /* 0x00000000000e7805 */ /* 0x000fe4000001ff00 */
[----:B------:R-:W-:Y:S01]  /*1b00*/  PLOP3.LUT P0, PT, PT, PT, UP0, 0x80, 0x0 ;  /* 0x000000000000781c */ /* 0x000fe20003f0f008 */
[----:B------:R-:W-:Y:S01]  /*1b10*/  LDGSTS.E.LTC128B.64 [R77+0x6800], desc[UR52][R18.64], P2 ;  /* 0x06800000124d7fae */ /* 0x000fe20009121b74 */
[----:B------:R-:W-:-:S03]  /*1b20*/  CS2R R10, SRZ ;  /* 0x00000000000a7805 */ /* 0x000fc6000001ff00 */
[----:B------:R2:W-:Y:S01]  /*1b30*/  LDGSTS.E.LTC128B.64 [R77+0x6880], desc[UR52][R18.64+0x80], P1 ;  /* 0x06880080124d7fae */ /* 0x0005e20008921b74 */
[----:B------:R-:W-:-:S03]  /*1b40*/  LEA R88, P1, R16, R8, 0x3 ;  /* 0x0000000810587211 */ /* 0x000fc600078218ff */
[----:B------:R-:W0:Y:S01]  /*1b50*/  LDGDEPBAR ;  /* 0x00000000000079af */ /* 0x000e220000000000 */
[----:B------:R-:W-:Y:S02]  /*1b60*/  LEA.HI.X R89, R16, R9, R5, 0x3, P1 ;  /* 0x0000000910597211 */ /* 0x000fe400008f1c05 */
[----:B------:R-:W-:Y:S02]  /*1b70*/  CS2R R8, SRZ ;  /* 0x0000000000087805 */ /* 0x000fe4000001ff00 */
[----:B------:R-:W-:Y:S02]  /*1b80*/  ISETP.NE.AND P1, PT, RZ, UR27, PT ;  /* 0x0000001bff007c0c */ /* 0x000fe4000bf25270 */
[----:B------:R-:W-:Y:S02]  /*1b90*/  CS2R R16, SRZ ;  /* 0x0000000000107805 */ /* 0x000fe4000001ff00 */
[----:B------:R-:W-:Y:S02]  /*1ba0*/  CS2R R4, SRZ ;  /* 0x0000000000047805 */ /* 0x000fe4000001ff00 */
[----:B------:R-:W-:-:S02]  /*1bb0*/  SEL R75, R75, RZ, P1 ;  /* 0x000000ff4b4b7207 */ /* 0x000fc40000800000 */
[----:B------:R-:W-:Y:S02]  /*1bc0*/  SEL R74, R74, RZ, P1 ;  /* 0x000000ff4a4a7207 */ /* 0x000fe40000800000 */
[----:B-1----:R-:W-:Y:S02]  /*1bd0*/  CS2R R12, SRZ ;  /* 0x00000000000c7805 */ /* 0x002fe4000001ff00 */
[----:B--2---:R-:W-:Y:S01]  /*1be0*/  CS2R R18, SRZ ;  /* 0x0000000000127805 */ /* 0x004fe2000001ff00 */
[----:B------:R-:W-:-:S04]  /*1bf0*/  DEPBAR.LE SB0, 0x2 ;  /* 0x000080800000791a */ /* 0x000fc80000000000 */
[----:B------:R-:W-:Y:S06]  /*1c00*/  BAR.SYNC.DEFER_BLOCKING 0x0 ;  /* 0x0000000000007b1d */ /* 0x000fec0000010000 */
[----:B------:R-:W-:Y:S05]  /*1c10*/  @!P0 BRA `(.L_x_41) ;  /* 0x0000000800408947 */ /* 0x000fea0003800000 */
[----:B------:R-:W-:Y:S01]  /*1c20*/  USHF.L.U32 UR5, UR39, 0x9, URZ ;  /* 0x0000000927057899 */ /* 0x000fe2000800063f */
[----:B------:R-:W-:Y:S01]  /*1c30*/  IMAD.U32 R15, RZ, RZ, UR50 ;  /* 0x00000032ff0f7e24 */ /* 0x000fe2000f8e00ff */
[----:B------:R-:W-:Y:S01]  /*1c40*/  UIMAD UR11, UR49, 0xc0, URZ ;  /* 0x000000c0310b78a4 */ /* 0x000fe2000f8e023f */
[----:B------:R-:W-:Y:S01]  /*1c50*/  IMAD.U32 R14, RZ, RZ, UR48 ;  /* 0x00000030ff0e7e24 */ /* 0x000fe2000f8e00ff */
[----:B------:R-:W-:Y:S01]  /*1c60*/  ULEA UR4, UR37, UR5, 0x4 ;  /* 0x0000000525047291 */ /* 0x000fe2000f8e203f */
[----:B------:R-:W-:Y:S01]  /*1c70*/  IMAD.WIDE.U32 R28, R15, 0xc0, R28 ;  /* 0x000000c00f1c7825 */ /* 0x000fe200078e001c */
[----:B------:R-:W-:Y:S01]  /*1c80*/  ULEA UR5, UR38, UR5, 0x4 ;  /* 0x0000000526057291 */ /* 0x000fe2000f8e203f */
[----:B------:R-:W-:Y:S01]  /*1c90*/  MOV R79, UR21 ;  /* 0x00000015004f7c02 */ /* 0x000fe20008000f00 */
[----:B------:R-:W-:Y:S01]  /*1ca0*/  USHF.L.U32 UR4, UR4, 0x3, URZ ;  /* 0x0000000304047899 */ /* 0x000fe2000800063f */
[----:B------:R-:W-:Y:S01]  /*1cb0*/  IMAD.WIDE.U32 R14, R14, 0xc0, R30 ;  /* 0x000000c00e0e7825 */ /* 0x000fe200078e001e */
[----:B------:R-:W-:Y:S01]  /*1cc0*/  USHF.L.U32 UR5, UR5, 0x3, URZ ;  /* 0x0000000305057899 */ /* 0x000fe2000800063f */
[----:B------:R-:W-:Y:S01]  /*1cd0*/  IADD3 R80, P1, R28, -UR20, RZ ;  /* 0x800000141c507c10 */ /* 0x000fe2000ff3e0ff */
[----:B------:R-:W-:Y:S01]  /*1ce0*/  UIMAD UR30, UR51, 0xc0, URZ ;  /* 0x000000c0331e78a4 */ /* 0x000fe2000f8e023f */
[----:B------:R-:W-:Y:S01]  /*1cf0*/  IMAD.U32 R81, RZ, RZ, UR28 ;  /* 0x0000001cff517e24 */ /* 0x000fe2000f8e00ff */
[----:B------:R-:W-:Y:S01]  /*1d00*/  IADD3 R82, P0, R14, -UR29, RZ ;  /* 0x8000001d0e527c10 */ /* 0x000fe2000ff1e0ff */
[----:B------:R-:W-:Y:S01]  /*1d10*/  UIMAD.WIDE.U32 UR46, UR48, 0xc0, URZ ;  /* 0x000000c0302e78a5 */ /* 0x000fe2000f8e003f */
[----:B------:R-:W-:Y:S01]  /*1d20*/  IMAD.MOV.U32 R73, RZ, RZ, R74 ;  /* 0x000000ffff497224 */ /* 0x000fe200078e004a */
[----:B------:R1:W2:Y:S01]  /*1d30*/  LDS.128 R20, [R2+UR4] ;  /* 0x0000000402147984 */ /* 0x0002a20008000c00 */
[----:B------:R-:W-:Y:S01]  /*1d40*/  UIADD3 UR13, UP0, UR29, UR29, URZ ;  /* 0x0000001d1d0d7290 */ /* 0x000fe2000ff1e03f */
[----:B------:R-:W-:Y:S01]  /*1d50*/  IADD3.X R81, ~R81, UR11, R15, P0, !PT ;  /* 0x0000000b51517c10 */ /* 0x000fe200087fe50f */
[----:B------:R-:W-:Y:S01]  /*1d60*/  UIMAD.WIDE.U32 UR44, UR50, 0xc0, URZ ;  /* 0x000000c0322c78a5 */ /* 0x000fe2000f8e003f */
[----:B------:R1:W3:Y:S01]  /*1d70*/  LDS.128 R24, [R0+UR5] ;  /* 0x0000000500187984 */ /* 0x0002e20008000c00 */
[----:B------:R-:W-:-:S02]  /*1d80*/  IADD3.X R79, ~R79, UR30, R29, P1, !PT ;  /* 0x0000001e4f4f7c10 */ /* 0x000fc40008ffe51d */
[----:B------:R-:W-:Y:S02]  /*1d90*/  CS2R R14, SRZ ;  /* 0x00000000000e7805 */ /* 0x000fe4000001ff00 */
[----:B------:R-:W-:Y:S01]  /*1da0*/  MOV R71, R75 ;  /* 0x0000004b00477202 */ /* 0x000fe20000000f00 */
[----:B------:R-:W-:Y:S01]  /*1db0*/  UIADD3 UR14, UR11, UR47, URZ ;  /* 0x0000002f0b0e7290 */ /* 0x000fe2000fffe03f */
[----:B------:R-:W-:Y:S01]  /*1dc0*/  MOV R76, UR27 ;  /* 0x0000001b004c7c02 */ /* 0x000fe20008000f00 */
[----:B------:R-:W-:Y:S01]  /*1dd0*/  UMOV UR31, URZ ;  /* 0x0000003f001f7c82 */ /* 0x000fe20008000000 */
[----:B------:R-:W-:Y:S01]  /*1de0*/  UMOV UR33, 0x3 ;  /* 0x0000000300217882 */ /* 0x000fe20000000000 */
[----:B------:R-:W-:Y:S02]  /*1df0*/  USHF.L.U64.HI UR10, UR48, 0x7, UR49 ;  /* 0x00000007300a7899 */ /* 0x000fe40008010231 */
[----:B------:R-:W-:Y:S02]  /*1e00*/  USHF.L.U32 UR9, UR48, 0x7, URZ ;  /* 0x0000000730097899 */ /* 0x000fe4000800063f */
[----:B------:R-:W-:-:S02]  /*1e10*/  USHF.L.U64.HI UR8, UR50, 0x7, UR51 ;  /* 0x0000000732087899 */ /* 0x000fc40008010233 */
[----:B------:R-:W-:Y:S02]  /*1e20*/  USHF.L.U32 UR7, UR50, 0x7, URZ ;  /* 0x0000000732077899 */ /* 0x000fe4000800063f */
[----:B------:R-:W-:Y:S02]  /*1e30*/  UIADD3.X UR12, UR28, UR28, URZ, UP0, !UPT ;  /* 0x0000001c1c0c7290 */ /* 0x000fe400087fe43f */
[----:B------:R-:W-:Y:S01]  /*1e40*/  UIADD3 UR11, UR30, UR45, URZ ;  /* 0x0000002d1e0b7290 */ /* 0x000fe2000fffe03f */
[----:B------:R-:W-:Y:S01]  /*1e50*/  UMOV UR35, 0x3000 ;  /* 0x0000300000237882 */ /* 0x000fe20000000000 */
[----:B------:R-:W-:Y:S01]  /*1e60*/  UMOV UR34, 0x3000 ;  /* 0x0000300000227882 */ /* 0x000fe20000000000 */
[----:B-1----:R-:W-:-:S09]  /*1e70*/  UMOV UR27, 0xffffd000 ;  /* 0xffffd000001b7882 */ /* 0x002fd20000000000 */
.L_x_42:
[C---:B-123-5:R-:W5:Y:S01]  /*1e80*/  DMMA.8x8x4 R4, R20.reuse, R24, R4 ;  /* 0x000000181404723f */ /* 0x06ef620000000004 */
[----:B------:R-:W-:Y:S01]  /*1e90*/  LDS.128 R28, [R2+UR4+0x400] ;  /* 0x00040004021c7984 */ /* 0x000fe20008000c00 */
[----:B------:R-:W-:Y:S02]  /*1ea0*/  UIADD3 UR31, UR31, 0x1, URZ ;  /* 0x000000011f1f7890 */ /* 0x000fe4000fffe03f */
[----:B------:R-:W-:Y:S01]  /*1eb0*/  LOP3.LUT P3, RZ, R71, 0x1, RZ, 0xc0, !PT ;  /* 0x0000000147ff7812 */ /* 0x000fe2000786c0ff */
[C---:B------:R-:W-:Y:S01]  /*1ec0*/  VIADD R84, R77.reuse, UR35 ;  /* 0x000000234d547c36 */ /* 0x040fe20008000000 */
[----:B------:R-:W-:Y:S01]  /*1ed0*/  IADD3 R86, P1, R80, UR7, RZ ;  /* 0x0000000750567c10 */ /* 0x000fe2000ff3e0ff */
[----:B------:R-:W-:Y:S01]  /*1ee0*/  VIADD R83, R77, UR34 ;  /* 0x000000224d537c36 */ /* 0x000fe20008000000 */
[----:B------:R-:W-:Y:S01]  /*1ef0*/  LOP3.LUT P2, RZ, R73, 0x1, RZ, 0xc0, !PT ;  /* 0x0000000149ff7812 */ /* 0x000fe2000784c0ff */
[----:B------:R-:W1:Y:S01]  /*1f00*/  LDS.128 R32, [R0+UR5+0x400] ;  /* 0x0004000500207984 */ /* 0x000e620008000c00 */
[----:B------:R-:W-:Y:S01]  /*1f10*/  IADD3.X R87, R79, UR8, RZ, P1, !PT ;  /* 0x000000084f577c10 */ /* 0x000fe20008ffe4ff */
[----:B------:R-:W-:Y:S01]  /*1f20*/  UISETP.NE.AND UP0, UPT, UR31, 0x4, UPT ;  /* 0x000000041f00788c */ /* 0x000fe2000bf05270 */
[----:B------:R-:W-:Y:S01]  /*1f30*/  IADD3 R90, P0, R82, UR9, RZ ;  /* 0x00000009525a7c10 */ /* 0x000fe2000ff1e0ff */
[----:B------:R-:W-:Y:S01]  /*1f40*/  UIADD3 UR33, UR33, 0x1, URZ ;  /* 0x0000000121217890 */ /* 0x000fe2000fffe03f */
[----:B------:R-:W-:Y:S01]  /*1f50*/  IADD3 R94, P1, R80, UR44, RZ ;  /* 0x0000002c505e7c10 */ /* 0x000fe2000ff3e0ff */
[----:B------:R-:W-:Y:S01]  /*1f60*/  USEL UR30, UR27, 0x1000, !UP0 ;  /* 0x000010001b1e7887 */ /* 0x000fe2000c000000 */
[-C--:B------:R-:W5:Y:S01]  /*1f70*/  DMMA.8x8x4 R8, R20, R26.reuse, R8 ;  /* 0x0000001a1408723f */ /* 0x080f620000000008 */
[----:B------:R-:W-:Y:S01]  /*1f80*/  @!PT LDS RZ, [RZ] ;  /* 0x00000000fffff984 */ /* 0x000fe20000000800 */
[----:B------:R-:W-:Y:S01]  /*1f90*/  @!PT LDS RZ, [RZ] ;  /* 0x00000000fffff984 */ /* 0x000fe20000000800 */
[----:B------:R-:W-:Y:S01]  /*1fa0*/  @!PT LDS RZ, [RZ] ;  /* 0x00000000fffff984 */ /* 0x000fe20000000800 */
[----:B------:R-:W-:Y:S01]  /*1fb0*/  @P3 LDGSTS.E.LTC128B.64 [R84], desc[UR52][R86.64] ;  /* 0x0000000056543fae */ /* 0x000fe2000b921b74 */
[----:B------:R-:W-:Y:S02]  /*1fc0*/  UISETP.NE.AND UP1, UPT, UR33, 0x4, UPT ;  /* 0x000000042100788c */ /* 0x000fe4000bf25270 */
[----:B------:R-:W-:Y:S01]  /*1fd0*/  IADD3.X R91, R81, UR10, RZ, P0, !PT ;  /* 0x0000000a515b7c10 */ /* 0x000fe200087fe4ff */
[----:B------:R-:W-:Y:S01]  /*1fe0*/  USEL UR31, UR31, URZ, UP0 ;  /* 0x0000003f1f1f7287 */ /* 0x000fe20008000000 */
[----:B------:R-:W-:Y:S01]  /*1ff0*/  IADD3.X R95, R79, UR11, RZ, P1, !PT ;  /* 0x0000000b4f5f7c10 */ /* 0x000fe20008ffe4ff */
[----:B------:R-:W-:Y:S01]  /*2000*/  USEL UR32, UR27, 0x1000, !UP1 ;  /* 0x000010001b207887 */ /* 0x000fe2000c800000 */
[C---:B------:R-:W-:Y:S01]  /*2010*/  IADD3 R92, P0, R82.reuse, UR13, RZ ;  /* 0x0000000d525c7c10 */ /* 0x040fe2000ff1e0ff */
[----:B------:R-:W-:Y:S01]  /*2020*/  @P2 LDGSTS.E.LTC128B.64 [R83+0x4000], desc[UR52][R90.64] ;  /* 0x040000005a532fae */ /* 0x000fe2000b921b74 */
[----:B------:R-:W-:Y:S01]  /*2030*/  LOP3.LUT R85, R71, 0x2, RZ, 0xc0, !PT ;  /* 0x0000000247557812 */ /* 0x000fe200078ec0ff */
[----:B------:R-:W-:Y:S01]  /*2040*/  USEL UR33, UR33, URZ, UP1 ;  /* 0x0000003f21217287 */ /* 0x000fe20008800000 */
[C---:B------:R-:W-:Y:S01]  /*2050*/  IADD3.X R93, R81.reuse, UR12, RZ, P0, !PT ;  /* 0x0000000c515d7c10 */ /* 0x040fe200087fe4ff */
[----:B------:R-:W-:Y:S01]  /*2060*/  UIADD3 UR34, UR32, UR34, URZ ;  /* 0x0000002220227290 */ /* 0x000fe2000fffe03f */
[----:B------:R-:W-:Y:S01]  /*2070*/  IADD3 R80, P0, R82, UR46, RZ ;  /* 0x0000002e52507c10 */ /* 0x000fe2000ff1e0ff */
[----:B------:R-:W-:Y:S01]  /*2080*/  UIADD3 UR35, UR32, UR35, URZ ;  /* 0x0000002320237290 */ /* 0x000fe2000fffe03f */
[C---:B------:R-:W5:Y:S04]  /*2090*/  DMMA.8x8x4 R12, R22.reuse, R26, R12 ;  /* 0x0000001a160c723f */ /* 0x040f68000000000c */
[----:B------:R-:W-:Y:S01]  /*20a0*/  IADD3.X R81, R81, UR14, RZ, P0, !PT ;  /* 0x0000000e51517c10 */ /* 0x000fe200087fe4ff */
[----:B------:R-:W-:Y:S01]  /*20b0*/  IMAD.MOV.U32 R82, RZ, RZ, R90 ;  /* 0x000000ffff527224 */ /* 0x000fe200078e005a */
[----:B------:R-:W-:Y:S02]  /*20c0*/  SHF.R.U32.HI R85, RZ, 0x1, R85 ;  /* 0x00000001ff557819 */ /* 0x000fe40000011655 */
[----:B------:R-:W-:Y:S02]  /*20d0*/  LOP3.LUT R79, R71, 0x4, RZ, 0xc0, !PT ;  /* 0x00000004474f7812 */ /* 0x000fe400078ec0ff */
[----:B------:R-:W-:Y:S02]  /*20e0*/  ISETP.NE.U32.AND P3, PT, R85, RZ, PT ;  /* 0x000000ff5500720c */ /* 0x000fe40003f65070 */
[----:B------:R-:W-:Y:S02]  /*20f0*/  SHF.R.U32.HI R79, RZ, 0x2, R79 ;  /* 0x00000002ff4f7819 */ /* 0x000fe4000001164f */
[----:B------:R-:W-:Y:S02]  /*2100*/  LOP3.LUT R85, R73, 0x2, RZ, 0xc0, !PT ;  /* 0x0000000249557812 */ /* 0x000fe400078ec0ff */
[----:B------:R2:W5:Y:S02]  /*2110*/  DMMA.8x8x4 R16, R22, R24, R16 ;  /* 0x000000181610723f */ /* 0x0005640000000010 */
[----:B--2---:R-:W-:Y:S01]  /*2120*/  LDS.128 R20, [R2+UR4+0x800] ;  /* 0x0008000402147984 */ /* 0x004fe20008000c00 */
[----:B------:R-:W-:Y:S02]  /*2130*/  ISETP.NE.U32.AND P4, PT, R79, RZ, PT ;  /* 0x000000ff4f00720c */ /* 0x000fe40003f85070 */
[----:B------:R-:W-:Y:S02]  /*2140*/  SHF.R.U32.HI R85, RZ, 0x1, R85 ;  /* 0x00000001ff557819 */ /* 0x000fe40000011655 */
[----:B------:R-:W-:Y:S03]  /*2150*/  LOP3.LUT R79, R73, 0x4, RZ, 0xc0, !PT ;  /* 0x00000004494f7812 */ /* 0x000fe600078ec0ff */
[----:B------:R-:W2:Y:S01]  /*2160*/  LDS.128 R24, [R0+UR5+0x800] ;  /* 0x0008000500187984 */ /* 0x000ea20008000c00 */
[----:B------:R-:W-:-:S05]  /*2170*/  ISETP.NE.U32.AND P2, PT, R85, RZ, PT ;  /* 0x000000ff5500720c */ /* 0x000fca0003f45070 */
[C---:B-1---5:R-:W5:Y:S04]  /*2180*/  DMMA.8x8x4 R4, R28.reuse, R32, R4 ;  /* 0x000000201c04723f */ /* 0x062f680000000004 */
[----:B------:R-:W-:Y:S01]  /*2190*/  SHF.R.U32.HI R79, RZ, 0x2, R79 ;  /* 0x00000002ff4f7819 */ /* 0x000fe2000001164f */
[----:B------:R-:W-:Y:S01]  /*21a0*/  VIADD R85, R76, 0xffffffff ;  /* 0xffffffff4c557836 */ /* 0x000fe20000000000 */
[----:B------:R-:W-:Y:S01]  /*21b0*/  @!PT LDS RZ, [RZ] ;  /* 0x00000000fffff984 */ /* 0x000fe20000000800 */
[----:B------:R-:W-:Y:S01]  /*21c0*/  @!PT LDS RZ, [RZ] ;  /* 0x00000000fffff984 */ /* 0x000fe20000000800 */
[----:B------:R-:W-:Y:S01]  /*21d0*/  @!PT LDS RZ, [RZ] ;  /* 0x00000000fffff984 */ /* 0x000fe20000000800 */
[----:B------:R-:W-:Y:S02]  /*21e0*/  @P3 LDGSTS.E.LTC128B.64 [R84+0x80], desc[UR52][R86.64+0x80] ;  /* 0x0008008056543fae */ /* 0x000fe4000b921b74 */
[----:B------:R-:W-:Y:S02]  /*21f0*/  ISETP.NE.U32.AND P3, PT, R79, RZ, PT ;  /* 0x000000ff4f00720c */ /* 0x000fe40003f65070 */
[----:B------:R-:W-:Y:S02]  /*2200*/  LOP3.LUT R79, R71, 0x8, RZ, 0xc0, !PT ;  /* 0x00000008474f7812 */ /* 0x000fe400078ec0ff */
[----:B------:R1:W-:Y:S02]  /*2210*/  @P2 LDGSTS.E.LTC128B.64 [R83+0x4080], desc[UR52][R92.64+0x80] ;  /* 0x040800805c532fae */ /* 0x0003e4000b921b74 */
[----:B------:R-:W-:Y:S02]  /*2220*/  SHF.R.U32.HI R79, RZ, 0x3, R79 ;  /* 0x00000003ff4f7819 */ /* 0x000fe4000001164f */
[-C--:B------:R-:W5:Y:S03]  /*2230*/  DMMA.8x8x4 R8, R28, R34.reuse, R8 ;  /* 0x000000221c08723f */ /* 0x080f660000000008 */
[----:B------:R-:W-:Y:S02]  /*2240*/  ISETP.NE.U32.AND P2, PT, R79, RZ, PT ;  /* 0x000000ff4f00720c */ /* 0x000fe40003f45070 */
[----:B------:R-:W-:Y:S04]  /*2250*/  LOP3.LUT R79, R73, 0x8, RZ, 0xc0, !PT ;  /* 0x00000008494f7812 */ /* 0x000fe800078ec0ff */
[----:B------:R-:W-:Y:S04]  /*2260*/  SHF.R.U32.HI R79, RZ, 0x3, R79 ;  /* 0x00000003ff4f7819 */ /* 0x000fe8000001164f */
[----:B------:R-:W-:Y:S01]  /*2270*/  ISETP.NE.U32.AND P1, PT, R79, RZ, PT ;  /* 0x000000ff4f00720c */ /* 0x000fe20003f25070 */
[----:B------:R-:W-:Y:S02]  /*2280*/  IMAD.MOV.U32 R79, RZ, RZ, R87 ;  /* 0x000000ffff4f7224 */ /* 0x000fe400078e0057 */
[C---:B------:R-:W5:Y:S04]  /*2290*/  DMMA.8x8x4 R12, R30.reuse, R34, R12 ;  /* 0x000000221e0c723f */ /* 0x040f68000000000c */
[----:B-1----:R-:W-:Y:S04]  /*22a0*/  IADD3 R92, P0, R92, UR29, RZ ;  /* 0x0000001d5c5c7c10 */ /* 0x002fe8000ff1e0ff */
[----:B------:R-:W-:Y:S02]  /*22b0*/  IADD3.X R93, R93, UR28, RZ, P0, !PT ;  /* 0x0000001c5d5d7c10 */ /* 0x000fe400087fe4ff */
[----:B------:R-:W-:Y:S06]  /*22c0*/  ISETP.NE.AND P0, PT, R85, RZ, PT ;  /* 0x000000ff5500720c */ /* 0x000fec0003f05270 */
[----:B------:R1:W5:Y:S02]  /*22d0*/  DMMA.8x8x4 R16, R30, R32, R16 ;  /* 0x000000201e10723f */ /* 0x0003640000000010 */
[----:B-1----:R-:W-:Y:S01]  /*22e0*/  LDS.128 R28, [R2+UR4+0xc00] ;  /* 0x000c0004021c7984 */ /* 0x002fe20008000c00 */
[----:B------:R-:W-:Y:S01]  /*22f0*/  UIADD3 UR4, UR30, UR4, URZ ;  /* 0x000000041e047290 */ /* 0x000fe2000fffe03f */
[----:B------:R-:W-:Y:S02]  /*2300*/  SEL R71, R71, RZ, P0 ;  /* 0x000000ff47477207 */ /* 0x000fe40000000000 */
[----:B------:R-:W-:Y:S02]  /*2310*/  SEL R73, R73, RZ, P0 ;  /* 0x000000ff49497207 */ /* 0x000fe40000000000 */
[----:B------:R-:W-:Y:S01]  /*2320*/  ISETP.GT.AND P0, PT, R76, -0x2, PT ;  /* 0xfffffffe4c00780c */ /* 0x000fe20003f04270 */
[----:B------:R-:W-:Y:S01]  /*2330*/  IMAD.MOV.U32 R76, RZ, RZ, R85 ;  /* 0x000000ffff4c7224 */ /* 0x000fe200078e0055 */
[----:B------:R-:W1:Y:S01]  /*2340*/  LDS.128 R32, [R0+UR5+0xc00] ;  /* 0x000c000500207984 */ /* 0x000e620008000c00 */
[----:B------:R-:W-:-:S05]  /*2350*/  UIADD3 UR5, UR30, UR5, URZ ;  /* 0x000000051e057290 */ /* 0x000fca000fffe03f */
[C---:B--2--5:R-:W5:Y:S02]  /*2360*/  DMMA.8x8x4 R4, R20.reuse, R24, R4 ;  /* 0x000000181404723f */ /* 0x064f640000000004 */
[----:B------:R-:W-:Y:S01]  /*2370*/  @!PT LDS RZ, [RZ] ;  /* 0x00000000fffff984 */ /* 0x000fe20000000800 */
[----:B------:R-:W-:Y:S01]  /*2380*/  @!PT LDS RZ, [RZ] ;  /* 0x00000000fffff984 */ /* 0x000fe20000000800 */
[----:B------:R-:W-:Y:S01]  /*2390*/  @!PT LDS RZ, [RZ] ;  /* 0x00000000fffff984 */ /* 0x000fe20000000800 */
[----:B------:R-:W-:Y:S06]  /*23a0*/  @P4 LDGSTS.E.LTC128B.64 [R84+0x800], desc[UR52][R94.64] ;  /* 0x008000005e544fae */ /* 0x000fec000b921b74 */
[----:B------:R2:W-:Y:S08]  /*23b0*/  @P3 LDGSTS.E.LTC128B.64 [R83+0x4800], desc[UR52][R80.64] ;  /* 0x0480000050533fae */ /* 0x0005f0000b921b74 */
[-C--:B------:R-:W5:Y:S01]  /*23c0*/  DMMA.8x8x4 R8, R20, R26.reuse, R8 ;  /* 0x0000001a1408723f */ /* 0x080f620000000008 */
[----:B------:R3:W-:Y:S06]  /*23d0*/  @P2 LDGSTS.E.LTC128B.64 [R84+0x880], desc[UR52][R94.64+0x80] ;  /* 0x008800805e542fae */ /* 0x0007ec000b921b74 */
[----:B------:R3:W-:Y:S06]  /*23e0*/  @P1 LDGSTS.E.LTC128B.64 [R83+0x4880], desc[UR52][R92.64+0x80] ;  /* 0x048800805c531fae */ /* 0x0007ec000b921b74 */
[----:B------:R-:W0:Y:S03]  /*23f0*/  LDGDEPBAR ;  /* 0x00000000000079af */ /* 0x000e260000000000 */
[C---:B------:R-:W5:Y:S04]  /*2400*/  DMMA.8x8x4 R12, R22.reuse, R26, R12 ;  /* 0x0000001a160c723f */ /* 0x040f68000000000c */
[----:B--2---:R-:W-:Y:S02]  /*2410*/  IMAD.MOV.U32 R81, RZ, RZ, R91 ;  /* 0x000000ffff517224 */ /* 0x004fe400078e005b */
[----:B------:R-:W-:Y:S10]  /*2420*/  IMAD.MOV.U32 R80, RZ, RZ, R86 ;  /* 0x000000ffff507224 */ /* 0x000ff400078e0056 */
[----:B------:R2:W5:Y:S01]  /*2430*/  DMMA.8x8x4 R16, R22, R24, R16 ;  /* 0x000000181610723f */ /* 0x0005620000000010 */
[----:B------:R-:W-:Y:S11]  /*2440*/  DEPBAR.LE SB0, 0x2 ;  /* 0x000080800000791a */ /* 0x000ff60000000000 */
[----:B------:R-:W-:-:S04]  /*2450*/  @!UPT UIADD3 URZ, URZ, URZ, URZ ;  /* 0x0000003f3f3ff290 */ /* 0x000fc8000fffe03f */
[C---:B-1---5:R3:W5:Y:S01]  /*2460*/  DMMA.8x8x4 R4, R28.reuse, R32, R4 ;  /* 0x000000201c04723f */ /* 0x0627620000000004 */
[----:B------:R-:W-:Y:S11]  /*2470*/  BAR.SYNC.DEFER_BLOCKING 0x0 ;  /* 0x0000000000007b1d */ /* 0x000ff60000010000 */
[----:B------:R-:W-:Y:S04]  /*2480*/  @!UPT UIADD3 URZ, URZ, URZ, URZ ;  /* 0x0000003f3f3ff290 */ /* 0x000fe8000fffe03f */
[-C--:B------:R3:W5:Y:S01]  /*2490*/  DMMA.8x8x4 R8, R28, R34.reuse, R8 ;  /* 0x000000221c08723f */ /* 0x0807620000000008 */
[----:B--2---:R3:W1:Y:S11]  /*24a0*/  LDS.128 R20, [R2+UR4] ;  /* 0x0000000402147984 */ /* 0x0046760008000c00 */
[----:B------:R-:W-:Y:S04]  /*24b0*/  @!UPT UIADD3 URZ, URZ, URZ, URZ ;  /* 0x0000003f3f3ff290 */ /* 0x000fe8000fffe03f */
[C---:B------:R3:W5:Y:S01]  /*24c0*/  DMMA.8x8x4 R12, R30.reuse, R34, R12 ;  /* 0x000000221e0c723f */ /* 0x040762000000000c */
[----:B------:R3:W1:Y:S11]  /*24d0*/  LDS.128 R24, [R0+UR5] ;  /* 0x0000000500187984 */ /* 0x0006760008000c00 */
[----:B------:R-:W-:Y:S04]  /*24e0*/  @!UPT UIADD3 URZ, URZ, URZ, URZ ;  /* 0x0000003f3f3ff290 */ /* 0x000fe8000fffe03f */
[----:B------:R3:W5:Y:S01]  /*24f0*/  DMMA.8x8x4 R16, R30, R32, R16 ;  /* 0x000000201e10723f */ /* 0x0007620000000010 */
[----:B------:R-:W-:Y:S03]  /*2500*/  @!UPT UIADD3 URZ, URZ, URZ, URZ ;  /* 0x0000003f3f3ff290 */ /* 0x000fe6000fffe03f */
[----:B------:R-:W-:Y:S11]  /*2510*/  @P0 BRA `(.L_x_42) ;  /* 0xfffffff800580947 */ /* 0x000ff6000383ffff */
.L_x_41:
[----:B------:R-:W0:Y:S01]  /*2520*/  LDGDEPBAR ;  /* 0x00000000000079af */ /* 0x000e220000000000 */
[----:B------:R-:W-:Y:S01]  /*2530*/  ISETP.NE.U32.AND P5, PT, R64, RZ, PT ;  /* 0x000000ff4000720c */ /* 0x000fe20003fa5070 */
[----:B------:R-:W-:Y:S01]  /*2540*/  USHF.L.U32 UR4, UR48, 0x6, URZ ;  /* 0x0000000630047899 */ /* 0x000fe2000800063f */
[----:B------:R-:W-:Y:S01]  /*2550*/  ISETP.NE.U32.AND P3, PT, R63, RZ, PT ;  /* 0x000000ff3f00720c */ /* 0x000fe20003f65070 */
[----:B------:R-:W0:Y:S01]  /*2560*/  LDGDEPBAR ;  /* 0x00000000000079af */ /* 0x000e220000000000 */
[----:B------:R-:W-:Y:S01]  /*2570*/  ISETP.NE.U32.AND P0, PT, R62, RZ, PT ;  /* 0x000000ff3e00720c */ /* 0x000fe20003f05070 */
[----:B------:R-:W-:Y:S01]  /*2580*/  USHF.L.U64.HI UR5, UR48, 0x6, UR49 ;  /* 0x0000000630057899 */ /* 0x000fe20008010231 */
[----:B------:R-:W-:Y:S01]  /*2590*/  ISETP.NE.U32.AND P2, PT, R61, RZ, PT ;  /* 0x000000ff3d00720c */ /* 0x000fe20003f45070 */
[----:B------:R-:W-:Y:S01]  /*25a0*/  UISETP.GE.AND UP0, UPT, UR36, 0x10, UPT ;  /* 0x000000102400788c */ /* 0x000fe2000bf06270 */
[----:B------:R-:W-:Y:S02]  /*25b0*/  ISETP.NE.U32.AND P1, PT, R60, RZ, PT ;  /* 0x000000ff3c00720c */ /* 0x000fe40003f25070 */
[----:B-1----:R-:W-:-:S02]  /*25c0*/  IADD3 R20, P4, R88, UR4, RZ ;  /* 0x0000000458147c10 */ /* 0x002fc4000ff9e0ff */
[----:B------:R-:W-:Y:S02]  /*25d0*/  ISETP.NE.U32.AND P6, PT, R59, RZ, PT ;  /* 0x000000ff3b00720c */ /* 0x000fe40003fc5070 */
[----:B------:R-:W-:Y:S02]  /*25e0*/  IADD3.X R21, R89, UR5, RZ, P4, !PT ;  /* 0x0000000559157c10 */ /* 0x000fe4000a7fe4ff */
[----:B------:R-:W-:Y:S01]  /*25f0*/  ISETP.NE.U32.AND P4, PT, R57, RZ, PT ;  /* 0x000000ff3900720c */ /* 0x000fe20003f85070 */
[----:B------:R-:W-:-:S04]  /*2600*/  DEPBAR.LE SB0, 0x0 ;  /* 0x000080000000791a */ /* 0x000fc80000000000 */
[----:B------:R-:W-:Y:S06]  /*2610*/  BAR.SYNC.DEFER_BLOCKING 0x0 ;  /* 0x0000000000007b1d */ /* 0x000fec0000010000 */
[----:B------:R-:W-:Y:S01]  /*2620*/  @!PT LDS RZ, [RZ] ;  /* 0x00000000fffff984 */ /* 0x000fe20000000800 */
[----:B------:R-:W-:Y:S01]  /*2630*/  @!PT LDS RZ, [RZ] ;  /* 0x00000000fffff984 */ /* 0x000fe20000000800 */
[----:B------:R-:W-:Y:S01]  /*2640*/  @!PT LDS RZ, [RZ] ;  /* 0x00000000fffff984 */ /* 0x000fe20000000800 */
[----:B------:R-:W-:Y:S01]  /*2650*/  LDGSTS.E.LTC128B.64 [R77], desc[UR52][R88.64], P5 ;  /* 0x00000000584d7fae */ /* 0x000fe2000a921b74 */
[----:B------:R-:W-:-:S03]  /*2660*/  ISETP.NE.U32.AND P5, PT, R58, RZ, PT ;  /* 0x000000ff3a00720c */ /* 0x000fc60003fa5070 */
[----:B------:R-:W-:Y:S01]  /*2670*/  LDGSTS.E.LTC128B.64 [R77+0x80], desc[UR52][R88.64+0x80], P3 ;  /* 0x00080080584d7fae */ /* 0x000fe20009921b74 */
[----:B------:R-:W-:-:S03]  /*2680*/  ISETP.NE.U32.AND P3, PT, R56, RZ, PT ;  /* 0x000000ff3800720c */ /* 0x000fc60003f65070 */
[----:B------:R-:W-:Y:S01]  /*2690*/  LDGSTS.E.LTC128B.64 [R77+0x800], desc[UR52][R20.64], P0 ;  /* 0x00800000144d7fae */ /* 0x000fe20008121b74 */
[----:B------:R-:W-:-:S03]  /*26a0*/  ISETP.NE.U32.AND P0, PT, R55, RZ, PT ;  /* 0x000000ff3700720c */ /* 0x000fc60003f05070 */
[----:B------:R1:W-:Y:S01]  /*26b0*/  LDGSTS.E.LTC128B.64 [R77+0x880], desc[UR52][R20.64+0x80], P2 ;  /* 0x00880080144d7fae */ /* 0x0003e20009121b74 */
[----:B------:R-:W-:-:S03]  /*26c0*/  IADD3 R24, P2, R68, UR20, RZ ;  /* 0x0000001444187c10 */ /* 0x000fc6000ff5e0ff */
[----:B------:R-:W-:Y:S01]  /*26d0*/  LDGSTS.E.LTC128B.64 [R77+0x4000], desc[UR52][R68.64], P1 ;  /* 0x04000000444d7fae */ /* 0x000fe20008921b74 */
[----:B------:R-:W-:Y:S02]  /*26e0*/  IADD3 R22, P1, R88, UR15, RZ ;  /* 0x0000000f58167c10 */ /* 0x000fe4000ff3e0ff */
[----:B------:R-:W-:Y:S01]  /*26f0*/  IADD3.X R25, R69, UR21, RZ, P2, !PT ;  /* 0x0000001545197c10 */ /* 0x000fe200097fe4ff */
[----:B------:R-:W-:Y:S01]  /*2700*/  LDGSTS.E.LTC128B.64 [R77+0x4080], desc[UR52][R68.64+0x80], P6 ;  /* 0x04080080444d7fae */ /* 0x000fe2000b121b74 */
[----:B------:R-:W-:Y:S02]  /*2710*/  IADD3.X R23, R89, UR16, RZ, P1, !PT ;  /* 0x0000001059177c10 */ /* 0x000fe40008ffe4ff */
[----:B------:R-:W-:Y:S01]  /*2720*/  ISETP.NE.U32.AND P2, PT, R54, RZ, PT ;  /* 0x000000ff3600720c */ /* 0x000fe20003f45070 */
[----:B------:R-:W-:Y:S01]  /*2730*/  LDGSTS.E.LTC128B.64 [R77+0x4800], desc[UR52][R24.64], P5 ;  /* 0x04800000184d7fae */ /* 0x000fe2000a921b74 */
[----:B------:R-:W-:Y:S02]  /*2740*/  ISETP.NE.U32.AND P6, PT, R53, RZ, PT ;  /* 0x000000ff3500720c */ /* 0x000fe40003fc5070 */
[----:B------:R-:W-:Y:S01]  /*2750*/  ISETP.NE.U32.AND P1, PT, R52, RZ, PT ;  /* 0x000000ff3400720c */ /* 0x000fe20003f25070 */
[----:B------:R2:W-:Y:S01]  /*2760*/  LDGSTS.E.LTC128B.64 [R77+0x4880], desc[UR52][R24.64+0x80], P4 ;  /* 0x04880080184d7fae */ /* 0x0005e2000a121b74 */
[----:B------:R-:W-:-:S03]  /*2770*/  IADD3 R26, P4, R22, UR4, RZ ;  /* 0x00000004161a7c10 */ /* 0x000fc6000ff9e0ff */
[----:B------:R-:W0:Y:S01]  /*2780*/  LDGDEPBAR ;  /* 0x00000000000079af */ /* 0x000e220000000000 */
[----:B------:R-:W-:Y:S02]  /*2790*/  IADD3.X R27, R23, UR5, RZ, P4, !PT ;  /* 0x00000005171b7c10 */ /* 0x000fe4000a7fe4ff */
[----:B------:R-:W-:Y:S01]  /*27a0*/  ISETP.NE.U32.AND P4, PT, R50, RZ, PT ;  /* 0x000000ff3200720c */ /* 0x000fe20003f85070 */
[----:B------:R-:W-:Y:S01]  /*27b0*/  LDGSTS.E.LTC128B.64 [R77+0x1000], desc[UR52][R22.64], P3 ;  /* 0x01000000164d7fae */ /* 0x000fe20009921b74 */
[----:B-1----:R-:W-:-:S03]  /*27c0*/  IMAD.U32 R20, RZ, RZ, UR4 ;  /* 0x00000004ff147e24 */ /* 0x002fc6000f8e00ff */
[----:B------:R1:W-:Y:S01]  /*27d0*/  LDGSTS.E.LTC128B.64 [R77+0x1080], desc[UR52][R22.64+0x80], P0 ;  /* 0x01080080164d7fae */ /* 0x0003e20008121b74 */
[----:B------:R-:W-:Y:S02]  /*27e0*/  ISETP.NE.U32.AND P0, PT, R51, RZ, PT ;  /* 0x000000ff3300720c */ /* 0x000fe40003f05070 */
[----:B---3--:R-:W-:Y:S01]  /*27f0*/  IADD3 R28, P5, P3, R20, 0x80, R22 ;  /* 0x00000080141c7810 */ /* 0x008fe20007bbe016 */
[----:B------:R-:W-:Y:S01]  /*2800*/  IMAD.U32 R20, RZ, RZ, UR20 ;  /* 0x00000014ff147e24 */ /* 0x000fe2000f8e00ff */
[----:B------:R3:W-:Y:S01]  /*2810*/  LDGSTS.E.LTC128B.64 [R77+0x1800], desc[UR52][R26.64], P2 ;  /* 0x018000001a4d7fae */ /* 0x0007e20009121b74 */
[----:B------:R-:W-:Y:S02]  /*2820*/  ISETP.NE.U32.AND P2, PT, R48, RZ, PT ;  /* 0x000000ff3000720c */ /* 0x000fe40003f45070 */
[----:B------:R-:W-:Y:S02]  /*2830*/  IADD3.X R29, RZ, UR5, R23, P5, P3 ;  /* 0x00000005ff1d7c10 */ /* 0x000fe4000afe6417 */
[----:B------:R-:W-:-:S03]  /*2840*/  ISETP.NE.U32.AND P3, PT, R49, RZ, PT ;  /* 0x000000ff3100720c */ /* 0x000fc60003f65070 */
[----:B------:R-:W-:Y:S01]  /*2850*/  LDGSTS.E.LTC128B.64 [R77+0x1880], desc[UR52][R28.64], P6 ;  /* 0x018800001c4d7fae */ /* 0x000fe2000b121b74 */
[----:B--2---:R-:W-:-:S04]  /*2860*/  IADD3 R24, P5, R68, UR17, RZ ;  /* 0x0000001144187c10 */ /* 0x004fc8000ffbe0ff */
[----:B------:R-:W-:-:S05]  /*2870*/  IADD3.X R25, R69, UR18, RZ, P5, !PT ;  /* 0x0000001245197c10 */ /* 0x000fca000affe4ff */
[----:B------:R-:W-:Y:S01]  /*2880*/  LDGSTS.E.LTC128B.64 [R77+0x5000], desc[UR52][R24.64], P1 ;  /* 0x05000000184d7fae */ /* 0x000fe20008921b74 */
[----:B------:R-:W-:Y:S02]  /*2890*/  IADD3 R20, P5, P1, R20, 0x80, R24 ;  /* 0x0000008014147810 */ /* 0x000fe400079be018 */
[----:B-1----:R-:W-:Y:S01]  /*28a0*/  IADD3 R22, P6, R24, UR20, RZ ;  /* 0x0000001418167c10 */ /* 0x002fe2000ffde0ff */
[----:B------:R1:W-:Y:S01]  /*28b0*/  LDGSTS.E.LTC128B.64 [R77+0x5080], desc[UR52][R24.64+0x80], P0 ;  /* 0x05080080184d7fae */ /* 0x0003e20008121b74 */
[----:B------:R-:W-:Y:S02]  /*28c0*/  ISETP.NE.U32.AND P0, PT, R47, RZ, PT ;  /* 0x000000ff2f00720c */ /* 0x000fe40003f05070 */
[----:B------:R-:W-:Y:S02]  /*28d0*/  IADD3.X R21, RZ, UR21, R25, P5, P1 ;  /* 0x00000015ff157c10 */ /* 0x000fe4000afe2419 */
[----:B---3--:R-:W-:Y:S02]  /*28e0*/  IADD3 R26, P1, R26, UR4, RZ ;  /* 0x000000041a1a7c10 */ /* 0x008fe4000ff3e0ff */
[----:B------:R-:W-:-:S02]  /*28f0*/  IADD3.X R23, R25, UR21, RZ, P6, !PT ;  /* 0x0000001519177c10 */ /* 0x000fc4000b7fe4ff */
[----:B------:R-:W-:Y:S02]  /*2900*/  IADD3.X R27, R27, UR5, RZ, P1, !PT ;  /* 0x000000051b1b7c10 */ /* 0x000fe40008ffe4ff */
[----:B------:R-:W-:Y:S01]  /*2910*/  ISETP.NE.U32.AND P6, PT, R46, RZ, PT ;  /* 0x000000ff2e00720c */ /* 0x000fe20003fc5070 */
[----:B------:R-:W-:Y:S01]  /*2920*/  LDGSTS.E.LTC128B.64 [R77+0x5800], desc[UR52][R22.64], P4 ;  /* 0x05800000164d7fae */ /* 0x000fe2000a121b74 */
[----:B------:R-:W-:Y:S02]  /*2930*/  ISETP.NE.U32.AND P5, PT, R45, RZ, PT ;  /* 0x000000ff2d00720c */ /* 0x000fe40003fa5070 */
[----:B------:R-:W-:Y:S01]  /*2940*/  ISETP.NE.U32.AND P4, PT, R44, RZ, PT ;  /* 0x000000ff2c00720c */ /* 0x000fe20003f85070 */
[----:B------:R2:W-:Y:S01]  /*2950*/  LDGSTS.E.LTC128B.64 [R77+0x5880], desc[UR52][R20.64], P3 ;  /* 0x05880000144d7fae */ /* 0x0005e20009921b74 */
[----:B------:R-:W-:-:S03]  /*2960*/  ISETP.NE.U32.AND P3, PT, R43, RZ, PT ;  /* 0x000000ff2b00720c */ /* 0x000fc60003f65070 */
[----:B------:R-:W0:Y:S04]  /*2970*/  LDGDEPBAR ;  /* 0x00000000000079af */ /* 0x000e280000000000 */
[----:B------:R3:W-:Y:S01]  /*2980*/  LDGSTS.E.LTC128B.64 [R77+0x2000], desc[UR52][R26.64], P2 ;  /* 0x020000001a4d7fae */ /* 0x0007e20009121b74 */
[----:B------:R-:W-:Y:S02]  /*2990*/  ISETP.NE.U32.AND P2, PT, R42, RZ, PT ;  /* 0x000000ff2a00720c */ /* 0x000fe40003f45070 */
[----:B-1----:R-:W-:Y:S01]  /*29a0*/  IADD3 R24, P1, R26, UR4, RZ ;  /* 0x000000041a187c10 */ /* 0x002fe2000ff3e0ff */
[----:B------:R3:W-:Y:S01]  /*29b0*/  LDGSTS.E.LTC128B.64 [R77+0x2080], desc[UR52][R26.64+0x80], P0 ;  /* 0x020800801a4d7fae */ /* 0x0007e20008121b74 */
[----:B------:R-:W-:Y:S02]  /*29c0*/  IADD3 R28, P0, R22, UR20, RZ ;  /* 0x00000014161c7c10 */ /* 0x000fe4000ff1e0ff */
[----:B------:R-:W-:-:S02]  /*29d0*/  IADD3.X R25, R27, UR5, RZ, P1, !PT ;  /* 0x000000051b197c10 */ /* 0x000fc40008ffe4ff */
[----:B------:R-:W-:Y:S02]  /*29e0*/  ISETP.NE.U32.AND P1, PT, R41, RZ, PT ;  /* 0x000000ff2900720c */ /* 0x000fe40003f25070 */
[----:B------:R-:W-:Y:S01]  /*29f0*/  IADD3.X R29, R23, UR21, RZ, P0, !PT ;  /* 0x00000015171d7c10 */ /* 0x000fe200087fe4ff */
[----:B------:R3:W-:Y:S04]  /*2a00*/  LDGSTS.E.LTC128B.64 [R77+0x2800], desc[UR52][R24.64], P6 ;  /* 0x02800000184d7fae */ /* 0x0007e8000b121b74 */
[----:B------:R3:W-:Y:S01]  /*2a10*/  LDGSTS.E.LTC128B.64 [R77+0x2880], desc[UR52][R24.64+0x80], P5 ;  /* 0x02880080184d7fae */ /* 0x0007e2000a921b74 */
[----:B--2---:R-:W-:-:S03]  /*2a20*/  IADD3 R20, P0, R28, UR20, RZ ;  /* 0x000000141c147c10 */ /* 0x004fc6000ff1e0ff */
[----:B------:R3:W-:Y:S01]  /*2a30*/  LDGSTS.E.LTC128B.64 [R77+0x6000], desc[UR52][R28.64], P4 ;  /* 0x060000001c4d7fae */ /* 0x0007e2000a121b74 */
[----:B------:R-:W-:-:S03]  /*2a40*/  IADD3.X R21, R29, UR21, RZ, P0, !PT ;  /* 0x000000151d157c10 */ /* 0x000fc600087fe4ff */
[----:B------:R3:W-:Y:S01]  /*2a50*/  LDGSTS.E.LTC128B.64 [R77+0x6080], desc[UR52][R28.64+0x80], P3 ;  /* 0x060800801c4d7fae */ /* 0x0007e20009921b74 */
[----:B------:R-:W-:-:S03]  /*2a60*/  PLOP3.LUT P0, PT, PT, PT, UP0, 0x80, 0x0 ;  /* 0x000000000000781c */ /* 0x000fc60003f0f008 */
[----:B------:R3:W-:Y:S04]  /*2a70*/  LDGSTS.E.LTC128B.64 [R77+0x6800], desc[UR52][R20.64], P2 ;  /* 0x06800000144d7fae */ /* 0x0007e80009121b74 */
[----:B------:R3:W-:Y:S04]  /*2a80*/  LDGSTS.E.LTC128B.64 [R77+0x6880], desc[UR52][R20.64+0x80], P1 ;  /* 0x06880080144d7fae */ /* 0x0007e80008921b74 */
[----:B------:R-:W0:Y:S01]  /*2a90*/  LDGDEPBAR ;  /* 0x00000000000079af */ /* 0x000e220000000000 */
[----:B------:R-:W-:-:S04]  /*2aa0*/  DEPBAR.LE SB0, 0x2 ;  /* 0x000080800000791a */ /* 0x000fc80000000000 */
[----:B------:R-:W-:Y:S06]  /*2ab0*/  BAR.SYNC.DEFER_BLOCKING 0x0 ;  /* 0x0000000000007b1d */ /* 0x000fec0000010000 */
[----:B------:R-:W-:Y:S05]  /*2ac0*/  @!P0 BRA `(.L_x_43) ;  /* 0x0000000800748947 */ /* 0x000fea0003800000 */
[----:B------:R-:W-:Y:S02]  /*2ad0*/  USHF.L.U32 UR10, UR39, 0x9, URZ ;  /* 0x00000009270a7899 */ /* 0x000fe4000800063f */
[----:B------:R-:W-:Y:S02]  /*2ae0*/  USHF.R.S32.HI UR18, URZ, 0x1f, UR19 ;  /* 0x0000001f3f127899 */ /* 0x000fe40008011413 */
[----:B------:R-:W-:Y:S02]  /*2af0*/  ULEA UR9, UR37, UR10, 0x4 ;  /* 0x0000000a25097291 */ /* 0x000fe4000f8e203f */
[----:B------:R-:W-:Y:S02]  /*2b00*/  ULEA UR10, UR38, UR10, 0x4 ;  /* 0x0000000a260a7291 */ /* 0x000fe4000f8e203f */
[----:B------:R-:W-:Y:S02]  /*2b10*/  USHF.L.U32 UR9, UR9, 0x3, URZ ;  /* 0x0000000309097899 */ /* 0x000fe4000800063f */
[----:B------:R-:W-:-:S02]  /*2b20*/  USHF.L.U32 UR10, UR10, 0x3, URZ ;  /* 0x000000030a0a7899 */ /* 0x000fc4000800063f */
[----:B------:R-:W-:Y:S02]  /*2b30*/  USHF.L.U32 UR12, UR19, 0x3, URZ ;  /* 0x00000003130c7899 */ /* 0x000fe4000800063f */
[----:B------:R-:W-:Y:S02]  /*2b40*/  UIADD3 UR24, UR24, 0xf, URZ ;  /* 0x0000000f18187890 */ /* 0x000fe4000fffe03f */
[----:B------:R-:W-:Y:S01]  /*2b50*/  USHF.L.U64.HI UR18, UR19, 0x3, UR18 ;  /* 0x0000000313127899 */ /* 0x000fe20008010212 */
[----:B---3--:R1:W2:Y:S01]  /*2b60*/  LDS.128 R24, [R2+UR9] ;  /* 0x0000000902187984 */ /* 0x0082a20008000c00 */
[----:B------:R-:W-:Y:S02]  /*2b70*/  UIADD3 UR17, UP1, UR12, 0x140, URZ ;  /* 0x000001400c117890 */ /* 0x000fe4000ff3e03f */
[----:B------:R-:W-:Y:S01]  /*2b80*/  UIADD3 UR19, UP0, UR12, 0x100, URZ ;  /* 0x000001000c137890 */ /* 0x000fe2000ff1e03f */
[----:B------:R1:W3:Y:S01]  /*2b90*/  LDS.128 R20, [R0+UR10] ;  /* 0x0000000a00147984 */ /* 0x0002e20008000c00 */
[----:B------:R-:W-:-:S02]  /*2ba0*/  USHF.R.S32.HI UR11, URZ, 0x1f, UR24 ;  /* 0x0000001f3f0b7899 */ /* 0x000fc40008011418 */
[----:B------:R-:W-:Y:S01]  /*2bb0*/  UIADD3.X UR16, URZ, UR18, URZ, UP1, !UPT ;  /* 0x000000123f107290 */ /* 0x000fe20008ffe43f */
[----:B------:R-:W-:Y:S01]  /*2bc0*/  MOV R31, UR17 ;  /* 0x00000011001f7c02 */ /* 0x000fe20008000f00 */
[----:B------:R-:W-:Y:S01]  /*2bd0*/  UIMAD UR13, UR49, UR17, URZ ;  /* 0x00000011310d72a4 */ /* 0x000fe2000f8e023f */
[----:B------:R-:W-:Y:S01]  /*2be0*/  MOV R29, UR19 ;  /* 0x00000013001d7c02 */ /* 0x000fe20008000f00 */
[----:B------:R-:W-:Y:S02]  /*2bf0*/  ULEA.HI UR11, UR11, UR24, URZ, 0x4 ;  /* 0x000000180b0b7291 */ /* 0x000fe4000f8f203f */
[----:B------:R-:W-:Y:S01]  /*2c00*/  UIADD3.X UR18, URZ, UR18, URZ, UP0, !UPT ;  /* 0x000000123f127290 */ /* 0x000fe200087fe43f */
[--C-:B------:R-:W-:Y:S01]  /*2c10*/  IMAD.WIDE.U32 R42, R31, UR48, R88.reuse ;  /* 0x000000301f2a7c25 */ /* 0x100fe2000f8e0058 */
[----:B------:R-:W-:Y:S02]  /*2c20*/  UIMAD UR12, UR49, UR19, URZ ;  /* 0x00000013310c72a4 */ /* 0x000fe4000f8e023f */
[----:B------:R-:W-:Y:S01]  /*2c30*/  UIMAD UR15, UR51, UR17, URZ ;  /* 0x00000011330f72a4 */ /* 0x000fe2000f8e023f */
[----:B------:R-:W-:Y:S01]  /*2c40*/  IMAD.WIDE.U32 R46, R29, UR48, R88 ;  /* 0x000000301d2e7c25 */ /* 0x000fe2000f8e0058 */
[----:B------:R-:W-:-:S02]  /*2c50*/  UIMAD UR14, UR51, UR19, URZ ;  /* 0x00000013330e72a4 */ /* 0x000fc4000f8e023f */
[----:B------:R-:W-:Y:S02]  /*2c60*/  UIMAD UR13, UR48, UR16, UR13 ;  /* 0x00000010300d72a4 */ /* 0x000fe4000f8e020d */
[----:B------:R-:W-:Y:S02]  /*2c70*/  ULEA.HI.SX32 UR11, UR11, 0xfffffffe, 0x1c ;  /* 0xfffffffe0b0b7891 */ /* 0x000fe4000f8fe23f */
[----:B------:R-:W-:Y:S02]  /*2c80*/  UIMAD UR12, UR48, UR18, UR12 ;  /* 0x00000012300c72a4 */ /* 0x000fe4000f8e020c */
[----:B------:R-:W-:Y:S01]  /*2c90*/  UIMAD.WIDE.U32 UR28, UR50, UR17, URZ ;  /* 0x00000011321c72a5 */ /* 0x000fe2000f8e003f */
[----:B------:R-:W-:Y:S01]  /*2ca0*/  IADD3 R41, R43, UR13, RZ ;  /* 0x0000000d2b297c10 */ /* 0x000fe2000fffe0ff */
[----:B------:R-:W-:Y:S01]  /*2cb0*/  UIMAD.WIDE.U32 UR20, UR50, UR19, URZ ;  /* 0x00000013321472a5 */ /* 0x000fe2000f8e003f */
[----:B------:R-:W-:Y:S01]  /*2cc0*/  MOV R43, UR11 ;  /* 0x0000000b002b7c02 */ /* 0x000fe20008000f00 */
[----:B------:R-:W-:Y:S01]  /*2cd0*/  UIMAD UR15, UR50, UR16, UR15 ;  /* 0x00000010320f72a4 */ /* 0x000fe2000f8e020f */
[----:B------:R-:W-:Y:S01]  /*2ce0*/  IADD3 R45, R47, UR12, RZ ;  /* 0x0000000c2f2d7c10 */ /* 0x000fe2000fffe0ff */
[----:B------:R-:W-:-:S02]  /*2cf0*/  UIMAD UR14, UR50, UR18, UR14 ;  /* 0x00000012320e72a4 */ /* 0x000fc4000f8e020e */
[----:B------:R-:W-:Y:S02]  /*2d00*/  USHF.L.U64.HI UR8, UR48, 0x7, UR49 ;  /* 0x0000000730087899 */ /* 0x000fe40008010231 */
[----:B------:R-:W-:Y:S02]  /*2d10*/  USHF.L.U64.HI UR5, UR50, 0x7, UR51 ;  /* 0x0000000732057899 */ /* 0x000fe40008010233 */
[----:B------:R-:W-:Y:S02]  /*2d20*/  USHF.L.U32 UR4, UR50, 0x7, URZ ;  /* 0x0000000732047899 */ /* 0x000fe4000800063f */
[----:B------:R-:W-:Y:S02]  /*2d30*/  USHF.L.U32 UR7, UR48, 0x7, URZ ;  /* 0x0000000730077899 */ /* 0x000fe4000800063f */
[----:B------:R-:W-:Y:S02]  /*2d40*/  UIADD3 UR15, UR29, UR15, URZ ;  /* 0x0000000f1d0f7290 */ /* 0x000fe4000fffe03f */
[----:B------:R-:W-:Y:S01]  /*2d50*/  UIADD3 UR14, UR21, UR14, URZ ;  /* 0x0000000e150e7290 */ /* 0x000fe2000fffe03f */
[----:B------:R-:W-:Y:S01]  /*2d60*/  UMOV UR16, URZ ;  /* 0x0000003f00107c82 */ /* 0x000fe20008000000 */
[----:B------:R-:W-:Y:S01]  /*2d70*/  UMOV UR13, 0x3 ;  /* 0x00000003000d7882 */ /* 0x000fe20000000000 */
[----:B------:R-:W-:Y:S01]  /*2d80*/  UMOV UR12, 0x3000 ;  /* 0x00003000000c7882 */ /* 0x000fe20000000000 */
[----:B------:R-:W-:Y:S01]  /*2d90*/  UMOV UR18, 0x3000 ;  /* 0x0000300000127882 */ /* 0x000fe20000000000 */
[----:B-123--:R-:W-:-:S07]  /*2da0*/  UMOV UR11, 0xffffd000 ;  /* 0xffffd000000b7882 */ /* 0x00efce0000000000 */
.L_x_44:
[----:B------:R-:W-:Y:S01]  /*2db0*/  LDS.128 R32, [R2+UR9+0x400] ;  /* 0x0004000902207984 */ /* 0x000fe20008000c00 */
[----:B------:R-:W-:-:S04]  /*2dc0*/  DEPBAR.LE SB5, 0x1 ;  /* 0x0000d0400000791a */ /* 0x000fc80000000000 */
[C---:B--23--:R1:W5:Y:S01]  /*2dd0*/  DMMA.8x8x4 R56, R24.reuse, R20, R4 ;  /* 0x000000141838723f */ /* 0x04c3620000000004 */
[----:B------:R-:W-:Y:S01]  /*2de0*/  LOP3.LUT P2, RZ, R75, 0x1, RZ, 0xc0, !PT ;  /* 0x000000014bff7812 */ /* 0x000fe2000784c0ff */
[C---:B------:R-:W-:Y:S01]  /*2df0*/  VIADD R61, R77.reuse, UR12 ;  /* 0x0000000c4d3d7c36 */ /* 0x040fe20008000000 */
[----:B------:R-:W2:Y:S01]  /*2e00*/  LDS.128 R28, [R0+UR10+0x400] ;  /* 0x0004000a001c7984 */ /* 0x000ea20008000c00 */
[----:B------:R-:W-:Y:S01]  /*2e10*/  LOP3.LUT P1, RZ, R74, 0x1, RZ, 0xc0, !PT ;  /* 0x000000014aff7812 */ /* 0x000fe2000782c0ff */
[----:B------:R-:W-:Y:S01]  /*2e20*/  VIADD R60, R77, UR18 ;  /* 0x000000124d3c7c36 */ /* 0x000fe20008000000 */
[----:B------:R-:W-:Y:S01]  /*2e30*/  IADD3 R48, P0, R68, UR20, RZ ;  /* 0x0000001444307c10 */ /* 0x000fe2000ff1e0ff */
[----:B------:R-:W-:Y:S01]  /*2e40*/  UIADD3 UR16, UR16, 0x1, URZ ;  /* 0x0000000110107890 */ /* 0x000fe2000fffe03f */
[----:B-1----:R-:W-:Y:S01]  /*2e50*/  LOP3.LUT R4, R74, 0x2, RZ, 0xc0, !PT ;  /* 0x000000024a047812 */ /* 0x002fe200078ec0ff */
[----:B------:R-:W-:Y:S01]  /*2e60*/  UIADD3 UR13, UR13, 0x1, URZ ;  /* 0x000000010d0d7890 */ /* 0x000fe2000fffe03f */
[----:B------:R-:W-:Y:S01]  /*2e70*/  IADD3.X R49, R69, UR14, RZ, P0, !PT ;  /* 0x0000000e45317c10 */ /* 0x000fe200087fe4ff */
[----:B------:R-:W-:Y:S01]  /*2e80*/  UISETP.NE.AND UP0, UPT, UR16, 0x4, UPT ;  /* 0x000000041000788c */ /* 0x000fe2000bf05270 */
[----:B------:R-:W-:Y:S01]  /*2e90*/  LOP3.LUT R5, R75, 0x2, RZ, 0xc0, !PT ;  /* 0x000000024b057812 */ /* 0x000fe200078ec0ff */
[----:B------:R-:W-:Y:S01]  /*2ea0*/  UISETP.NE.AND UP1, UPT, UR13, 0x4, UPT ;  /* 0x000000040d00788c */ /* 0x000fe2000bf25270 */
[----:B------:R-:W-:Y:S01]  /*2eb0*/  SHF.R.U32.HI R4, RZ, 0x1, R4 ;  /* 0x00000001ff047819 */ /* 0x000fe20000011604 */
[----:B------:R-:W-:Y:S01]  /*2ec0*/  USEL UR17, UR11, 0x1000, !UP0 ;  /* 0x000010000b117887 */ /* 0x000fe2000c000000 */
[----:B------:R-:W5:Y:S01]  /*2ed0*/  DMMA.8x8x4 R52, R24, R22, R8 ;  /* 0x000000161834723f */ /* 0x000f620000000008 */
[----:B------:R-:W-:Y:S01]  /*2ee0*/  SHF.R.U32.HI R5, RZ, 0x1, R5 ;  /* 0x00000001ff057819 */ /* 0x000fe20000011605 */
[----:B------:R-:W-:Y:S01]  /*2ef0*/  USEL UR13, UR13, URZ, UP1 ;  /* 0x0000003f0d0d7287 */ /* 0x000fe20008800000 */
[----:B------:R-:W-:Y:S01]  /*2f00*/  ISETP.NE.U32.AND P0, PT, R4, RZ, PT ;  /* 0x000000ff0400720c */ /* 0x000fe20003f05070 */
[----:B------:R-:W-:Y:S01]  /*2f10*/  USEL UR16, UR16, URZ, UP0 ;  /* 0x0000003f10107287 */ /* 0x000fe20008000000 */
[----:B------:R-:W-:-:S11]  /*2f20*/  DEPBAR.LE SB5, 0x2 ;  /* 0x0000d0800000791a */ /* 0x000fd60000000000 */
[----:B------:R-:W5:Y:S01]  /*2f30*/  DMMA.8x8x4 R80, R26, R20, R16 ;  /* 0x000000141a50723f */ /* 0x000f620000000010 */
[----:B------:R-:W-:-:S15]  /*2f40*/  DEPBAR.LE SB5, 0x2 ;  /* 0x0000d0800000791a */ /* 0x000fde0000000000 */
[----:B--2---:R-:W-:Y:S01]  /*2f50*/  DMMA.8x8x4 R56, R32, R28, R56 ;  /* 0x0000001c2038723f */ /* 0x004fe20000000038 */
[----:B------:R-:W-:-:S15]  /*2f60*/  DEPBAR.LE SB5, 0x1 ;  /* 0x0000d0400000791a */ /* 0x000fde0000000000 */
[----:B------:R1:W-:Y:S02]  /*2f70*/  DMMA.8x8x4 R52, R32, R30, R52 ;  /* 0x0000001e2034723f */ /* 0x0003e40000000034 */
[----:B-1----:R-:W-:Y:S02]  /*2f80*/  IMAD.MOV.U32 R32, RZ, RZ, R46 ;  /* 0x000000ffff207224 */ /* 0x002fe400078e002e */
[----:B------:R-:W-:-:S05]  /*2f90*/  IMAD.MOV.U32 R33, RZ, RZ, R45 ;  /* 0x000000ffff217224 */ /* 0x000fca00078e002d */
[----:B------:R-:W-:Y:S01]  /*2fa0*/  @!PT LDS RZ, [RZ] ;  /* 0x00000000fffff984 */ /* 0x000fe20000000800 */
[----:B------:R-:W-:Y:S01]  /*2fb0*/  @!PT LDS RZ, [RZ] ;  /* 0x00000000fffff984 */ /* 0x000fe20000000800 */
[----:B------:R-:W-:Y:S01]  /*2fc0*/  @!PT LDS RZ, [RZ] ;  /* 0x00000000fffff984 */ /* 0x000fe20000000800 */
[----:B------:R-:W-:Y:S04]  /*2fd0*/  @P2 LDGSTS.E.LTC128B.64 [R61], desc[UR52][R32.64] ;  /* 0x00000000203d2fae */ /* 0x000fe8000b921b74 */
[----:B------:R1:W-:Y:S01]  /*2fe0*/  @P1 LDGSTS.E.LTC128B.64 [R60+0x4000], desc[UR52][R48.64] ;  /* 0x04000000303c1fae */ /* 0x0003e2000b921b74 */
[----:B------:R-:W-:Y:S02]  /*2ff0*/  ISETP.NE.U32.AND P1, PT, R5, RZ, PT ;  /* 0x000000ff0500720c */ /* 0x000fe40003f25070 */
[----:B------:R2:W5:Y:S02]  /*3000*/  DMMA.8x8x4 R12, R26, R22, R12 ;  /* 0x000000161a0c723f */ /* 0x000564000000000c */
[----:B--2---:R-:W-:Y:S04]  /*3010*/  LDS.128 R24, [R2+UR9+0x800] ;  /* 0x0008000902187984 */ /* 0x004fe80008000c00 */
[----:B------:R-:W2:Y:S05]  /*3020*/  LDS.128 R20, [R0+UR10+0x800] ;  /* 0x0008000a00147984 */ /* 0x000eaa0008000c00 */
[----:B------:R-:W-:Y:S01]  /*3030*/  @!PT LDS RZ, [RZ] ;  /* 0x00000000fffff984 */ /* 0x000fe20000000800 */
[----:B------:R-:W-:Y:S01]  /*3040*/  @!PT LDS RZ, [RZ] ;  /* 0x00000000fffff984 */ /* 0x000fe20000000800 */
[----:B------:R-:W-:Y:S01]  /*3050*/  @!PT LDS RZ, [RZ] ;  /* 0x00000000fffff984 */ /* 0x000fe20000000800 */
[----:B------:R-:W-:Y:S01]  /*3060*/  @P1 LDGSTS.E.LTC128B.64 [R61+0x80], desc[UR52][R32.64+0x80] ;  /* 0x00080080203d1fae */ /* 0x000fe2000b921b74 */
[----:B------:R-:W-:-:S04]  /*3070*/  DEPBAR.LE SB5, 0x1 ;  /* 0x0000d0400000791a */ /* 0x000fc80000000000 */
[----:B------:R3:W5:Y:S02]  /*3080*/  DMMA.8x8x4 R16, R34, R28, R80 ;  /* 0x0000001c2210723f */ /* 0x0007640000000050 */
[----:B---3--:R-:W-:Y:S02]  /*3090*/  LOP3.LUT R29, R75, 0x8, RZ, 0xc0, !PT ;  /* 0x000000084b1d7812 */ /* 0x008fe400078ec0ff */
[----:B------:R-:W-:Y:S02]  /*30a0*/  LOP3.LUT R28, R74, 0x8, RZ, 0xc0, !PT ;  /* 0x000000084a1c7812 */ /* 0x000fe400078ec0ff */
[----:B------:R-:W-:Y:S02]  /*30b0*/  SHF.R.U32.HI R29, RZ, 0x3, R29 ;  /* 0x00000003ff1d7819 */ /* 0x000fe4000001161d */
[----:B------:R-:W-:Y:S02]  /*30c0*/  SHF.R.U32.HI R28, RZ, 0x3, R28 ;  /* 0x00000003ff1c7819 */ /* 0x000fe4000001161c */
[----:B------:R-:W-:Y:S01]  /*30d0*/  ISETP.NE.U32.AND P2, PT, R29, RZ, PT ;  /* 0x000000ff1d00720c */ /* 0x000fe20003f45070 */
[----:B------:R-:W-:Y:S01]  /*30e0*/  IMAD.MOV.U32 R29, RZ, RZ, R41 ;  /* 0x000000ffff1d7224 */ /* 0x000fe200078e0029 */
[----:B------:R-:W-:Y:S01]  /*30f0*/  ISETP.NE.U32.AND P1, PT, R28, RZ, PT ;  /* 0x000000ff1c00720c */ /* 0x000fe20003f25070 */
[----:B------:R-:W-:Y:S01]  /*3100*/  IMAD.MOV.U32 R28, RZ, RZ, R42 ;  /* 0x000000ffff1c7224 */ /* 0x000fe200078e002a */
[----:B------:R-:W-:-:S04]  /*3110*/  DEPBAR.LE SB5, 0x1 ;  /* 0x0000d0400000791a */ /* 0x000fc80000000000 */
[----:B------:R3:W5:Y:S02]  /*3120*/  DMMA.8x8x4 R12, R34, R30, R12 ;  /* 0x0000001e220c723f */ /* 0x000764000000000c */
[----:B---3--:R-:W-:Y:S01]  /*3130*/  LOP3.LUT R31, R75, 0x4, RZ, 0xc0, !PT ;  /* 0x000000044b1f7812 */ /* 0x008fe200078ec0ff */
[----:B------:R-:W-:Y:S01]  /*3140*/  @P0 IMAD.MOV.U32 R34, RZ, RZ, R48 ;  /* 0x000000ffff220224 */ /* 0x000fe200078e0030 */
[----:B------:R-:W-:Y:S01]  /*3150*/  LOP3.LUT R30, R74, 0x4, RZ, 0xc0, !PT ;  /* 0x000000044a1e7812 */ /* 0x000fe200078ec0ff */
[----:B------:R-:W-:Y:S01]  /*3160*/  @P0 IMAD.MOV.U32 R35, RZ, RZ, R49 ;  /* 0x000000ffff230224 */ /* 0x000fe200078e0031 */
[----:B------:R-:W-:Y:S02]  /*3170*/  SHF.R.U32.HI R31, RZ, 0x2, R31 ;  /* 0x00000002ff1f7819 */ /* 0x000fe4000001161f */
[----:B------:R-:W-:Y:S02]  /*3180*/  SHF.R.U32.HI R30, RZ, 0x2, R30 ;  /* 0x00000002ff1e7819 */ /* 0x000fe4000001161e */
[----:B------:R-:W-:Y:S01]  /*3190*/  ISETP.NE.U32.AND P4, PT, R31, RZ, PT ;  /* 0x000000ff1f00720c */ /* 0x000fe20003f85070 */
[----:B------:R-:W-:Y:S01]  /*31a0*/  @P0 LDGSTS.E.LTC128B.64 [R60+0x4080], desc[UR52][R34.64+0x80] ;  /* 0x04080080223c0fae */ /* 0x000fe2000b921b74 */
[----:B------:R-:W-:-:S03]  /*31b0*/  ISETP.NE.U32.AND P3, PT, R30, RZ, PT ;  /* 0x000000ff1e00720c */ /* 0x000fc60003f65070 */
[----:B-1----:R-:W-:Y:S01]  /*31c0*/  LDS.128 R48, [R2+UR9+0xc00] ;  /* 0x000c000902307984 */ /* 0x002fe20008000c00 */
[----:B--2---:R-:W-:Y:S01]  /*31d0*/  DMMA.8x8x4 R4, R24, R20, R56 ;  /* 0x000000141804723f */ /* 0x004fe20000000038 */
[----:B------:R-:W-:Y:S02]  /*31e0*/  UIADD3 UR9, UR17, UR9, URZ ;  /* 0x0000000911097290 */ /* 0x000fe4000fffe03f */
[----:B------:R-:W1:Y:S01]  /*31f0*/  LDS.128 R44, [R0+UR10+0xc00] ;  /* 0x000c000a002c7984 */ /* 0x000e620008000c00 */
[----:B------:R-:W-:Y:S02]  /*3200*/  UIADD3 UR10, UR17, UR10, URZ ;  /* 0x0000000a110a7290 */ /* 0x000fe4000fffe03f */
[----:B------:R-:W-:Y:S01]  /*3210*/  USEL UR17, UR11, 0x1000, !UP1 ;  /* 0x000010000b117887 */ /* 0x000fe2000c800000 */
[----:B------:R-:W-:Y:S01]  /*3220*/  @!PT LDS RZ, [RZ] ;  /* 0x00000000fffff984 */ /* 0x000fe20000000800 */
[----:B------:R-:W-:Y:S01]  /*3230*/  @!PT LDS RZ, [RZ] ;  /* 0x00000000fffff984 */ /* 0x000fe20000000800 */
[----:B------:R-:W-:Y:S01]  /*3240*/  @!PT LDS RZ, [RZ] ;  /* 0x00000000fffff984 */ /* 0x000fe20000000800 */
[----:B------:R-:W-:Y:S01]  /*3250*/  @P4 LDGSTS.E.LTC128B.64 [R61+0x800], desc[UR52][R28.64] ;  /* 0x008000001c3d4fae */ /* 0x000fe2000b921b74 */
[C---:B------:R-:W-:Y:S01]  /*3260*/  ISETP.NE.AND P4, PT, R43.reuse, 0x2, PT ;  /* 0x000000022b00780c */ /* 0x040fe20003f85270 */
[----:B------:R-:W-:Y:S01]  /*3270*/  VIADD R43, R43, 0xffffffff ;  /* 0xffffffff2b2b7836 */ /* 0x000fe20000000000 */
[----:B------:R-:W-:-:S02]  /*3280*/  UIADD3 UR18, UR17, UR18, URZ ;  /* 0x0000001211127290 */ /* 0x000fc4000fffe03f */
[----:B------:R-:W-:Y:S01]  /*3290*/  UIADD3 UR12, UR17, UR12, URZ ;  /* 0x0000000c110c7290 */ /* 0x000fe2000fffe03f */
[----:B------:R-:W-:Y:S02]  /*32a0*/  SEL R75, R75, RZ, P4 ;  /* 0x000000ff4b4b7207 */ /* 0x000fe40002000000 */
[----:B------:R-:W-:Y:S01]  /*32b0*/  SEL R74, R74, RZ, P4 ;  /* 0x000000ff4a4a7207 */ /* 0x000fe20002000000 */
[----:B------:R-:W-:-:S04]  /*32c0*/  DEPBAR.LE SB5, 0x1 ;  /* 0x0000d0400000791a */ /* 0x000fc80000000000 */
[----:B------:R2:W-:Y:S02]  /*32d0*/  DMMA.8x8x4 R16, R26, R20, R16 ;  /* 0x000000141a10723f */ /* 0x0005e40000000010 */
[----:B--2---:R-:W-:-:S04]  /*32e0*/  IADD3 R20, P0, R68, UR28, RZ ;  /* 0x0000001c44147c10 */ /* 0x004fc8000ff1e0ff */
[----:B------:R-:W-:-:S05]  /*32f0*/  IADD3.X R21, R69, UR15, RZ, P0, !PT ;  /* 0x0000000f45157c10 */ /* 0x000fca00087fe4ff */
[----:B------:R-:W-:Y:S01]  /*3300*/  @P3 LDGSTS.E.LTC128B.64 [R60+0x4800], desc[UR52][R20.64] ;  /* 0x04800000143c3fae */ /* 0x000fe2000b921b74 */
[----:B------:R-:W-:-:S03]  /*3310*/  ISETP.GT.AND P3, PT, R43, -0x2, PT ;  /* 0xfffffffe2b00780c */ /* 0x000fc60003f64270 */
[----:B------:R-:W-:Y:S01]  /*3320*/  @P2 LDGSTS.E.LTC128B.64 [R61+0x880], desc[UR52][R28.64+0x80] ;  /* 0x008800801c3d2fae */ /* 0x000fe2000b921b74 */
[----:B------:R-:W5:Y:S01]  /*3330*/  DMMA.8x8x4 R8, R24, R22, R52 ;  /* 0x000000161808723f */ /* 0x000f620000000034 */
[----:B------:R-:W-:Y:S02]  /*3340*/  IADD3 R68, P2, R68, UR4, RZ ;  /* 0x0000000444447c10 */ /* 0x000fe4000ff5e0ff */
[----:B------:R2:W-:Y:S01]  /*3350*/  @P1 LDGSTS.E.LTC128B.64 [R60+0x4880], desc[UR52][R20.64+0x80] ;  /* 0x04880080143c1fae */ /* 0x0005e2000b921b74 */
[----:B------:R-:W-:Y:S02]  /*3360*/  IADD3 R42, P1, R28, UR7, RZ ;  /* 0x000000071c2a7c10 */ /* 0x000fe4000ff3e0ff */
[----:B------:R-:W-:Y:S01]  /*3370*/  IADD3.X R69, R69, UR5, RZ, P2, !PT ;  /* 0x0000000545457c10 */ /* 0x000fe200097fe4ff */
[----:B------:R-:W0:Y:S01]  /*3380*/  LDGDEPBAR ;  /* 0x00000000000079af */ /* 0x000e220000000000 */
[----:B------:R-:W-:Y:S01]  /*3390*/  IADD3.X R41, R29, UR8, RZ, P1, !PT ;  /* 0x000000081d297c10 */ /* 0x000fe20008ffe4ff */
[----:B------:R-:W-:-:S07]  /*33a0*/  DEPBAR.LE SB5, 0x1 ;  /* 0x0000d0400000791a */ /* 0x000fce0000000000 */
[----:B------:R-:W5:Y:S01]  /*33b0*/  DMMA.8x8x4 R12, R26, R22, R12 ;  /* 0x000000161a0c723f */ /* 0x000f62000000000c */
[----:B------:R-:W-:-:S04]  /*33c0*/  DEPBAR.LE SB0, 0x2 ;  /* 0x000080800000791a */ /* 0x000fc80000000000 */
[----:B------:R-:W-:Y:S06]  /*33d0*/  BAR.SYNC.DEFER_BLOCKING 0x0 ;  /* 0x0000000000007b1d */ /* 0x000fec0000010000 */
[----:B------:R-:W-:-:S05]  /*33e0*/  DEPBAR.LE SB5, 0x1 ;  /* 0x0000d0400000791a */ /* 0x000fca0000000000 */
[----:B-1----:R-:W5:Y:S01]  /*33f0*/  DMMA.8x8x4 R8, R48, R46, R8 ;  /* 0x0000002e3008723f */ /* 0x002f620000000008 */
[----:B------:R-:W-:-:S15]  /*3400*/  DEPBAR.LE SB5, 0x1 ;  /* 0x0000d0400000791a */ /* 0x000fde0000000000 */
[----:B------:R1:W5:Y:S02]  /*3410*/  DMMA.8x8x4 R12, R50, R46, R12 ;  /* 0x0000002e320c723f */ /* 0x000364000000000c */
[----:B-1----:R-:W-:Y:S01]  /*3420*/  IADD3 R46, P0, R32, UR7, RZ ;  /* 0x00000007202e7c10 */ /* 0x002fe2000ff1e0ff */
[----:B------:R1:W3:Y:S04]  /*3430*/  LDS.128 R24, [R2+UR9] ;  /* 0x0000000902187984 */ /* 0x0002e80008000c00 */
[----:B--2---:R1:W2:Y:S09]  /*3440*/  LDS.128 R20, [R0+UR10] ;  /* 0x0000000a00147984 */ /* 0x0042b20008000c00 */
[----:B------:R-:W5:-:S15]  /*3450*/  DMMA.8x8x4 R4, R48, R44, R4 ;  /* 0x0000002c3004723f */ /* 0x000f5e0000000004 */
[----:B------:R-:W-:-:S01]  /*3460*/  NOP ;  /* 0x0000000000007918 */ /* 0x000fc20000000000 */
[----:B------:R4:W5:Y:S02]  /*3470*/  DMMA.8x8x4 R16, R50, R44, R16 ;  /* 0x0000002c3210723f */ /* 0x0009640000000010 */
[----:B----4-:R-:W-:Y:S01]  /*3480*/  IADD3.X R45, R33, UR8, RZ, P0, !PT ;  /* 0x00000008212d7c10 */ /* 0x010fe200087fe4ff */
[----:B-1----:R-:W-:Y:S06]  /*3490*/  @P3 BRA `(.L_x_44) ;  /* 0xfffffff800443947 */ /* 0x002fec000383ffff */
.L_x_43:
[----:B------:R-:W0:Y:S01]  /*34a0*/  LDGDEPBAR ;  /* 0x00000000000079af */ /* 0x000e220000000000 */
[----:B------:R-:W-:Y:S02]  /*34b0*/  ULDC.64 UR4, c[0x0][0x258] ;  /* 0x0000960000047ab9 */ /* 0x000fe40000000a00 */
[----:B------:R-:W-:Y:S01]  /*34c0*/  ISETP.NE.U32.AND P0, PT, RZ, UR4, PT ;  /* 0x00000004ff007c0c */ /* 0x000fe2000bf05070 */
[----:B------:R-:W0:Y:S03]  /*34d0*/  LDGDEPBAR ;  /* 0x00000000000079af */ /* 0x000e260000000000 */
[----:B------:R-:W-:Y:S01]  /*34e0*/  ISETP.NE.AND.EX P0, PT, RZ, UR5, PT, P0 ;  /* 0x00000005ff007c0c */ /* 0x000fe2000bf05300 */
[----:B------:R-:W-:-:S04]  /*34f0*/  DEPBAR.LE SB0, 0x0 ;  /* 0x000080000000791a */ /* 0x000fc80000000000 */
[----:B------:R-:W-:Y:S08]  /*3500*/  BAR.SYNC.DEFER_BLOCKING 0x0 ;  /* 0x0000000000007b1d */ /* 0x000ff00000010000 */
[----:B------:R-:W-:Y:S05]  /*3510*/  @!P0 BRA `(.L_x_45) ;  /* 0x00000000001c8947 */ /* 0x000fea0003800000 */
[----:B------:R-:W1:Y:S02]  /*3520*/  LDC.64 R52, c[0x0][0x258] ;  /* 0x00009600ff347b82 */ /* 0x000e640000000a00 */
[----:B-1----:R-:W4:Y:S02]  /*3530*/  LDG.E.64 R52, desc[UR52][R52.64] ;  /* 0x0000003434347981 */ /* 0x002f24000c1e1b00 */
[----:B----4-:R-:W-:-:S04]  /*3540*/  ISETP.NE.U32.AND P0, PT, R52, RZ, PT ;  /* 0x000000ff3400720c */ /* 0x010fc80003f05070 */
[----:B------:R-:W-:-:S13]  /*3550*/  ISETP.NE.AND.EX P0, PT, R53, RZ, PT, P0 ;  /* 0x000000ff3500720c */ /* 0x000fda0003f05300 */
[----:B------:R-:W-:Y:S05]  /*3560*/  @!P0 BRA `(.L_x_45) ;  /* 0x0000000000088947 */ /* 0x000fea0003800000 */
[----:B------:R-:W4:Y:S01]  /*3570*/  LD.E.64 R52, desc[UR52][R52.64] ;  /* 0x0000003434347980 */ /* 0x000f22000c101b00 */
[----:B------:R-:W-:Y:S05]  /*3580*/  BRA `(.L_x_46) ;  /* 0x00000000001c7947 */ /* 0x000fea0003800000 */
.L_x_45:
[----:B------:R-:W-:Y:S01]  /*3590*/  ULDC.64 UR4, c[0x0][0x248] ;  /* 0x0000920000047ab9 */ /* 0x000fe20000000a00 */
[----:B------:R-:W1:Y:S01]  /*35a0*/  LDC.64 R52, c[0x0][0x238] ;  /* 0x00008e00ff347b82 */ /* 0x000e620000000a00 */
[----:B------:R-:W-:-:S04]  /*35b0*/  ISETP.NE.U32.AND P0, PT, RZ, UR4, PT ;  /* 0x00000004ff007c0c */ /* 0x000fc8000bf05070 */
[----:B------:R-:W-:-:S13]  /*35c0*/  ISETP.NE.AND.EX P0, PT, RZ, UR5, PT, P0 ;  /* 0x00000005ff007c0c */ /* 0x000fda000bf05300 */
[----:B------:R-:W-:Y:S05]  /*35d0*/  @!P0 BRA `(.L_x_46) ;  /* 0x0000000000088947 */ /* 0x000fea0003800000 */
[----:B-1----:R-:W1:Y:S02]  /*35e0*/  LDC.64 R52, c[0x0][0x248] ;  /* 0x00009200ff347b82 */ /* 0x002e640000000a00 */
[----:B-1----:R-:W4:Y:S02]  /*35f0*/  LDG.E.64 R52, desc[UR52][R52.64] ;  /* 0x0000003434347981 */ /* 0x002f24000c1e1b00 */
.L_x_46:
[----:B------:R-:W-:Y:S02]  /*3600*/  ULDC.64 UR4, c[0x0][0x260] ;  /* 0x0000980000047ab9 */ /* 0x000fe40000000a00 */
[----:B------:R-:W-:-:S04]  /*3610*/  ISETP.NE.U32.AND P0, PT, RZ, UR4, PT ;  /* 0x00000004ff007c0c */ /* 0x000fc8000bf05070 */
[----:B------:R-:W-:-:S13]  /*3620*/  ISETP.NE.AND.EX P0, PT, RZ, UR5, PT, P0 ;  /* 0x00000005ff007c0c */ /* 0x000fda000bf05300 */
[----:B------:R-:W-:Y:S05]  /*3630*/  @!P0 BRA `(.L_x_47) ;  /* 0x00000000001c8947 */ /* 0x000fea0003800000 */
[----:B------:R-:W2:Y:S02]  /*3640*/  LDC.64 R50, c[0x0][0x260] ;  /* 0x00009800ff327b82 */ /* 0x000ea40000000a00 */
[----:B--2---:R-:W2:Y:S02]  /*3650*/  LDG.E.64 R50, desc[UR52][R50.64] ;  /* 0x0000003432327981 */ /* 0x004ea4000c1e1b00 */
[----:B--2---:R-:W-:-:S04]  /*3660*/  ISETP.NE.U32.AND P0, PT, R50, RZ, PT ;  /* 0x000000ff3200720c */ /* 0x004fc80003f05070 */
[----:B------:R-:W-:-:S13]  /*3670*/  ISETP.NE.AND.EX P0, PT, R51, RZ, PT, P0 ;  /* 0x000000ff3300720c */ /* 0x000fda0003f05300 */
[----:B------:R-:W-:Y:S05]  /*3680*/  @!P0 BRA `(.L_x_47) ;  /* 0x0000000000088947 */ /* 0x000fea0003800000 */
[----:B------:R-:W4:Y:S01]  /*3690*/  LD.E.64 R50, desc[UR52][R50.64] ;  /* 0x0000003432327980 */ /* 0x000f22000c101b00 */
[----:B------:R-:W-:Y:S05]  /*36a0*/  BRA `(.L_x_48) ;  /* 0x00000000001c7947 */ /* 0x000fea0003800000 */
.L_x_47:
[----:B------:R-:W-:Y:S01]  /*36b0*/  ULDC.64 UR4, c[0x0][0x250] ;  /* 0x0000940000047ab9 */ /* 0x000fe20000000a00 */
[----:B------:R-:W1:Y:S01]  /*36c0*/  LDC.64 R50, c[0x0][0x240] ;  /* 0x00009000ff327b82 */ /* 0x000e620000000a00 */
[----:B------:R-:W-:-:S04]  /*36d0*/  ISETP.NE.U32.AND P0, PT, RZ, UR4, PT ;  /* 0x00000004ff007c0c */ /* 0x000fc8000bf05070 */
[----:B------:R-:W-:-:S13]  /*36e0*/  ISETP.NE.AND.EX P0, PT, RZ, UR5, PT, P0 ;  /* 0x00000005ff007c0c */ /* 0x000fda000bf05300 */
[----:B------:R-:W-:Y:S05]  /*36f0*/  @!P0 BRA `(.L_x_48) ;  /* 0x0000000000088947 */ /* 0x000fea0003800000 */
[----:B-1----:R-:W1:Y:S02]  /*3700*/  LDC.64 R50, c[0x0][0x250] ;  /* 0x00009400ff327b82 */ /* 0x002e640000000a00 */
[----:B-1----:R-:W4:Y:S02]  /*3710*/  LDG.E.64 R50, desc[UR52][R50.64] ;  /* 0x0000003432327981 */ /* 0x002f24000c1e1b00 */
.L_x_48:
[----:B------:R-:W-:Y:S01]  /*3720*/  ULDC.64 UR4, c[0x0][0x2a8] ;  /* 0x0000aa0000047ab9 */ /* 0x000fe20000000a00 */
[----:B------:R-:W-:Y:S01]  /*3730*/  ULDC.64 UR8, c[0x0][0x2a0] ;  /* 0x0000a80000087ab9 */ /* 0x000fe20000000a00 */
[----:B------:R-:W-:Y:S02]  /*3740*/  UIADD3 UR7, UP0, UR22, UR4, URZ ;  /* 0x0000000416077290 */ /* 0x000fe4000ff1e03f */
[----:B------:R-:W-:Y:S02]  /*3750*/  UIADD3 UR8, UP1, UR22, UR8, URZ ;  /* 0x0000000816087290 */ /* 0x000fe4000ff3e03f */
[----:B------:R-:W-:Y:S02]  /*3760*/  UIADD3.X UR10, UR23, UR5, URZ, UP0, !UPT ;  /* 0x00000005170a7290 */ /* 0x000fe400087fe43f */
[----:B--2---:R-:W-:Y:S01]  /*3770*/  IMAD.U32 R22, RZ, RZ, UR7 ;  /* 0x00000007ff167e24 */ /* 0x004fe2000f8e00ff */
[----:B------:R-:W-:Y:S01]  /*3780*/  ULDC.64 UR4, c[0x0][0x288] ;  /* 0x0000a20000047ab9 */ /* 0x000fe20000000a00 */
[----:B------:R-:W-:Y:S01]  /*3790*/  UIADD3.X UR9, UR23, UR9, URZ, UP1, !UPT ;  /* 0x0000000917097290 */ /* 0x000fe20008ffe43f */
[----:B---3--:R-:W-:Y:S01]  /*37a0*/  MOV R24, UR8 ;  /* 0x0000000800187c02 */ /* 0x008fe20008000f00 */
[----:B------:R-:W-:Y:S01]  /*37b0*/  IMAD.U32 R23, RZ, RZ, UR10 ;  /* 0x0000000aff177e24 */ /* 0x000fe2000f8e00ff */
[----:B------:R-:W-:-:S03]  /*37c0*/  UIADD3 UR4, UP0, UR22, UR4, URZ ;  /* 0x0000000416047290 */ /* 0x000fc6000ff1e03f */
[----:B------:R-:W-:Y:S01]  /*37d0*/  IMAD.U32 R25, RZ, RZ, UR9 ;  /* 0x00000009ff197e24 */ /* 0x000fe2000f8e00ff */
[----:B------:R-:W-:Y:S01]  /*37e0*/  UIADD3.X UR5, UR23, UR5, URZ, UP0, !UPT ;  /* 0x0000000517057290 */ /* 0x000fe200087fe43f */
[----:B------:R-:W2:Y:S01]  /*37f0*/  LDG.E.64 R22, desc[UR52][R22.64] ;  /* 0x0000003416167981 */ /* 0x000ea2000c1e1b00 */
[----:B------:R-:W-:-:S03]  /*3800*/  IMAD.U32 R20, RZ, RZ, UR4 ;  /* 0x00000004ff147e24 */ /* 0x000fc6000f8e00ff */
[----:B------:R-:W3:Y:S01]  /*3810*/  LDG.E.64 R24, desc[UR52][R24.64] ;  /* 0x0000003418187981 */ /* 0x000ee2000c1e1b00 */
[----:B------:R-:W-:Y:S01]  /*3820*/  MOV R21, UR5 ;  /* 0x0000000500157c02 */ /* 0x000fe20008000f00 */
[----:B------:R-:W-:Y:S01]  /*3830*/  ULEA UR7, UR39, UR37, 0x1 ;  /* 0x0000002527077291 */ /* 0x000fe2000f8e083f */
[----:B------:R-:W-:Y:S01]  /*3840*/  IMAD.IADD R28, R39, 0x1, R65 ;  /* 0x00000001271c7824 */ /* 0x000fe200078e0241 */
[----:B------:R-:W-:Y:S01]  /*3850*/  USHF.L.U32 UR38, UR38, 0x3, URZ ;  /* 0x0000000326267899 */ /* 0x000fe2000800063f */
[----:B------:R-:W-:Y:S01]  /*3860*/  LEA R29, R72, R67, 0x2 ;  /* 0x00000043481d7211 */ /* 0x000fe200078e10ff */
[----:B-1--4-:R-:W-:Y:S01]  /*3870*/  DSETP.NEU.AND P1, PT, R50, RZ, PT ;  /* 0x000000ff3200722a */ /* 0x012fe20003f2d000 */
[----:B------:R-:W3:Y:S01]  /*3880*/  LDG.E.64 R20, desc[UR52][R20.64] ;  /* 0x0000003414147981 */ /* 0x000ee2000c1e1b00 */
[----:B------:R-:W-:Y:S01]  /*3890*/  USHF.L.U32 UR7, UR7, 0x3, URZ ;  /* 0x0000000307077899 */ /* 0x000fe2000800063f */
[----:B------:R-:W-:-:S03]  /*38a0*/  ULDC.64 UR4, c[0x0][0x280] ;  /* 0x0000a00000047ab9 */ /* 0x000fc60000000a00 */
[----:B------:R-:W-:Y:S02]  /*38b0*/  UIMAD UR38, UR7, 0x12, UR38 ;  /* 0x00000012072678a4 */ /* 0x000fe4000f8e0226 */
[----:B------:R-:W-:-:S04]  /*38c0*/  UIADD3 UR4, UP0, UR22, UR4, URZ ;  /* 0x0000000416047290 */ /* 0x000fc8000ff1e03f */
[----:B------:R-:W-:Y:S01]  /*38d0*/  UIADD3.X UR5, UR23, UR5, URZ, UP0, !UPT ;  /* 0x0000000517057290 */ /* 0x000fe200087fe43f */
[----:B------:R-:W-:Y:S01]  /*38e0*/  IADD3 R31, R36, UR38, RZ ;  /* 0x00000026241f7c10 */ /* 0x000fe2000fffe0ff */
[----:B------:R-:W-:Y:S01]  /*38f0*/  IMAD.U32 R48, RZ, RZ, UR4 ;  /* 0x00000004ff307e24 */ /* 0x000fe2000f8e00ff */
[----:B------:R-:W-:Y:S03]  /*3900*/  BSSY B2, `(.L_x_40) ;  /* 0x0000604000027945 */ /* 0x000fe60003800000 */
[----:B------:R-:W-:Y:S02]  /*3910*/  MOV R49, UR5 ;  /* 0x0000000500317c02 */ /* 0x000fe40008000f00 */
[----:B------:R-:W-:Y:S02]  /*3920*/  LEA R31, R31, UR6, 0x4 ;  /* 0x000000061f1f7c11 */ /* 0x000fe4000f8e20ff */
[----:B--2---:R-:W-:-:S02]  /*3930*/  R2UR UR8, R22 ;  /* 0x00000000160872ca */ /* 0x004fc400000e0000 */
[----:B------:R-:W-:Y:S02]  /*3940*/  R2UR UR9, R23 ;  /* 0x00000000170972ca */ /* 0x000fe400000e0000 */
[----:B---3--:R-:W-:Y:S02]  /*3950*/  R2UR UR16, R24 ;  /* 0x00000000181072ca */ /* 0x008fe400000e0000 */
[----:B------:R-:W-:Y:S01]  /*3960*/  R2UR UR17, R25 ;  /* 0x00000000191172ca */ /* 0x000fe200000e0000 */
[----:B------:R-:W-:Y:S01]  /*3970*/  IMAD.WIDE R22, R28, 0x8, RZ ;  /* 0x000000081c167825 */ /* 0x000fe200078e02ff */
[----:B------:R-:W-:-:S07]  /*3980*/  R2UR UR10, R20 ;  /* 0x00000000140a72ca */ /* 0x000fce00000e0000 */
[----:B------:R-:W-:Y:S01]  /*3990*/  USHF.L.U64.HI UR12, UR8, 0x3, UR9 ;  /* 0x00000003080c7899 */ /* 0x000fe20008010209 */
[----:B------:R-:W-:Y:S01]  /*39a0*/  SHF.R.S32.HI R20, RZ, 0x1f, R29 ;  /* 0x0000001fff147819 */ /* 0x000fe2000001141d */
[----:B------:R-:W-:Y:S01]  /*39b0*/  USHF.L.U32 UR7, UR8, 0x3, URZ ;  /* 0x0000000308077899 */ /* 0x000fe2000800063f */
[----:B------:R-:W-:-:S03]  /*39c0*/  R2UR UR11, R21 ;  /* 0x00000000150b72ca */ /* 0x000fc600000e0000 */
[C---:B------:R-:W-:Y:S01]  /*39d0*/  IMAD R47, R29.reuse, UR12, RZ ;  /* 0x0000000c1d2f7c24 */ /* 0x040fe2000f8e02ff */
[----:B------:R-:W-:Y:S01]  /*39e0*/  USHF.L.U64.HI UR14, UR16, 0x3, UR17 ;  /* 0x00000003100e7899 */ /* 0x000fe20008010211 */
[----:B------:R-:W-:Y:S01]  /*39f0*/  IMAD.WIDE.U32 R54, R29, UR7, R22 ;  /* 0x000000071d367c25 */ /* 0x000fe2000f8e0016 */
[----:B------:R-:W-:-:S03]  /*3a00*/  USHF.L.U32 UR13, UR16, 0x3, URZ ;  /* 0x00000003100d7899 */ /* 0x000fc6000800063f */
[----:B------:R-:W-:Y:S01]  /*3a10*/  IMAD R47, R20, UR7, R47 ;  /* 0x00000007142f7c24 */ /* 0x000fe2000f8e022f */
[----:B------:R-:W-:Y:S01]  /*3a20*/  USHF.L.U64.HI UR4, UR8, 0x6, UR9 ;  /* 0x0000000608047899 */ /* 0x000fe20008010209 */
[----:B------:R-:W-:Y:S01]  /*3a30*/  IMAD R21, R29, UR14, RZ ;  /* 0x0000000e1d157c24 */ /* 0x000fe2000f8e02ff */
[----:B------:R-:W-:Y:S01]  /*3a40*/  IADD3 R56, P0, R54, UR10, RZ ;  /* 0x0000000a36387c10 */ /* 0x000fe2000ff1e0ff */
[----:B------:R-:W-:Y:S01]  /*3a50*/  IMAD.IADD R47, R55, 0x1, R47 ;  /* 0x00000001372f7824 */ /* 0x000fe200078e022f */
[----:B------:R-:W-:Y:S01]  /*3a60*/  USHF.L.U32 UR8, UR8, 0x6, URZ ;  /* 0x0000000608087899 */ /* 0x000fe2000800063f */
[----:B------:R-:W-:-:S03]  /*3a70*/  IMAD R21, R20, UR13, R21 ;  /* 0x0000000d14157c24 */ /* 0x000fc6000f8e0215 */
[----:B------:R-:W-:Y:S01]  /*3a80*/  IADD3.X R57, R47, UR11, RZ, P0, !PT ;  /* 0x0000000b2f397c10 */ /* 0x000fe200087fe4ff */
[----:B------:R-:W-:Y:S07]  /*3a90*/  @!P1 BRA `(.L_x_49) ;  /* 0x0000003c00c09947 */ /* 0x000fee0003800000 */
[----:B------:R-:W2:Y:S01]  /*3aa0*/  LDG.E.64 R48, desc[UR52][R48.64] ;  /* 0x0000003430307981 */ /* 0x000ea2000c1e1b00 */
[----:B------:R-:W-:Y:S01]  /*3ab0*/  VIADD R20, R67, 0x20 ;  /* 0x0000002043147836 */ /* 0x000fe20000000000 */
[----:B------:R-:W-:Y:S01]  /*3ac0*/  BSSY B1, `(.L_x_50) ;  /* 0x00000fc000017945 */ /* 0x000fe20003800000 */
[----:B------:R-:W-:-:S03]  /*3ad0*/  IMAD.WIDE.U32 R22, R29, UR13, R22 ;  /* 0x0000000d1d167c25 */ /* 0x000fc6000f8e0016 */
[----:B------:R-:W-:Y:S02]  /*3ae0*/  ISETP.GT.AND P1, PT, R20, R65, PT ;  /* 0x000000411400720c */ /* 0x000fe40003f24270 */
[----:B------:R-:W-:Y:S02]  /*3af0*/  IADD3 R21, R23, R21, RZ ;  /* 0x0000001517157210 */ /* 0x000fe40007ffe0ff */
[----:B--2---:R-:W-:-:S05]  /*3b00*/  IADD3 R58, P0, R48, R22, RZ ;  /* 0x00000016303a7210 */ /* 0x004fca0007f1e0ff */
[----:B------:R-:W-:-:S04]  /*3b10*/  IMAD.X R59, R49, 0x1, R21, P0 ;  /* 0x00000001313b7824 */ /* 0x000fc800000e0615 */
[----:B------:R-:W-:Y:S05]  /*3b20*/  @P1 BRA `(.L_x_51) ;  /* 0x0000000000601947 */ /* 0x000fea0003800000 */
[C---:B------:R-:W-:Y:S01]  /*3b30*/  VIADD R21, R29.reuse, 0x1 ;  /* 0x000000011d157836 */ /* 0x040fe20000000000 */
[----:B------:R-:W-:Y:S01]  /*3b40*/  ISETP.GE.AND P0, PT, R28, UR25, PT ;  /* 0x000000191c007c0c */ /* 0x000fe2000bf06270 */
[C---:B------:R-:W-:Y:S01]  /*3b50*/  VIADD R20, R29.reuse, 0x2 ;  /* 0x000000021d147836 */ /* 0x040fe20000000000 */
[----:B------:R-:W-:Y:S02]  /*3b60*/  IADD3 R42, P2, R58, UR13, RZ ;  /* 0x0000000d3a2a7c10 */ /* 0x000fe4000ff5e0ff */
[----:B------:R-:W-:Y:S02]  /*3b70*/  CS2R R26, SRZ ;  /* 0x00000000001a7805 */ /* 0x000fe4000001ff00 */
[----:B------:R-:W-:Y:S02]  /*3b80*/  ISETP.LT.AND P5, PT, R29, UR26, !P0 ;  /* 0x0000001a1d007c0c */ /* 0x000fe4000c7a1270 */
[----:B------:R-:W-:Y:S02]  /*3b90*/  CS2R R24, SRZ ;  /* 0x0000000000187805 */ /* 0x000fe4000001ff00 */
[----:B------:R-:W-:-:S02]  /*3ba0*/  ISETP.LT.AND P4, PT, R21, UR26, !P0 ;  /* 0x0000001a15007c0c */ /* 0x000fc4000c781270 */
[----:B------:R-:W-:Y:S02]  /*3bb0*/  CS2R R22, SRZ ;  /* 0x0000000000167805 */ /* 0x000fe4000001ff00 */
[----:B------:R-:W-:Y:S02]  /*3bc0*/  ISETP.LT.AND P3, PT, R20, UR26, !P0 ;  /* 0x0000001a14007c0c */ /* 0x000fe4000c761270 */
[----:B------:R-:W-:Y:S02]  /*3bd0*/  IADD3.X R43, R59, UR14, RZ, P2, !PT ;  /* 0x0000000e3b2b7c10 */ /* 0x000fe400097fe4ff */
[----:B------:R-:W-:-:S04]  /*3be0*/  IADD3 R34, P2, R42, UR13, RZ ;  /* 0x0000000d2a227c10 */ /* 0x000fc8000ff5e0ff */
[----:B------:R-:W-:Y:S01]  /*3bf0*/  IADD3.X R35, R43, UR14, RZ, P2, !PT ;  /* 0x0000000e2b237c10 */ /* 0x000fe200097fe4ff */
[----:B------:R2:W4:Y:S04]  /*3c00*/  @P5 LDG.E.LTC128B.64 R26, desc[UR52][R58.64] ;  /* 0x000000343a1a5981 */ /* 0x000528000c1e1b20 */
[----:B------:R2:W4:Y:S04]  /*3c10*/  @P4 LDG.E.LTC128B.64 R24, desc[UR52][R42.64] ;  /* 0x000000342a184981 */ /* 0x000528000c1e1b20 */
[----:B------:R2:W4:Y:S01]  /*3c20*/  @P3 LDG.E.LTC128B.64 R22, desc[UR52][R34.64] ;  /* 0x0000003422163981 */ /* 0x000522000c1e1b20 */
[----:B------:R-:W-:Y:S01]  /*3c30*/  VIADD R30, R29, 0x3 ;  /* 0x000000031d1e7836 */ /* 0x000fe20000000000 */
[----:B------:R-:W-:-:S04]  /*3c40*/  CS2R R20, SRZ ;  /* 0x0000000000147805 */ /* 0x000fc8000001ff00 */
[----:B------:R-:W-:Y:S02]  /*3c50*/  ISETP.LT.AND P2, PT, R30, UR26, !P0 ;  /* 0x0000001a1e007c0c */ /* 0x000fe4000c741270 */
[----:B------:R-:W-:-:S04]  /*3c60*/  IADD3 R32, P0, R34, UR13, RZ ;  /* 0x0000000d22207c10 */ /* 0x000fc8000ff1e0ff */
[----:B------:R-:W-:-:S07]  /*3c70*/  IADD3.X R33, R35, UR14, RZ, P0, !PT ;  /* 0x0000000e23217c10 */ /* 0x000fce00087fe4ff */
[----:B------:R-:W-:Y:S05]  /*3c80*/  @!P2 BRA `(.L_x_52) ;  /* 0x0000000c007ca947 */ /* 0x000fea0003800000 */
[----:B------:R3:W4:Y:S01]  /*3c90*/  LDG.E.LTC128B.64 R20, desc[UR52][R32.64] ;  /* 0x0000003420147981 */ /* 0x000722000c1e1b20 */
[----:B------:R-:W-:Y:S05]  /*3ca0*/  BRA `(.L_x_52) ;  /* 0x0000000c00747947 */ /* 0x000fea0003800000 */
.L_x_51:
[----:B------:R-:W-:Y:S01]  /*3cb0*/  LOP3.LUT R20, R21, UR14, RZ, 0xfc, !PT ;  /* 0x0000000e15147c12 */ /* 0x000fe2000f8efcff */
[----:B------:R-:W-:Y:S03]  /*3cc0*/  BSSY B0, `(.L_x_53) ;  /* 0x0000029000007945 */ /* 0x000fe60003800000 */
[----:B------:R-:W-:-:S13]  /*3cd0*/  ISETP.NE.U32.AND P0, PT, R20, RZ, PT ;  /* 0x000000ff1400720c */ /* 0x000fda0003f05070 */
[----:B------:R-:W-:Y:S05]  /*3ce0*/  @!P0 BRA `(.L_x_54) ;  /* 0x0000000000448947 */ /* 0x000fea0003800000 */
[----:B------:R-:W-:Y:S01]  /*3cf0*/  IMAD.MOV.U32 R30, RZ, RZ, R22 ;  /* 0x000000ffff1e7224 */ /* 0x000fe200078e0016 */
[----:B------:R-:W-:Y:S01]  /*3d00*/  MOV R44, UR13 ;  /* 0x0000000d002c7c02 */ /* 0x000fe20008000f00 */
[----:B------:R-:W-:Y:S01]  /*3d10*/  IMAD.MOV.U32 R33, RZ, RZ, R21 ;  /* 0x000000ffff217224 */ /* 0x000fe200078e0015 */
[----:B------:R-:W-:Y:S02]  /*3d20*/  MOV R43, UR14 ;  /* 0x0000000e002b7c02 */ /* 0x000fe40008000f00 */
[----:B------:R-:W-:Y:S02]  /*3d30*/  MOV R42, 0x3d50 ;  /* 0x00003d50002a7802 */ /* 0x000fe40000000f00 */
[----:B-----5:R-:W-:Y:S05]  /*3d40*/  CALL.REL.NOINC `($__internal_1_$__cuda_sm20_div_u64) ;  /* 0x0000005c001c7944 */ /* 0x020fea0003c00000 */
[----:B------:R-:W-:Y:S01]  /*3d50*/  IADD3 R20, P0, RZ, -R32, RZ ;  /* 0x80000020ff147210 */ /* 0x000fe20007f1e0ff */
[----:B------:R-:W-:Y:S01]  /*3d60*/  IMAD.MOV.U32 R23, RZ, RZ, R32 ;  /* 0x000000ffff177224 */ /* 0x000fe200078e0020 */
[----:B------:R-:W-:Y:S02]  /*3d70*/  MOV R24, R22 ;  /* 0x0000001600187202 */ /* 0x000fe40000000f00 */
[----:B------:R-:W-:Y:S02]  /*3d80*/  IADD3.X R33, RZ, ~R33, RZ, P0, !PT ;  /* 0x80000021ff217210 */ /* 0x000fe400007fe4ff */
[----:B------:R-:W-:-:S03]  /*3d90*/  MOV R25, R21 ;  /* 0x0000001500197202 */ /* 0x000fc60000000f00 */
[----:B------:R-:W-:Y:S02]  /*3da0*/  IMAD R33, R33, UR13, RZ ;  /* 0x0000000d21217c24 */ /* 0x000fe4000f8e02ff */
[----:B------:R-:W-:-:S04]  /*3db0*/  IMAD.WIDE.U32 R24, R20, UR13, R24 ;  /* 0x0000000d14187c25 */ /* 0x000fc8000f8e0018 */
[----:B------:R-:W-:Y:S01]  /*3dc0*/  IMAD R20, R20, UR14, R33 ;  /* 0x0000000e14147c24 */ /* 0x000fe2000f8e0221 */
[----:B------:R-:W-:-:S03]  /*3dd0*/  MOV R21, R24 ;  /* 0x0000001800157202 */ /* 0x000fc60000000f00 */
[----:B------:R-:W-:Y:S01]  /*3de0*/  IMAD.IADD R20, R25, 0x1, R20 ;  /* 0x0000000119147824 */ /* 0x000fe200078e0214 */
[----:B------:R-:W-:Y:S05]  /*3df0*/  BRA `(.L_x_55) ;  /* 0x0000000000547947 */ /* 0x000fea0003800000 */
.L_x_54:
[----:B------:R-:W1:Y:S01]  /*3e00*/  I2F.U32.RP R25, UR13 ;  /* 0x0000000d00197d06 */ /* 0x000e620008209000 */
[----:B------:R-:W-:Y:S01]  /*3e10*/  IMAD.MOV.U32 R26, RZ, RZ, RZ ;  /* 0x000000ffff1a7224 */ /* 0x000fe200078e00ff */
[----:B------:R-:W-:-:S06]  /*3e20*/  ISETP.NE.U32.AND P0, PT, RZ, UR13, PT ;  /* 0x0000000dff007c0c */ /* 0x000fcc000bf05070 */
[----:B-1----:R-:W1:Y:S02]  /*3e30*/  MUFU.RCP R24, R25 ;  /* 0x0000001900187308 */ /* 0x002e640000001000 */
[----:B-1----:R-:W-:-:S06]  /*3e40*/  IADD3 R24, R24, 0xffffffe, RZ ;  /* 0x0ffffffe18187810 */ /* 0x002fcc0007ffe0ff */
[----:B------:R-:W1:Y:S02]  /*3e50*/  F2I.FTZ.U32.TRUNC.NTZ R27, R24 ;  /* 0x00000018001b7305 */ /* 0x000e64000021f000 */
[----:B-1----:R-:W-:-:S05]  /*3e60*/  IADD3 R20, RZ, -R27, RZ ;  /* 0x8000001bff147210 */ /* 0x002fca0007ffe0ff */
[----:B------:R-:W-:-:S04]  /*3e70*/  IMAD R20, R20, UR13, RZ ;  /* 0x0000000d14147c24 */ /* 0x000fc8000f8e02ff */
[----:B------:R-:W-:-:S04]  /*3e80*/  IMAD.HI.U32 R23, R27, R20, R26 ;  /* 0x000000141b177227 */ /* 0x000fc800078e001a */
[----:B------:R-:W-:Y:S02]  /*3e90*/  IMAD.MOV.U32 R20, RZ, RZ, RZ ;  /* 0x000000ffff147224 */ /* 0x000fe400078e00ff */
[----:B------:R-:W-:-:S05]  /*3ea0*/  IMAD.HI.U32 R23, R23, R22, RZ ;  /* 0x0000001617177227 */ /* 0x000fca00078e00ff */
[----:B------:R-:W-:-:S05]  /*3eb0*/  IADD3 R21, -R23, RZ, RZ ;  /* 0x000000ff17157210 */ /* 0x000fca0007ffe1ff */
[----:B------:R-:W-:-:S05]  /*3ec0*/  IMAD R21, R21, UR13, R22 ;  /* 0x0000000d15157c24 */ /* 0x000fca000f8e0216 */
[----:B------:R-:W-:-:S13]  /*3ed0*/  ISETP.GE.U32.AND P3, PT, R21, UR13, PT ;  /* 0x0000000d15007c0c */ /* 0x000fda000bf66070 */
[----:B------:R-:W-:Y:S01]  /*3ee0*/  @P3 VIADD R21, R21, -UR13 ;  /* 0x8000000d15153c36 */ /* 0x000fe20008000000 */
[----:B------:R-:W-:-:S04]  /*3ef0*/  @P3 IADD3 R23, R23, 0x1, RZ ;  /* 0x0000000117173810 */ /* 0x000fc80007ffe0ff */
[----:B------:R-:W-:-:S13]  /*3f00*/  ISETP.GE.U32.AND P2, PT, R21, UR13, PT ;  /* 0x0000000d15007c0c */ /* 0x000fda000bf46070 */
[----:B------:R-:W-:Y:S01]  /*3f10*/  @P2 VIADD R23, R23, 0x1 ;  /* 0x0000000117172836 */ /* 0x000fe20000000000 */
[----:B------:R-:W-:-:S04]  /*3f20*/  @!P0 LOP3.LUT R23, RZ, UR13, RZ, 0x33, !PT ;  /* 0x0000000dff178c12 */ /* 0x000fc8000f8e33ff */
[----:B------:R-:W-:-:S05]  /*3f30*/  IADD3 R21, -R23, RZ, RZ ;  /* 0x000000ff17157210 */ /* 0x000fca0007ffe1ff */
[----:B------:R-:W-:Y:S02]  /*3f40*/  IMAD R21, R21, UR13, R22 ;  /* 0x0000000d15157c24 */ /* 0x000fe4000f8e0216 */
.L_x_55:
[----:B------:R-:W-:Y:S05]  /*3f50*/  BSYNC B0 ;  /* 0x0000000000007941 */ /* 0x000fea0003800000 */
.L_x_53:
[----:B------:R-:W-:Y:S02]  /*3f60*/  ISETP.GE.AND P0, PT, R28, UR25, PT ;  /* 0x000000191c007c0c */ /* 0x000fe4000bf06270 */
[----:B------:R-:W-:Y:S02]  /*3f70*/  CS2R R26, SRZ ;  /* 0x00000000001a7805 */ /* 0x000fe4000001ff00 */
[----:B------:R-:W-:Y:S02]  /*3f80*/  PLOP3.LUT P3, PT, PT, PT, PT, 0x8, 0x0 ;  /* 0x000000000000781c */ /* 0x000fe40003f6e170 */
[----:B------:R-:W-:-:S13]  /*3f90*/  ISETP.GE.OR P4, PT, R29, UR26, P0 ;  /* 0x0000001a1d007c0c */ /* 0x000fda0008786670 */
[--C-:B------:R-:W-:Y:S02]  /*3fa0*/  @!P4 SHF.R.U64 R22, R21, 0x3, R20.reuse ;  /* 0x000000031516c819 */ /* 0x100fe40000001214 */
[----:B------:R-:W-:Y:S02]  /*3fb0*/  @!P4 SHF.R.U32.HI R20, RZ, 0x3, R20 ;  /* 0x00000003ff14c819 */ /* 0x000fe40000011614 */
[----:B------:R-:W-:Y:S02]  /*3fc0*/  @!P4 SHF.R.S32.HI R21, RZ, 0x1f, R23 ;  /* 0x0000001fff15c819 */ /* 0x000fe40000011417 */
[----:B------:R-:W-:-:S04]  /*3fd0*/  @!P4 ISETP.GT.U32.AND P2, PT, R23, R22, PT ;  /* 0x000000161700c20c */ /* 0x000fc80003f44070 */
[----:B------:R-:W-:-:S04]  /*3fe0*/  @!P4 ISETP.GT.U32.AND.EX P2, PT, R21, R20, PT, P2 ;  /* 0x000000141500c20c */ /* 0x000fc80003f44120 */
[----:B------:R-:W-:-:S13]  /*3ff0*/  @!P4 PLOP3.LUT P3, PT, P2, PT, PT, 0x8, 0x0 ;  /* 0x000000000000c81c */ /* 0x000fda000176e170 */
[----:B------:R-:W-:Y:S02]  /*4000*/  @P3 IMAD.MOV.U32 R32, RZ, RZ, R58 ;  /* 0x000000ffff203224 */ /* 0x000fe400078e003a */
[----:B------:R-:W-:-:S05]  /*4010*/  @P3 IMAD.MOV.U32 R33, RZ, RZ, R59 ;  /* 0x000000ffff213224 */ /* 0x000fca00078e003b */
[----:B------:R1:W4:Y:S01]  /*4020*/  @P3 LDG.E.LTC128B.64 R26, desc[UR52][R32.64] ;  /* 0x00000034201a3981 */ /* 0x000322000c1e1b20 */
[----:B------:R-:W-:Y:S01]  /*4030*/  IADD3 R22, P2, R58, UR13, RZ ;  /* 0x0000000d3a167c10 */ /* 0x000fe2000ff5e0ff */
[----:B------:R-:W-:Y:S03]  /*4040*/  BSSY B0, `(.L_x_56) ;  /* 0x000002a000007945 */ /* 0x000fe60003800000 */
[----:B------:R-:W-:Y:S02]  /*4050*/  IADD3.X R23, R59, UR14, RZ, P2, !PT ;  /* 0x0000000e3b177c10 */ /* 0x000fe400097fe4ff */
[----:B------:R-:W-:-:S05]  /*4060*/  IADD3 R20, P2, -R48, R22, RZ ;  /* 0x0000001630147210 */ /* 0x000fca0007f5e1ff */
[----:B------:R-:W-:-:S05]  /*4070*/  IMAD.X R21, R23, 0x1, ~R49, P2 ;  /* 0x0000000117157824 */ /* 0x000fca00010e0e31 */
[----:B------:R-:W-:-:S04]  /*4080*/  LOP3.LUT R24, R21, UR14, RZ, 0xfc, !PT ;  /* 0x0000000e15187c12 */ /* 0x000fc8000f8efcff */
[----:B------:R-:W-:-:S13]  /*4090*/  ISETP.NE.U32.AND P2, PT, R24, RZ, PT ;  /* 0x000000ff1800720c */ /* 0x000fda0003f45070 */
[----:B-1----:R-:W-:Y:S05]  /*40a0*/  @!P2 BRA `(.L_x_57) ;  /* 0x00000000003ca947 */ /* 0x002fea0003800000 */
[----:B------:R-:W-:Y:S01]  /*40b0*/  IMAD.MOV.U32 R30, RZ, RZ, R20 ;  /* 0x000000ffff1e7224 */ /* 0x000fe200078e0014 */
[----:B------:R-:W-:Y:S01]  /*40c0*/  MOV R44, UR13 ;  /* 0x0000000d002c7c02 */ /* 0x000fe20008000f00 */
[----:B------:R-:W-:Y:S01]  /*40d0*/  IMAD.MOV.U32 R33, RZ, RZ, R21 ;  /* 0x000000ffff217224 */ /* 0x000fe200078e0015 */
[----:B------:R-:W-:Y:S02]  /*40e0*/  MOV R43, UR14 ;  /* 0x0000000e002b7c02 */ /* 0x000fe40008000f00 */
[----:B------:R-:W-:Y:S02]  /*40f0*/  MOV R42, 0x4110 ;  /* 0x00004110002a7802 */ /* 0x000fe40000000f00 */
[----:B----45:R-:W-:Y:S05]  /*4100*/  CALL.REL.NOINC `($__internal_1_$__cuda_sm20_div_u64) ;  /* 0x00000058002c7944 */ /* 0x030fea0003c00000 */
[----:B------:R-:W-:-:S04]  /*4110*/  IADD3 R25, P2, RZ, -R32, RZ ;  /* 0x80000020ff197210 */ /* 0x000fc80007f5e0ff */
[----:B------:R-:W-:Y:S01]  /*4120*/  IADD3.X R24, RZ, ~R33, RZ, P2, !PT ;  /* 0x80000021ff187210 */ /* 0x000fe200017fe4ff */
[----:B------:R-:W-:-:S04]  /*4130*/  IMAD.WIDE.U32 R34, R25, UR13, R20 ;  /* 0x0000000d19227c25 */ /* 0x000fc8000f8e0014 */
[----:B------:R-:W-:Y:S01]  /*4140*/  IMAD R24, R24, UR13, RZ ;  /* 0x0000000d18187c24 */ /* 0x000fe2000f8e02ff */
[----:B------:R-:W-:-:S03]  /*4150*/  MOV R21, R34 ;  /* 0x0000002200157202 */ /* 0x000fc60000000f00 */
[----:B------:R-:W-:Y:S01]  /*4160*/  IMAD R24, R25, UR14, R24 ;  /* 0x0000000e19187c24 */ /* 0x000fe2000f8e0218 */
[----:B------:R-:W-:-:S04]  /*4170*/  MOV R25, R32 ;  /* 0x0000002000197202 */ /* 0x000fc80000000f00 */
[----:B------:R-:W-:Y:S01]  /*4180*/  IADD3 R24, R24, R35, RZ ;  /* 0x0000002318187210 */ /* 0x000fe20007ffe0ff */
[----:B------:R-:W-:Y:S05]  /*4190*/  BRA `(.L_x_58) ;  /* 0x0000000000507947 */ /* 0x000fea0003800000 */
.L_x_57:
[----:B------:R-:W1:Y:S01]  /*41a0*/  I2F.U32.RP R30, UR13 ;  /* 0x0000000d001e7d06 */ /* 0x000e620008209000 */
[----:B------:R-:W-:-:S07]  /*41b0*/  ISETP.NE.U32.AND P2, PT, RZ, UR13, PT ;  /* 0x0000000dff007c0c */ /* 0x000fce000bf45070 */
[----:B-1----:R-:W1:Y:S02]  /*41c0*/  MUFU.RCP R24, R30 ;  /* 0x0000001e00187308 */ /* 0x002e640000001000 */
[----:B-1----:R-:W-:-:S06]  /*41d0*/  IADD3 R24, R24, 0xffffffe, RZ ;  /* 0x0ffffffe18187810 */ /* 0x002fcc0007ffe0ff */
[----:B------:R-:W1:Y:S02]  /*41e0*/  F2I.FTZ.U32.TRUNC.NTZ R25, R24 ;  /* 0x0000001800197305 */ /* 0x000e64000021f000 */
[----:B-1----:R-:W-:Y:S01]  /*41f0*/  IMAD.MOV R21, RZ, RZ, -R25 ;  /* 0x000000ffff157224 */ /* 0x002fe200078e0a19 */
[----:B------:R-:W-:-:S03]  /*4200*/  MOV R24, RZ ;  /* 0x000000ff00187202 */ /* 0x000fc60000000f00 */
[----:B------:R-:W-:-:S04]  /*4210*/  IMAD R21, R21, UR13, RZ ;  /* 0x0000000d15157c24 */ /* 0x000fc8000f8e02ff */
[----:B------:R-:W-:-:S06]  /*4220*/  IMAD.HI.U32 R25, R25, R21, R24 ;  /* 0x0000001519197227 */ /* 0x000fcc00078e0018 */
[----:B------:R-:W-:-:S04]  /*4230*/  IMAD.HI.U32 R25, R25, R20, RZ ;  /* 0x0000001419197227 */ /* 0x000fc800078e00ff */
[----:B------:R-:W-:-:S04]  /*4240*/  IMAD.MOV R21, RZ, RZ, -R25 ;  /* 0x000000ffff157224 */ /* 0x000fc800078e0a19 */
[----:B------:R-:W-:-:S05]  /*4250*/  IMAD R21, R21, UR13, R20 ;  /* 0x0000000d15157c24 */ /* 0x000fca000f8e0214 */
[----:B------:R-:W-:-:S13]  /*4260*/  ISETP.GE.U32.AND P4, PT, R21, UR13, PT ;  /* 0x0000000d15007c0c */ /* 0x000fda000bf86070 */
[----:B------:R-:W-:Y:S01]  /*4270*/  @P4 IADD3 R21, R21, -UR13, RZ ;  /* 0x8000000d15154c10 */ /* 0x000fe2000fffe0ff */
[----:B------:R-:W-:-:S03]  /*4280*/  @P4 VIADD R25, R25, 0x1 ;  /* 0x0000000119194836 */ /* 0x000fc60000000000 */
[----:B------:R-:W-:-:S13]  /*4290*/  ISETP.GE.U32.AND P3, PT, R21, UR13, PT ;  /* 0x0000000d15007c0c */ /* 0x000fda000bf66070 */
[----:B------:R-:W-:Y:S02]  /*42a0*/  @P3 IADD3 R25, R25, 0x1, RZ ;  /* 0x0000000119193810 */ /* 0x000fe40007ffe0ff */
[----:B------:R-:W-:-:S04]  /*42b0*/  @!P2 LOP3.LUT R25, RZ, UR13, RZ, 0x33, !PT ;  /* 0x0000000dff19ac12 */ /* 0x000fc8000f8e33ff */
[----:B------:R-:W-:-:S05]  /*42c0*/  IADD3 R21, -R25, RZ, RZ ;  /* 0x000000ff19157210 */ /* 0x000fca0007ffe1ff */
[----:B------:R-:W-:Y:S02]  /*42d0*/  IMAD R21, R21, UR13, R20 ;  /* 0x0000000d15157c24 */ /* 0x000fe4000f8e0214 */
.L_x_58:
[----:B------:R-:W-:Y:S05]  /*42e0*/  BSYNC B0 ;  /* 0x0000000000007941 */ /* 0x000fea0003800000 */
.L_x_56:
[----:B------:R-:W-:Y:S01]  /*42f0*/  VIADD R20, R29, 0x1 ;  /* 0x000000011d147836 */ /* 0x000fe20000000000 */
[----:B------:R-:W-:-:S04]  /*4300*/  PLOP3.LUT P3, PT, PT, PT, PT, 0x8, 0x0 ;  /* 0x000000000000781c */ /* 0x000fc80003f6e170 */
[----:B------:R-:W-:-:S13]  /*4310*/  ISETP.GE.OR P4, PT, R20, UR26, P0 ;  /* 0x0000001a14007c0c */ /* 0x000fda0008786670 */
[--C-:B------:R-:W-:Y:S02]  /*4320*/  @!P4 SHF.R.U64 R20, R21, 0x3, R24.reuse ;  /* 0x000000031514c819 */ /* 0x100fe40000001218 */
[----:B------:R-:W-:Y:S02]  /*4330*/  @!P4 SHF.R.U32.HI R24, RZ, 0x3, R24 ;  /* 0x00000003ff18c819 */ /* 0x000fe40000011618 */
[----:B------:R-:W-:Y:S02]  /*4340*/  @!P4 SHF.R.S32.HI R21, RZ, 0x1f, R25 ;  /* 0x0000001fff15c819 */ /* 0x000fe40000011419 */
[----:B------:R-:W-:-:S04]  /*4350*/  @!P4 ISETP.GT.U32.AND P2, PT, R25, R20, PT ;  /* 0x000000141900c20c */ /* 0x000fc80003f44070 */
[----:B------:R-:W-:Y:S02]  /*4360*/  @!P4 ISETP.GT.U32.AND.EX P2, PT, R21, R24, PT, P2 ;  /* 0x000000181500c20c */ /* 0x000fe40003f44120 */
[----:B------:R-:W-:Y:S02]  /*4370*/  CS2R R24, SRZ ;  /* 0x0000000000187805 */ /* 0x000fe4000001ff00 */
[----:B------:R-:W-:-:S13]  /*4380*/  @!P4 PLOP3.LUT P3, PT, P2, PT, PT, 0x8, 0x0 ;  /* 0x000000000000c81c */ /* 0x000fda000176e170 */
        /* <DEDUP_REMOVED lines=24> */
.L_x_60:
        /* <DEDUP_REMOVED lines=20> */
.L_x_61:
[----:B------:R-:W-:Y:S05]  /*4650*/  BSYNC B0 ;  /* 0x0000000000007941 */ /* 0x000fea0003800000 */
.L_x_59:
        /* <DEDUP_REMOVED lines=28> */
[----:B------:R-:W-:-:S04]  /*4820*/  IMAD R30, R30, UR13, RZ ;  /* 0x0000000d1e1e7c24 */ /* 0x000fc8000f8e02ff */
[----:B------:R-:W-:-:S05]  /*4830*/  IMAD R30, R35, UR14, R30 ;  /* 0x0000000e231e7c24 */ /* 0x000fca000f8e021e */
[----:B------:R-:W-:Y:S01]  /*4840*/  IADD3 R21, R30, R21, RZ ;  /* 0x000000151e157210 */ /* 0x000fe20007ffe0ff */
[----:B------:R-:W-:Y:S05]  /*4850*/  BRA `(.L_x_64) ;  /* 0x0000000000547947 */ /* 0x000fea0003800000 */
.L_x_63:
        /* <DEDUP_REMOVED lines=8> */
[----:B------:R-:W-:-:S06]  /*48e0*/  IMAD.HI.U32 R21, R35, R21, R34 ;  /* 0x0000001523157227 */ /* 0x000fcc00078e0022 */
[----:B------:R-:W-:-:S05]  /*48f0*/  IMAD.HI.U32 R32, R21, R20, RZ ;  /* 0x0000001415207227 */ /* 0x000fca00078e00ff */
[----:B------:R-:W-:-:S05]  /*4900*/  IADD3 R21, -R32, RZ, RZ ;  /* 0x000000ff20157210 */ /* 0x000fca0007ffe1ff */
[----:B------:R-:W-:-:S05]  /*4910*/  IMAD R21, R21, UR13, R20 ;  /* 0x0000000d15157c24 */ /* 0x000fca000f8e0214 */
[----:B------:R-:W-:-:S13]  /*4920*/  ISETP.GE.U32.AND P4, PT, R21, UR13, PT ;  /* 0x0000000d15007c0c */ /* 0x000fda000bf86070 */
[----:B------:R-:W-:Y:S01]  /*4930*/  @P4 VIADD R21, R21, -UR13 ;  /* 0x8000000d15154c36 */ /* 0x000fe20008000000 */
[----:B------:R-:W-:-:S04]  /*4940*/  @P4 IADD3 R32, R32, 0x1, RZ ;  /* 0x0000000120204810 */ /* 0x000fc80007ffe0ff */
[----:B------:R-:W-:Y:S01]  /*4950*/  ISETP.GE.U32.AND P3, PT, R21, UR13, PT ;  /* 0x0000000d15007c0c */ /* 0x000fe2000bf66070 */
[----:B------:R-:W-:-:S12]  /*4960*/  IMAD.MOV.U32 R21, RZ, RZ, RZ ;  /* 0x000000ffff157224 */ /* 0x000fd800078e00ff */
[----:B------:R-:W-:Y:S01]  /*4970*/  @P3 VIADD R32, R32, 0x1 ;  /* 0x0000000120203836 */ /* 0x000fe20000000000 */
[----:B------:R-:W-:-:S04]  /*4980*/  @!P2 LOP3.LUT R32, RZ, UR13, RZ, 0x33, !PT ;  /* 0x0000000dff20ac12 */ /* 0x000fc8000f8e33ff */
[----:B------:R-:W-:-:S05]  /*4990*/  IADD3 R33, -R32, RZ, RZ ;  /* 0x000000ff20217210 */ /* 0x000fca0007ffe1ff */
[----:B------:R-:W-:Y:S02]  /*49a0*/  IMAD R20, R33, UR13, R20 ;  /* 0x0000000d21147c24 */ /* 0x000fe4000f8e0214 */
.L_x_64:
[----:B------:R-:W-:Y:S05]  /*49b0*/  BSYNC B0 ;  /* 0x0000000000007941 */ /* 0x000fea0003800000 */
.L_x_62:
        /* <DEDUP_REMOVED lines=10> */
[----:B------:R-:W-:Y:S05]  /*4a60*/  @!P2 BRA `(.L_x_52) ;  /* 0x000000000004a947 */ /* 0x000fea0003800000 */
[----:B------:R1:W4:Y:S02]  /*4a70*/  LDG.E.LTC128B.64 R20, desc[UR52][R60.64] ;  /* 0x000000343c147981 */ /* 0x000324000c1e1b20 */
.L_x_52:
[----:B------:R-:W-:Y:S05]  /*4a80*/  BSYNC B1 ;  /* 0x0000000000017941 */ /* 0x000fea0003800000 */
.L_x_50:
[----:B------:R-:W-:Y:S01]  /*4a90*/  BAR.SYNC.DEFER_BLOCKING 0x0 ;  /* 0x0000000000007b1d */ /* 0x000fe20000010000 */
[----:B---3--:R-:W-:-:S05]  /*4aa0*/  IMAD.U32 R33, RZ, RZ, UR16 ;  /* 0x00000010ff217e24 */ /* 0x008fca000f8e00ff */
[----:B------:R-:W-:Y:S01]  /*4ab0*/  BSSY B1, `(.L_x_65) ;  /* 0x00000fe000017945 */ /* 0x000fe20003800000 */
[----:B------:R-:W-:-:S04]  /*4ac0*/  DEPBAR.LE SB5, 0x1 ;  /* 0x0000d0400000791a */ /* 0x000fc80000000000 */
[----:B------:R3:W-:Y:S04]  /*4ad0*/  STS.128 [R31], R4 ;  /* 0x000000041f007388 */ /* 0x0007e80000000c00 */
[----:B------:R-:W-:Y:S01]  /*4ae0*/  STS.128 [R31+0x40], R8 ;  /* 0x000040081f007388 */ /* 0x000fe20000000c00 */
[----:B------:R-:W-:Y:S01]  /*4af0*/  BAR.SYNC.DEFER_BLOCKING 0x0 ;  /* 0x0000000000007b1d */ /* 0x000fe20000010000 */
[----:B---3--:R-:W-:-:S05]  /*4b00*/  LEA R6, P0, R33, R58, 0x6 ;  /* 0x0000003a21067211 */ /* 0x008fca00078030ff */
[----:B------:R-:W3:Y:S01]  /*4b10*/  LDS.64 R62, [R66+UR6] ;  /* 0x00000006423e7984 */ /* 0x000ee20008000a00 */
[----:B--2---:R-:W-:Y:S01]  /*4b20*/  IMAD.U32 R58, RZ, RZ, UR16 ;  /* 0x00000010ff3a7e24 */ /* 0x004fe2000f8e00ff */
[----:B------:R-:W-:Y:S01]  /*4b30*/  MOV R5, UR17 ;  /* 0x0000001100057c02 */ /* 0x000fe20008000f00 */
[----:B------:R-:W-:Y:S01]  /*4b40*/  VIADD R4, R29, 0x8 ;  /* 0x000000081d047836 */ /* 0x000fe20000000000 */
[----:B-1----:R-:W1:Y:S02]  /*4b50*/  LDS.64 R60, [R66+UR6+0x120] ;  /* 0x00012006423c7984 */ /* 0x002e640008000a00 */
[----:B------:R-:W-:Y:S02]  /*4b60*/  LEA.HI.X R7, R58, R59, R5, 0x6, P0 ;  /* 0x0000003b3a077211 */ /* 0x000fe400000f3405 */
[----:B------:R-:W2:Y:S04]  /*4b70*/  LDS.64 R34, [R66+UR6+0x240] ;  /* 0x0002400642227984 */ /* 0x000ea80008000a00 */
[----:B------:R-:W2:Y:S01]  /*4b80*/  LDS.64 R42, [R66+UR6+0x360] ;  /* 0x00036006422a7984 */ /* 0x000ea20008000a00 */
[----:B---3--:R-:W-:-:S02]  /*4b90*/  DMUL R62, R62, R52 ;  /* 0x000000343e3e7228 */ /* 0x008fc40000000000 */
[-C--:B-1----:R-:W-:Y:S02]  /*4ba0*/  DMUL R60, R60, R52.reuse ;  /* 0x000000343c3c7228 */ /* 0x082fe40000000000 */
[----:B--2---:R-:W-:-:S04]  /*4bb0*/  DMUL R34, R34, R52 ;  /* 0x0000003422227228 */ /* 0x004fc80000000000 */
[----:B----4-:R-:W-:Y:S02]  /*4bc0*/  DFMA R62, R26, R50, R62 ;  /* 0x000000321a3e722b */ /* 0x010fe4000000003e */
[----:B------:R-:W-:Y:S02]  /*4bd0*/  DMUL R8, R42, R52 ;  /* 0x000000342a087228 */ /* 0x000fe40000000000 */
[-C--:B------:R-:W-:Y:S02]  /*4be0*/  DFMA R60, R24, R50.reuse, R60 ;  /* 0x00000032183c722b */ /* 0x080fe4000000003c */
[----:B------:R-:W-:-:S04]  /*4bf0*/  DFMA R10, R22, R50, R34 ;  /* 0x00000032160a722b */ /* 0x000fc80000000022 */
[----:B------:R-:W-:Y:S01]  /*4c00*/  DFMA R8, R20, R50, R8 ;  /* 0x000000321408722b */ /* 0x000fe20000000008 */
[----:B------:R-:W-:Y:S10]  /*4c10*/  @P1 BRA `(.L_x_66) ;  /* 0x00000000004c1947 */ /* 0x000ff40003800000 */
[C---:B------:R-:W-:Y:S01]  /*4c20*/  VIADD R32, R29.reuse, 0x1 ;  /* 0x000000011d207836 */ /* 0x040fe20000000000 */
[----:B------:R-:W-:Y:S01]  /*4c30*/  ISETP.GE.AND P0, PT, R28, UR25, PT ;  /* 0x000000191c007c0c */ /* 0x000fe2000bf06270 */
[----:B------:R-:W-:-:S03]  /*4c40*/  VIADD R5, R29, 0x2 ;  /* 0x000000021d057836 */ /* 0x000fc60000000000 */
[----:B------:R-:W-:Y:S02]  /*4c50*/  ISETP.LT.AND P5, PT, R29, UR26, !P0 ;  /* 0x0000001a1d007c0c */ /* 0x000fe4000c7a1270 */
[----:B------:R-:W-:Y:S02]  /*4c60*/  ISETP.LT.AND P4, PT, R32, UR26, !P0 ;  /* 0x0000001a20007c0c */ /* 0x000fe4000c781270 */
[----:B------:R-:W-:Y:S02]  /*4c70*/  IADD3 R32, P2, R56, UR7, RZ ;  /* 0x0000000738207c10 */ /* 0x000fe4000ff5e0ff */
[----:B------:R-:W-:Y:S02]  /*4c80*/  ISETP.LT.AND P3, PT, R5, UR26, !P0 ;  /* 0x0000001a05007c0c */ /* 0x000fe4000c761270 */
[----:B------:R-:W-:Y:S02]  /*4c90*/  IADD3.X R33, R57, UR12, RZ, P2, !PT ;  /* 0x0000000c39217c10 */ /* 0x000fe400097fe4ff */
[----:B------:R-:W-:-:S03]  /*4ca0*/  IADD3 R34, P2, R32, UR7, RZ ;  /* 0x0000000720227c10 */ /* 0x000fc6000ff5e0ff */
[----:B------:R2:W-:Y:S01]  /*4cb0*/  @P5 STG.E.64 desc[UR52][R56.64], R62 ;  /* 0x0000003e38005986 */ /* 0x0005e2000c101b34 */
[----:B------:R-:W-:Y:S02]  /*4cc0*/  IADD3.X R35, R33, UR12, RZ, P2, !PT ;  /* 0x0000000c21237c10 */ /* 0x000fe400097fe4ff */
[----:B------:R-:W-:Y:S01]  /*4cd0*/  ISETP.LT.AND P2, PT, R30, UR26, !P0 ;  /* 0x0000001a1e007c0c */ /* 0x000fe2000c741270 */
[----:B------:R2:W-:Y:S01]  /*4ce0*/  @P4 STG.E.64 desc[UR52][R32.64], R60 ;  /* 0x0000003c20004986 */ /* 0x0005e2000c101b34 */
[----:B------:R-:W-:-:S03]  /*4cf0*/  IADD3 R42, P0, R34, UR7, RZ ;  /* 0x00000007222a7c10 */ /* 0x000fc6000ff1e0ff */
[----:B------:R2:W-:Y:S01]  /*4d00*/  @P3 STG.E.64 desc[UR52][R34.64], R10 ;  /* 0x0000000a22003986 */ /* 0x0005e2000c101b34 */
[----:B------:R-:W-:-:S07]  /*4d10*/  IADD3.X R43, R35, UR12, RZ, P0, !PT ;  /* 0x0000000c232b7c10 */ /* 0x000fce00087fe4ff */
[----:B------:R-:W-:Y:S05]  /*4d20*/  @!P2 BRA `(.L_x_67) ;  /* 0x0000000c0058a947 */ /* 0x000fea0003800000 */
[----:B------:R3:W-:Y:S01]  /*4d30*/  STG.E.64 desc[UR52][R42.64], R8 ;  /* 0x000000082a007986 */ /* 0x0007e2000c101b34 */
[----:B------:R-:W-:Y:S05]  /*4d40*/  BRA `(.L_x_67) ;  /* 0x0000000c00507947 */ /* 0x000fea0003800000 */
.L_x_66:
        /* <DEDUP_REMOVED lines=10> */
[----:B------:R-:W-:Y:S02]  /*4df0*/  IADD3 R5, P0, RZ, -R32, RZ ;  /* 0x80000020ff057210 */ /* 0x000fe40007f1e0ff */
[----:B------:R-:W-:Y:S02]  /*4e00*/  MOV R46, R54 ;  /* 0x00000036002e7202 */ /* 0x000fe40000000f00 */
[----:B------:R-:W-:-:S03]  /*4e10*/  IADD3.X R33, RZ, ~R33, RZ, P0, !PT ;  /* 0x80000021ff217210 */ /* 0x000fc600007fe4ff */
[----:B------:R-:W-:-:S04]  /*4e20*/  IMAD.WIDE.U32 R34, R5, UR7, R46 ;  /* 0x0000000705227c25 */ /* 0x000fc8000f8e002e */
[----:B------:R-:W-:-:S04]  /*4e30*/  IMAD R30, R33, UR7, RZ ;  /* 0x00000007211e7c24 */ /* 0x000fc8000f8e02ff */
[----:B------:R-:W-:Y:S01]  /*4e40*/  IMAD R30, R5, UR12, R30 ;  /* 0x0000000c051e7c24 */ /* 0x000fe2000f8e021e */
[----:B------:R-:W-:-:S04]  /*4e50*/  MOV R5, R34 ;  /* 0x0000002200057202 */ /* 0x000fc80000000f00 */
[----:B------:R-:W-:Y:S01]  /*4e60*/  IADD3 R30, R35, R30, RZ ;  /* 0x0000001e231e7210 */ /* 0x000fe20007ffe0ff */
[----:B------:R-:W-:Y:S05]  /*4e70*/  BRA `(.L_x_70) ;  /* 0x0000000000547947 */ /* 0x000fea0003800000 */
.L_x_69:
[----:B------:R-:W1:Y:S01]  /*4e80*/  I2F.U32.RP R33, UR7 ;  /* 0x0000000700217d06 */ /* 0x000e620008209000 */
[----:B------:R-:W-:Y:S01]  /*4e90*/  IMAD.MOV.U32 R34, RZ, RZ, RZ ;  /* 0x000000ffff227224 */ /* 0x000fe200078e00ff */
[----:B------:R-:W-:-:S06]  /*4ea0*/  ISETP.NE.U32.AND P0, PT, RZ, UR7, PT ;  /* 0x00000007ff007c0c */ /* 0x000fcc000bf05070 */
[----:B-1----:R-:W1:Y:S02]  /*4eb0*/  MUFU.RCP R30, R33 ;  /* 0x00000021001e7308 */ /* 0x002e640000001000 */
[----:B-1----:R-:W-:-:S06]  /*4ec0*/  IADD3 R30, R30, 0xffffffe, RZ ;  /* 0x0ffffffe1e1e7810 */ /* 0x002fcc0007ffe0ff */
[----:B------:R-:W1:Y:S02]  /*4ed0*/  F2I.FTZ.U32.TRUNC.NTZ R35, R30 ;  /* 0x0000001e00237305 */ /* 0x000e64000021f000 */
[----:B-1----:R-:W-:Y:S01]  /*4ee0*/  IADD3 R5, RZ, -R35, RZ ;  /* 0x80000023ff057210 */ /* 0x002fe20007ffe0ff */
[----:B------:R-:W-:-:S04]  /*4ef0*/  IMAD.MOV.U32 R30, RZ, RZ, RZ ;  /* 0x000000ffff1e7224 */ /* 0x000fc800078e00ff */
        /* <DEDUP_REMOVED lines=13> */
.L_x_70:
[----:B------:R-:W-:Y:S05]  /*4fd0*/  BSYNC B0 ;  /* 0x0000000000007941 */ /* 0x000fea0003800000 */
.L_x_68:
[----:B------:R-:W-:Y:S01]  /*4fe0*/  ISETP.GE.AND P0, PT, R28, UR25, PT ;  /* 0x000000191c007c0c */ /* 0x000fe2000bf06270 */
[----:B------:R-:W-:Y:S01]  /*4ff0*/  BSSY B0, `(.L_x_71) ;  /* 0x0000035000007945 */ /* 0x000fe20003800000 */
[----:B------:R-:W-:Y:S02]  /*5000*/  PLOP3.LUT P3, PT, PT, PT, PT, 0x8, 0x0 ;  /* 0x000000000000781c */ /* 0x000fe40003f6e170 */
[----:B------:R-:W-:-:S13]  /*5010*/  ISETP.GE.OR P4, PT, R29, UR26, P0 ;  /* 0x0000001a1d007c0c */ /* 0x000fda0008786670 */
[--C-:B------:R-:W-:Y:S02]  /*5020*/  @!P4 SHF.R.U64 R5, R5, 0x3, R30.reuse ;  /* 0x000000030505c819 */ /* 0x100fe4000000121e */
[----:B------:R-:W-:Y:S02]  /*5030*/  @!P4 SHF.R.U32.HI R30, RZ, 0x3, R30 ;  /* 0x00000003ff1ec819 */ /* 0x000fe4000001161e */
[----:B------:R-:W-:Y:S02]  /*5040*/  @!P4 SHF.R.S32.HI R33, RZ, 0x1f, R32 ;  /* 0x0000001fff21c819 */ /* 0x000fe40000011420 */
[----:B------:R-:W-:-:S04]  /*5050*/  @!P4 ISETP.GT.U32.AND P2, PT, R32, R5, PT ;  /* 0x000000052000c20c */ /* 0x000fc80003f44070 */
[----:B------:R-:W-:-:S04]  /*5060*/  @!P4 ISETP.GT.U32.AND.EX P2, PT, R33, R30, PT, P2 ;  /* 0x0000001e2100c20c */ /* 0x000fc80003f44120 */
[----:B------:R-:W-:Y:S02]  /*5070*/  @!P4 PLOP3.LUT P3, PT, P2, PT, PT, 0x8, 0x0 ;  /* 0x000000000000c81c */ /* 0x000fe4000176e170 */
[----:B------:R-:W-:-:S04]  /*5080*/  IADD3 R54, P2, R56, UR7, RZ ;  /* 0x0000000738367c10 */ /* 0x000fc8000ff5e0ff */
[----:B------:R-:W-:Y:S02]  /*5090*/  IADD3.X R55, R57, UR12, RZ, P2, !PT ;  /* 0x0000000c39377c10 */ /* 0x000fe400097fe4ff */
[----:B------:R-:W-:-:S04]  /*50a0*/  IADD3 R58, P2, R54, -UR10, RZ ;  /* 0x8000000a363a7c10 */ /* 0x000fc8000ff5e0ff */
[----:B------:R-:W-:Y:S01]  /*50b0*/  IADD3.X R59, R55, ~UR11, RZ, P2, !PT ;  /* 0x8000000b373b7c10 */ /* 0x000fe200097fe4ff */
[----:B------:R-:W-:Y:S02]  /*50c0*/  @P3 IMAD.MOV.U32 R32, RZ, RZ, R56 ;  /* 0x000000ffff203224 */ /* 0x000fe400078e0038 */
[----:B------:R-:W-:Y:S01]  /*50d0*/  @P3 IMAD.MOV.U32 R33, RZ, RZ, R57 ;  /* 0x000000ffff213224 */ /* 0x000fe200078e0039 */
[----:B------:R-:W-:-:S04]  /*50e0*/  LOP3.LUT R5, R59, UR12, RZ, 0xfc, !PT ;  /* 0x0000000c3b057c12 */ /* 0x000fc8000f8efcff */
[----:B------:R1:W-:Y:S01]  /*50f0*/  @P3 STG.E.64 desc[UR52][R32.64], R62 ;  /* 0x0000003e20003986 */ /* 0x0003e2000c101b34 */
[----:B------:R-:W-:-:S13]  /*5100*/  ISETP.NE.U32.AND P2, PT, R5, RZ, PT ;  /* 0x000000ff0500720c */ /* 0x000fda0003f45070 */
[----:B------:R-:W-:Y:S05]  /*5110*/  @!P2 BRA `(.L_x_72) ;  /* 0x000000000034a947 */ /* 0x000fea0003800000 */
[----:B------:R-:W-:Y:S01]  /*5120*/  IMAD.MOV.U32 R30, RZ, RZ, R58 ;  /* 0x000000ffff1e7224 */ /* 0x000fe200078e003a */
[----:B------:R-:W-:Y:S01]  /*5130*/  MOV R44, UR7 ;  /* 0x00000007002c7c02 */ /* 0x000fe20008000f00 */
[----:B-1----:R-:W-:Y:S01]  /*5140*/  IMAD.MOV.U32 R33, RZ, RZ, R59 ;  /* 0x000000ffff217224 */ /* 0x002fe200078e003b */
[----:B------:R-:W-:Y:S02]  /*5150*/  MOV R43, UR12 ;  /* 0x0000000c002b7c02 */ /* 0x000fe40008000f00 */
[----:B------:R-:W-:Y:S02]  /*5160*/  MOV R42, 0x5180 ;  /* 0x00005180002a7802 */ /* 0x000fe40000000f00 */
[----:B-----5:R-:W-:Y:S05]  /*5170*/  CALL.REL.NOINC `($__internal_1_$__cuda_sm20_div_u64) ;  /* 0x0000004800107944 */ /* 0x020fea0003c00000 */
[----:B------:R-:W-:-:S04]  /*5180*/  IADD3 R5, P2, RZ, -R32, RZ ;  /* 0x80000020ff057210 */ /* 0x000fc80007f5e0ff */
[----:B------:R-:W-:Y:S01]  /*5190*/  IADD3.X R30, RZ, ~R33, RZ, P2, !PT ;  /* 0x80000021ff1e7210 */ /* 0x000fe200017fe4ff */
[----:B------:R-:W-:-:S04]  /*51a0*/  IMAD.WIDE.U32 R58, R5, UR7, R58 ;  /* 0x00000007053a7c25 */ /* 0x000fc8000f8e003a */
[----:B------:R-:W-:-:S04]  /*51b0*/  IMAD R30, R30, UR7, RZ ;  /* 0x000000071e1e7c24 */ /* 0x000fc8000f8e02ff */
[----:B------:R-:W-:-:S05]  /*51c0*/  IMAD R30, R5, UR12, R30 ;  /* 0x0000000c051e7c24 */ /* 0x000fca000f8e021e */
[----:B------:R-:W-:Y:S01]  /*51d0*/  IADD3 R30, R30, R59, RZ ;  /* 0x0000003b1e1e7210 */ /* 0x000fe20007ffe0ff */
[----:B------:R-:W-:Y:S05]  /*51e0*/  BRA `(.L_x_73) ;  /* 0x0000000000547947 */ /* 0x000fea0003800000 */
.L_x_72:
[----:B-1----:R-:W1:Y:S01]  /*51f0*/  I2F.U32.RP R33, UR7 ;  /* 0x0000000700217d06 */ /* 0x002e620008209000 */
        /* <DEDUP_REMOVED lines=20> */
.L_x_73:
[----:B------:R-:W-:Y:S05]  /*5340*/  BSYNC B0 ;  /* 0x0000000000007941 */ /* 0x000fea0003800000 */
.L_x_71:
[----:B------:R-:W-:Y:S01]  /*5350*/  VIADD R5, R29, 0x1 ;  /* 0x000000011d057836 */ /* 0x000fe20000000000 */
[----:B------:R-:W-:Y:S01]  /*5360*/  PLOP3.LUT P3, PT, PT, PT, PT, 0x8, 0x0 ;  /* 0x000000000000781c */ /* 0x000fe20003f6e170 */
[----:B------:R-:W-:Y:S03]  /*5370*/  BSSY B0, `(.L_x_74) ;  /* 0x0000032000007945 */ /* 0x000fe60003800000 */
        /* <DEDUP_REMOVED lines=11> */
[----:B------:R1:W-:Y:S03]  /*5430*/  @P3 STG.E.64 desc[UR52][R54.64], R60 ;  /* 0x0000003c36003986 */ /* 0x0003e6000c101b34 */
[----:B------:R-:W-:-:S04]  /*5440*/  LOP3.LUT R5, R63, UR12, RZ, 0xfc, !PT ;  /* 0x0000000c3f057c12 */ /* 0x000fc8000f8efcff */
[----:B------:R-:W-:-:S13]  /*5450*/  ISETP.NE.U32.AND P2, PT, R5, RZ, PT ;  /* 0x000000ff0500720c */ /* 0x000fda0003f45070 */
[----:B------:R-:W-:Y:S05]  /*5460*/  @!P2 BRA `(.L_x_75) ;  /* 0x000000000034a947 */ /* 0x000fea0003800000 */
[----:B------:R-:W-:Y:S01]  /*5470*/  IMAD.MOV.U32 R30, RZ, RZ, R62 ;  /* 0x000000ffff1e7224 */ /* 0x000fe200078e003e */
[----:B------:R-:W-:Y:S01]  /*5480*/  MOV R44, UR7 ;  /* 0x00000007002c7c02 */ /* 0x000fe20008000f00 */
[----:B------:R-:W-:Y:S01]  /*5490*/  IMAD.MOV.U32 R33, RZ, RZ, R63 ;  /* 0x000000ffff217224 */ /* 0x000fe200078e003f */
[----:B------:R-:W-:Y:S02]  /*54a0*/  MOV R43, UR12 ;  /* 0x0000000c002b7c02 */ /* 0x000fe40008000f00 */
[----:B------:R-:W-:Y:S02]  /*54b0*/  MOV R42, 0x54d0 ;  /* 0x000054d0002a7802 */ /* 0x000fe40000000f00 */
[----:B-1---5:R-:W-:Y:S05]  /*54c0*/  CALL.REL.NOINC `($__internal_1_$__cuda_sm20_div_u64) ;  /* 0x00000044003c7944 */ /* 0x022fea0003c00000 */
[----:B------:R-:W-:-:S04]  /*54d0*/  IADD3 R5, P2, RZ, -R32, RZ ;  /* 0x80000020ff057210 */ /* 0x000fc80007f5e0ff */
[----:B------:R-:W-:Y:S01]  /*54e0*/  IADD3.X R30, RZ, ~R33, RZ, P2, !PT ;  /* 0x80000021ff1e7210 */ /* 0x000fe200017fe4ff */
[----:B------:R-:W-:-:S04]  /*54f0*/  IMAD.WIDE.U32 R62, R5, UR7, R62 ;  /* 0x00000007053e7c25 */ /* 0x000fc8000f8e003e */
[----:B------:R-:W-:-:S04]  /*5500*/  IMAD R30, R30, UR7, RZ ;  /* 0x000000071e1e7c24 */ /* 0x000fc8000f8e02ff */
[----:B------:R-:W-:-:S05]  /*5510*/  IMAD R30, R5, UR12, R30 ;  /* 0x0000000c051e7c24 */ /* 0x000fca000f8e021e */
[----:B------:R-:W-:Y:S01]  /*5520*/  IADD3 R30, R30, R63, RZ ;  /* 0x0000003f1e1e7210 */ /* 0x000fe20007ffe0ff */
[----:B------:R-:W-:Y:S05]  /*5530*/  BRA `(.L_x_76) ;  /* 0x0000000000547947 */ /* 0x000fea0003800000 */
.L_x_75:
[----:B------:R-:W2:Y:S01]  /*5540*/  I2F.U32.RP R33, UR7 ;  /* 0x0000000700217d06 */ /* 0x000ea20008209000 */
[----:B------:R-:W-:Y:S01]  /*5550*/  IMAD.MOV.U32 R34, RZ, RZ, RZ ;  /* 0x000000ffff227224 */ /* 0x000fe200078e00ff */
[----:B------:R-:W-:-:S06]  /*5560*/  ISETP.NE.U32.AND P2, PT, RZ, UR7, PT ;  /* 0x00000007ff007c0c */ /* 0x000fcc000bf45070 */
[----:B--2---:R-:W2:Y:S02]  /*5570*/  MUFU.RCP R30, R33 ;  /* 0x00000021001e7308 */ /* 0x004ea40000001000 */
[----:B--2---:R-:W-:-:S06]  /*5580*/  IADD3 R30, R30, 0xffffffe, RZ ;  /* 0x0ffffffe1e1e7810 */ /* 0x004fcc0007ffe0ff */
[----:B------:R-:W2:Y:S02]  /*5590*/  F2I.FTZ.U32.TRUNC.NTZ R35, R30 ;  /* 0x0000001e00237305 */ /* 0x000ea4000021f000 */
[----:B--2---:R-:W-:Y:S01]  /*55a0*/  IADD3 R5, RZ, -R35, RZ ;  /* 0x80000023ff057210 */ /* 0x004fe20007ffe0ff */
        /* <DEDUP_REMOVED lines=14> */
.L_x_76:
[----:B------:R-:W-:Y:S05]  /*5690*/  BSYNC B0 ;  /* 0x0000000000007941 */ /* 0x000fea0003800000 */
.L_x_74:
        /* <DEDUP_REMOVED lines=10> */
[----:B-1----:R-:W-:-:S04]  /*5740*/  IADD3 R54, P2, R58, UR7, RZ ;  /* 0x000000073a367c10 */ /* 0x002fc8000ff5e0ff */
        /* <DEDUP_REMOVED lines=13> */
[-C--:B------:R-:W-:Y:S02]  /*5820*/  IADD3 R5, P2, RZ, -R32.reuse, RZ ;  /* 0x80000020ff057210 */ /* 0x080fe40007f5e0ff */
[----:B------:R-:W-:Y:S02]  /*5830*/  MOV R11, R32 ;  /* 0x00000020000b7202 */ /* 0x000fe40000000f00 */
[----:B------:R-:W-:Y:S01]  /*5840*/  IADD3.X R10, RZ, ~R33, RZ, P2, !PT ;  /* 0x80000021ff0a7210 */ /* 0x000fe200017fe4ff */
[----:B------:R-:W-:-:S04]  /*5850*/  IMAD.WIDE.U32 R60, R5, UR7, R60 ;  /* 0x00000007053c7c25 */ /* 0x000fc8000f8e003c */
[----:B------:R-:W-:-:S04]  /*5860*/  IMAD R10, R10, UR7, RZ ;  /* 0x000000070a0a7c24 */ /* 0x000fc8000f8e02ff */
[----:B------:R-:W-:-:S05]  /*5870*/  IMAD R10, R5, UR12, R10 ;  /* 0x0000000c050a7c24 */ /* 0x000fca000f8e020a */
[----:B------:R-:W-:Y:S01]  /*5880*/  IADD3 R10, R10, R61, RZ ;  /* 0x0000003d0a0a7210 */ /* 0x000fe20007ffe0ff */
[----:B------:R-:W-:Y:S05]  /*5890*/  BRA `(.L_x_79) ;  /* 0x0000000000507947 */ /* 0x000fea0003800000 */
.L_x_78:
        /* <DEDUP_REMOVED lines=20> */
.L_x_79:
[----:B------:R-:W-:Y:S05]  /*59e0*/  BSYNC B0 ;  /* 0x0000000000007941 */ /* 0x000fea0003800000 */
.L_x_77:
[----:B------:R-:W-:Y:S01]  /*59f0*/  VIADD R5, R29, 0x3 ;  /* 0x000000031d057836 */ /* 0x000fe20000000000 */
[----:B------:R-:W-:-:S04]  /*5a00*/  PLOP3.LUT P2, PT, PT, PT, PT, 0x8, 0x0 ;  /* 0x000000000000781c */ /* 0x000fc80003f4e170 */
[----:B------:R-:W-:-:S13]  /*5a10*/  ISETP.GE.OR P3, PT, R5, UR26, P0 ;  /* 0x0000001a05007c0c */ /* 0x000fda0008766670 */
[--C-:B------:R-:W-:Y:S02]  /*5a20*/  @!P3 SHF.R.U64 R60, R60, 0x3, R10.reuse ;  /* 0x000000033c3cb819 */ /* 0x100fe4000000120a */
[----:B------:R-:W-:Y:S02]  /*5a30*/  @!P3 SHF.R.U32.HI R10, RZ, 0x3, R10 ;  /* 0x00000003ff0ab819 */ /* 0x000fe4000001160a */
[----:B------:R-:W-:Y:S02]  /*5a40*/  @!P3 SHF.R.S32.HI R5, RZ, 0x1f, R11 ;  /* 0x0000001fff05b819 */ /* 0x000fe4000001140b */
[----:B------:R-:W-:-:S04]  /*5a50*/  @!P3 ISETP.GT.U32.AND P0, PT, R11, R60, PT ;  /* 0x0000003c0b00b20c */ /* 0x000fc80003f04070 */
[----:B------:R-:W-:-:S04]  /*5a60*/  @!P3 ISETP.GT.U32.AND.EX P0, PT, R5, R10, PT, P0 ;  /* 0x0000000a0500b20c */ /* 0x000fc80003f04100 */
[----:B------:R-:W-:-:S13]  /*5a70*/  @!P3 PLOP3.LUT P2, PT, P0, PT, PT, 0x8, 0x0 ;  /* 0x000000000000b81c */ /* 0x000fda000074e170 */
[----:B------:R1:W-:Y:S02]  /*5a80*/  @P2 STG.E.64 desc[UR52][R54.64], R8 ;  /* 0x0000000836002986 */ /* 0x0003e4000c101b34 */
.L_x_67:
[----:B------:R-:W-:Y:S05]  /*5a90*/  BSYNC B1 ;  /* 0x0000000000017941 */ /* 0x000fea0003800000 */
.L_x_65:
[----:B-1-3--:R-:W-:Y:S01]  /*5aa0*/  IADD3 R8, P0, R56, UR8, RZ ;  /* 0x0000000838087c10 */ /* 0x00afe2000ff1e0ff */
[----:B------:R-:W-:Y:S03]  /*5ab0*/  BSSY B1, `(.L_x_80) ;  /* 0x00000ef000017945 */ /* 0x000fe60003800000 */
[----:B------:R-:W-:Y:S01]  /*5ac0*/  IADD3.X R9, R57, UR4, RZ, P0, !PT ;  /* 0x0000000439097c10 */ /* 0x000fe200087fe4ff */
[----:B------:R-:W-:Y:S08]  /*5ad0*/  @P1 BRA `(.L_x_81) ;  /* 0x0000000000501947 */ /* 0x000ff00003800000 */
[C---:B--2---:R-:W-:Y:S01]  /*5ae0*/  VIADD R10, R29.reuse, 0x9 ;  /* 0x000000091d0a7836 */ /* 0x044fe20000000000 */
[----:B------:R-:W-:Y:S01]  /*5af0*/  ISETP.GE.AND P0, PT, R28, UR25, PT ;  /* 0x000000191c007c0c */ /* 0x000fe2000bf06270 */
[----:B------:R-:W-:Y:S01]  /*5b00*/  VIADD R5, R29, 0xa ;  /* 0x0000000a1d057836 */ /* 0x000fe20000000000 */
[----:B------:R-:W-:Y:S02]  /*5b10*/  IADD3 R32, P2, R6, UR13, RZ ;  /* 0x0000000d06207c10 */ /* 0x000fe4000ff5e0ff */
[----:B------:R-:W-:Y:S02]  /*5b20*/  ISETP.LT.AND P5, PT, R4, UR26, !P0 ;  /* 0x0000001a04007c0c */ /* 0x000fe4000c7a1270 */
[----:B------:R-:W-:Y:S02]  /*5b30*/  ISETP.LT.AND P4, PT, R10, UR26, !P0 ;  /* 0x0000001a0a007c0c */ /* 0x000fe4000c781270 */
[----:B------:R-:W-:Y:S02]  /*5b40*/  ISETP.LT.AND P3, PT, R5, UR26, !P0 ;  /* 0x0000001a05007c0c */ /* 0x000fe4000c761270 */
[----:B------:R-:W-:-:S02]  /*5b50*/  IADD3.X R33, R7, UR14, RZ, P2, !PT ;  /* 0x0000000e07217c10 */ /* 0x000fc400097fe4ff */
[----:B------:R-:W-:-:S04]  /*5b60*/  IADD3 R10, P2, R32, UR13, RZ ;  /* 0x0000000d200a7c10 */ /* 0x000fc8000ff5e0ff */
[----:B------:R-:W-:Y:S01]  /*5b70*/  IADD3.X R11, R33, UR14, RZ, P2, !PT ;  /* 0x0000000e210b7c10 */ /* 0x000fe200097fe4ff */
[----:B------:R2:W4:Y:S04]  /*5b80*/  @P5 LDG.E.LTC128B.64 R26, desc[UR52][R6.64] ;  /* 0x00000034061a5981 */ /* 0x000528000c1e1b20 */
[----:B------:R2:W4:Y:S04]  /*5b90*/  @P4 LDG.E.LTC128B.64 R24, desc[UR52][R32.64] ;  /* 0x0000003420184981 */ /* 0x000528000c1e1b20 */
[----:B------:R2:W4:Y:S01]  /*5ba0*/  @P3 LDG.E.LTC128B.64 R22, desc[UR52][R10.64] ;  /* 0x000000340a163981 */ /* 0x000522000c1e1b20 */
[----:B------:R-:W-:-:S05]  /*5bb0*/  VIADD R5, R29, 0xb ;  /* 0x0000000b1d057836 */ /* 0x000fca0000000000 */
[----:B------:R-:W-:Y:S02]  /*5bc0*/  ISETP.LT.AND P2, PT, R5, UR26, !P0 ;  /* 0x0000001a05007c0c */ /* 0x000fe4000c741270 */
[----:B------:R-:W-:-:S04]  /*5bd0*/  IADD3 R34, P0, R10, UR13, RZ ;  /* 0x0000000d0a227c10 */ /* 0x000fc8000ff1e0ff */
[----:B------:R-:W-:-:S07]  /*5be0*/  IADD3.X R35, R11, UR14, RZ, P0, !PT ;  /* 0x0000000e0b237c10 */ /* 0x000fce00087fe4ff */
[----:B------:R-:W-:Y:S05]  /*5bf0*/  @!P2 BRA `(.L_x_82) ;  /* 0x0000000c0068a947 */ /* 0x000fea0003800000 */
[----:B------:R3:W4:Y:S01]  /*5c00*/  LDG.E.LTC128B.64 R20, desc[UR52][R34.64] ;  /* 0x0000003422147981 */ /* 0x000722000c1e1b20 */
[----:B------:R-:W-:Y:S05]  /*5c10*/  BRA `(.L_x_82) ;  /* 0x0000000c00607947 */ /* 0x000fea0003800000 */
.L_x_81:
[----:B--2---:R-:W-:Y:S01]  /*5c20*/  IADD3 R10, P0, -R48, R6, RZ ;  /* 0x00000006300a7210 */ /* 0x004fe20007f1e1ff */
[----:B------:R-:W-:Y:S04]  /*5c30*/  BSSY B0, `(.L_x_83) ;  /* 0x0000028000007945 */ /* 0x000fe80003800000 */
[----:B------:R-:W-:-:S05]  /*5c40*/  IMAD.X R11, R7, 0x1, ~R49, P0 ;  /* 0x00000001070b7824 */ /* 0x000fca00000e0e31 */
        /* <DEDUP_REMOVED lines=9> */
[----:B------:R-:W-:-:S04]  /*5ce0*/  IADD3 R5, P0, RZ, -R32, RZ ;  /* 0x80000020ff057210 */ /* 0x000fc80007f1e0ff */
[----:B------:R-:W-:Y:S01]  /*5cf0*/  IADD3.X R30, RZ, ~R33, RZ, P0, !PT ;  /* 0x80000021ff1e7210 */ /* 0x000fe200007fe4ff */
[----:B------:R-:W-:-:S04]  /*5d00*/  IMAD.WIDE.U32 R10, R5, UR13, R10 ;  /* 0x0000000d050a7c25 */ /* 0x000fc8000f8e000a */
[----:B------:R-:W-:-:S04]  /*5d10*/  IMAD R30, R30, UR13, RZ ;  /* 0x0000000d1e1e7c24 */ /* 0x000fc8000f8e02ff */
[----:B------:R-:W-:Y:S01]  /*5d20*/  IMAD R5, R5, UR14, R30 ;  /* 0x0000000e05057c24 */ /* 0x000fe2000f8e021e */
[----:B------:R-:W-:-:S04]  /*5d30*/  MOV R30, R32 ;  /* 0x00000020001e7202 */ /* 0x000fc80000000f00 */
[----:B------:R-:W-:Y:S01]  /*5d40*/  IADD3 R11, R5, R11, RZ ;  /* 0x0000000b050b7210 */ /* 0x000fe20007ffe0ff */
[----:B------:R-:W-:Y:S05]  /*5d50*/  BRA `(.L_x_85) ;  /* 0x0000000000547947 */ /* 0x000fea0003800000 */
.L_x_84:
        /* <DEDUP_REMOVED lines=21> */
.L_x_85:
[----:B------:R-:W-:Y:S05]  /*5eb0*/  BSYNC B0 ;  /* 0x0000000000007941 */ /* 0x000fea0003800000 */
.L_x_83:
[----:B------:R-:W-:Y:S02]  /*5ec0*/  ISETP.GE.AND P0, PT, R28, UR25, PT ;  /* 0x000000191c007c0c */ /* 0x000fe4000bf06270 */
        /* <DEDUP_REMOVED lines=33> */
.L_x_87:
        /* <DEDUP_REMOVED lines=21> */
.L_x_88:
[----:B------:R-:W-:Y:S05]  /*6230*/  BSYNC B0 ;  /* 0x0000000000007941 */ /* 0x000fea0003800000 */
.L_x_86:
        /* <DEDUP_REMOVED lines=32> */
.L_x_90:
        /* <DEDUP_REMOVED lines=20> */
.L_x_91:
[----:B------:R-:W-:Y:S05]  /*6580*/  BSYNC B0 ;  /* 0x0000000000007941 */ /* 0x000fea0003800000 */
.L_x_89:
        /* <DEDUP_REMOVED lines=29> */
[----:B------:R-:W-:-:S05]  /*6760*/  IMAD R6, R5, UR14, R6 ;  /* 0x0000000e05067c24 */ /* 0x000fca000f8e0206 */
[----:B------:R-:W-:Y:S01]  /*6770*/  IADD3 R6, R6, R49, RZ ;  /* 0x0000003106067210 */ /* 0x000fe20007ffe0ff */
[----:B------:R-:W-:Y:S05]  /*6780*/  BRA `(.L_x_94) ;  /* 0x0000000000547947 */ /* 0x000fea0003800000 */
.L_x_93:
        /* <DEDUP_REMOVED lines=21> */
.L_x_94:
[----:B------:R-:W-:Y:S05]  /*68e0*/  BSYNC B0 ;  /* 0x0000000000007941 */ /* 0x000fea0003800000 */
.L_x_92:
        /* <DEDUP_REMOVED lines=9> */
[----:B------:R-:W-:Y:S05]  /*6980*/  @!P2 BRA `(.L_x_82) ;  /* 0x000000000004a947 */ /* 0x000fea0003800000 */
[----:B------:R1:W4:Y:S02]  /*6990*/  LDG.E.LTC128B.64 R20, desc[UR52][R10.64] ;  /* 0x000000340a147981 */ /* 0x000324000c1e1b20 */
.L_x_82:
[----:B------:R-:W-:Y:S05]  /*69a0*/  BSYNC B1 ;  /* 0x0000000000017941 */ /* 0x000fea0003800000 */
.L_x_80:
[----:B------:R-:W-:Y:S06]  /*69b0*/  BAR.SYNC.DEFER_BLOCKING 0x0 ;  /* 0x0000000000007b1d */ /* 0x000fec0000010000 */
[----:B-----5:R-:W-:Y:S04]  /*69c0*/  STS.128 [R31], R16 ;  /* 0x000000101f007388 */ /* 0x020fe80000000c00 */
[----:B------:R-:W-:Y:S01]  /*69d0*/  STS.128 [R31+0x40], R12 ;  /* 0x0000400c1f007388 */ /* 0x000fe20000000c00 */
[----:B------:R-:W-:Y:S06]  /*69e0*/  BAR.SYNC.DEFER_BLOCKING 0x0 ;  /* 0x0000000000007b1d */ /* 0x000fec0000010000 */
[----:B--2---:R-:W2:Y:S04]  /*69f0*/  LDS.64 R6, [R66+UR6] ;  /* 0x0000000642067984 */ /* 0x004ea80008000a00 */
[----:B-1----:R-:W1:Y:S04]  /*6a00*/  LDS.64 R10, [R66+UR6+0x120] ;  /* 0x00012006420a7984 */ /* 0x002e680008000a00 */
[----:B------:R-:W1:Y:S04]  /*6a10*/  LDS.64 R32, [R66+UR6+0x240] ;  /* 0x0002400642207984 */ /* 0x000e680008000a00 */
[----:B---3--:R-:W3:Y:S01]  /*6a20*/  LDS.64 R34, [R66+UR6+0x360] ;  /* 0x0003600642227984 */ /* 0x008ee20008000a00 */
[----:B--2---:R-:W-:-:S02]  /*6a30*/  DMUL R6, R6, R52 ;  /* 0x0000003406067228 */ /* 0x004fc40000000000 */
[-C--:B-1----:R-:W-:Y:S02]  /*6a40*/  DMUL R10, R10, R52.reuse ;  /* 0x000000340a0a7228 */ /* 0x082fe40000000000 */
[----:B------:R-:W-:-:S04]  /*6a50*/  DMUL R32, R32, R52 ;  /* 0x0000003420207228 */ /* 0x000fc80000000000 */
[----:B----4-:R-:W-:Y:S02]  /*6a60*/  DFMA R6, R26, R50, R6 ;  /* 0x000000321a06722b */ /* 0x010fe40000000006 */
[----:B---3--:R-:W-:Y:S02]  /*6a70*/  DMUL R52, R34, R52 ;  /* 0x0000003422347228 */ /* 0x008fe40000000000 */
        /* <DEDUP_REMOVED lines=23> */
.L_x_95:
[----:B------:R-:W-:Y:S01]  /*6bf0*/  IADD3 R14, P0, R8, -UR10, RZ ;  /* 0x8000000a080e7c10 */ /* 0x000fe2000ff1e0ff */
[----:B------:R-:W-:Y:S03]  /*6c00*/  BSSY B0, `(.L_x_97) ;  /* 0x0000028000007945 */ /* 0x000fe60003800000 */
[----:B------:R-:W-:-:S04]  /*6c10*/  IADD3.X R15, R9, ~UR11, RZ, P0, !PT ;  /* 0x8000000b090f7c10 */ /* 0x000fc800087fe4ff */
        /* <DEDUP_REMOVED lines=8> */
[----:B------:R-:W-:Y:S05]  /*6ca0*/  CALL.REL.NOINC `($__internal_1_$__cuda_sm20_div_u64) ;  /* 0x0000002c00447944 */ /* 0x000fea0003c00000 */
        /* <DEDUP_REMOVED lines=8> */
.L_x_98:
        /* <DEDUP_REMOVED lines=21> */
.L_x_99:
[----:B------:R-:W-:Y:S05]  /*6e80*/  BSYNC B0 ;  /* 0x0000000000007941 */ /* 0x000fea0003800000 */
.L_x_97:
        /* <DEDUP_REMOVED lines=22> */
[----:B------:R-:W-:Y:S01]  /*6ff0*/  IMAD.MOV.U32 R33, RZ, RZ, R15 ;  /* 0x000000ffff217224 */ /* 0x000fe200078e000f */
[----:B------:R-:W-:Y:S02]  /*7000*/  MOV R43, UR12 ;  /* 0x0000000c002b7c02 */ /* 0x000fe40008000f00 */
[----:B------:R-:W-:Y:S02]  /*7010*/  MOV R42, 0x7030 ;  /* 0x00007030002a7802 */ /* 0x000fe40000000f00 */
[----:B-1----:R-:W-:Y:S05]  /*7020*/  CALL.REL.NOINC `($__internal_1_$__cuda_sm20_div_u64) ;  /* 0x0000002800647944 */ /* 0x002fea0003c00000 */
        /* <DEDUP_REMOVED lines=8> */
.L_x_101:
[----:B------:R-:W2:Y:S01]  /*70b0*/  I2F.U32.RP R15, UR7 ;  /* 0x00000007000f7d06 */ /* 0x000ea20008209000 */
[----:B------:R-:W-:Y:S01]  /*70c0*/  IMAD.MOV.U32 R8, RZ, RZ, RZ ;  /* 0x000000ffff087224 */ /* 0x000fe200078e00ff */
[----:B------:R-:W-:-:S06]  /*70d0*/  ISETP.NE.U32.AND P1, PT, RZ, UR7, PT ;  /* 0x00000007ff007c0c */ /* 0x000fcc000bf25070 */
[----:B--2---:R-:W2:Y:S02]  /*70e0*/  MUFU.RCP R9, R15 ;  /* 0x0000000f00097308 */ /* 0x004ea40000001000 */
[----:B--2---:R-:W-:-:S06]  /*70f0*/  IADD3 R9, R9, 0xffffffe, RZ ;  /* 0x0ffffffe09097810 */ /* 0x004fcc0007ffe0ff */
        /* <DEDUP_REMOVED lines=16> */
.L_x_102:
[----:B------:R-:W-:Y:S05]  /*7200*/  BSYNC B0 ;  /* 0x0000000000007941 */ /* 0x000fea0003800000 */
.L_x_100:
        /* <DEDUP_REMOVED lines=24> */
[----:B------:R-:W-:-:S04]  /*7390*/  IADD3 R5, P1, RZ, -R32, RZ ;  /* 0x80000020ff057210 */ /* 0x000fc80007f3e0ff */
[----:B------:R-:W-:Y:S01]  /*73a0*/  IADD3.X R4, RZ, ~R33, RZ, P1, !PT ;  /* 0x80000021ff047210 */ /* 0x000fe20000ffe4ff */
[----:B------:R-:W-:Y:S01]  /*73b0*/  IMAD.WIDE.U32 R10, R5, UR7, R8 ;  /* 0x00000007050a7c25 */ /* 0x000fe2000f8e0008 */
[----:B------:R-:W-:-:S03]  /*73c0*/  MOV R9, R32 ;  /* 0x0000002000097202 */ /* 0x000fc60000000f00 */
[----:B------:R-:W-:Y:S01]  /*73d0*/  IMAD R4, R4, UR7, RZ ;  /* 0x0000000704047c24 */ /* 0x000fe2000f8e02ff */
[----:B------:R-:W-:-:S03]  /*73e0*/  MOV R8, R10 ;  /* 0x0000000a00087202 */ /* 0x000fc60000000f00 */
[----:B------:R-:W-:-:S05]  /*73f0*/  IMAD R4, R5, UR12, R4 ;  /* 0x0000000c05047c24 */ /* 0x000fca000f8e0204 */
[----:B------:R-:W-:Y:S01]  /*7400*/  IADD3 R4, R4, R11, RZ ;  /* 0x0000000b04047210 */ /* 0x000fe20007ffe0ff */
[----:B------:R-:W-:Y:S05]  /*7410*/  BRA `(.L_x_105) ;  /* 0x0000000000547947 */ /* 0x000fea0003800000 */
.L_x_104:
[----:B-1----:R-:W1:Y:S01]  /*7420*/  I2F.U32.RP R11, UR7 ;  /* 0x00000007000b7d06 */ /* 0x002e620008209000 */
        /* <DEDUP_REMOVED lines=20> */
.L_x_105:
[----:B------:R-:W-:Y:S05]  /*7570*/  BSYNC B0 ;  /* 0x0000000000007941 */ /* 0x000fea0003800000 */
.L_x_103:
        /* <DEDUP_REMOVED lines=32> */
.L_x_107:
[----:B------:R-:W2:Y:S01]  /*7780*/  I2F.U32.RP R9, UR7 ;  /* 0x0000000700097d06 */ /* 0x000ea20008209000 */
[----:B------:R-:W-:-:S07]  /*7790*/  ISETP.NE.U32.AND P1, PT, RZ, UR7, PT ;  /* 0x00000007ff007c0c */ /* 0x000fce000bf25070 */
[----:B--2---:R-:W2:Y:S02]  /*77a0*/  MUFU.RCP R10, R9 ;  /* 0x00000009000a7308 */ /* 0x004ea40000001000 */
[----:B--2---:R-:W-:-:S06]  /*77b0*/  IADD3 R10, R10, 0xffffffe, RZ ;  /* 0x0ffffffe0a0a7810 */ /* 0x004fcc0007ffe0ff */
[----:B------:R-:W1:Y:S02]  /*77c0*/  F2I.FTZ.U32.TRUNC.NTZ R11, R10 ;  /* 0x0000000a000b7305 */ /* 0x000e64000021f000 */
[----:B-1----:R-:W-:Y:S01]  /*77d0*/  IADD3 R6, RZ, -R11, RZ ;  /* 0x8000000bff067210 */ /* 0x002fe20007ffe0ff */
[----:B------:R-:W-:-:S04]  /*77e0*/  IMAD.MOV.U32 R10, RZ, RZ, RZ ;  /* 0x000000ffff0a7224 */ /* 0x000fc800078e00ff */
        /* <DEDUP_REMOVED lines=14> */
.L_x_108:
[----:B------:R-:W-:Y:S05]  /*78d0*/  BSYNC B0 ;  /* 0x0000000000007941 */ /* 0x000fea0003800000 */
.L_x_106:
        /* <DEDUP_REMOVED lines=10> */
[----:B------:R1:W-:Y:S01]  /*7980*/  STG.E.64 desc[UR52][R4.64], R50 ;  /* 0x0000003204007986 */ /* 0x0003e2000c101b34 */
[----:B------:R-:W-:Y:S05]  /*7990*/  BRA `(.L_x_96) ;  /* 0x0000001c00e87947 */ /* 0x000fea0003800000 */
.L_x_49:
[----:B------:R-:W-:Y:S01]  /*79a0*/  BAR.SYNC.DEFER_BLOCKING 0x0 ;  /* 0x0000000000007b1d */ /* 0x000fe20000010000 */
[----:B------:R-:W-:-:S04]  /*79b0*/  IADD3 R24, R67, 0x20, RZ ;  /* 0x0000002043187810 */ /* 0x000fc80007ffe0ff */
[----:B------:R-:W-:Y:S01]  /*79c0*/  ISETP.GT.AND P1, PT, R24, R65, PT ;  /* 0x000000411800720c */ /* 0x000fe20003f24270 */
[----:B------:R-:W-:Y:S01]  /*79d0*/  BSSY B1, `(.L_x_109) ;  /* 0x00000fb000017945 */ /* 0x000fe20003800000 */
[----:B------:R-:W-:-:S04]  /*79e0*/  DEPBAR.LE SB5, 0x1 ;  /* 0x0000d0400000791a */ /* 0x000fc80000000000 */
[----:B------:R-:W-:Y:S04]  /*79f0*/  STS.128 [R31], R4 ;  /* 0x000000041f007388 */ /* 0x000fe80000000c00 */
[----:B------:R-:W-:Y:S01]  /*7a00*/  STS.128 [R31+0x40], R8 ;  /* 0x000040081f007388 */ /* 0x000fe20000000c00 */
[----:B------:R-:W-:Y:S06]  /*7a10*/  BAR.SYNC.DEFER_BLOCKING 0x0 ;  /* 0x0000000000007b1d */ /* 0x000fec0000010000 */
[----:B------:R-:W1:Y:S04]  /*7a20*/  LDS.64 R22, [R66+UR6] ;  /* 0x0000000642167984 */ /* 0x000e680008000a00 */
[----:B------:R-:W2:Y:S04]  /*7a30*/  LDS.64 R20, [R66+UR6+0x120] ;  /* 0x0001200642147984 */ /* 0x000ea80008000a00 */
[----:B------:R-:W3:Y:S04]  /*7a40*/  LDS.64 R32, [R66+UR6+0x240] ;  /* 0x0002400642207984 */ /* 0x000ee80008000a00 */
[----:B------:R-:W4:Y:S01]  /*7a50*/  LDS.64 R26, [R66+UR6+0x360] ;  /* 0x00036006421a7984 */ /* 0x000f220008000a00 */
[----:B-1----:R-:W-:-:S02]  /*7a60*/  DMUL R22, R22, R52 ;  /* 0x0000003416167228 */ /* 0x002fc40000000000 */
[-C--:B--2---:R-:W-:Y:S02]  /*7a70*/  DMUL R20, R20, R52.reuse ;  /* 0x0000003414147228 */ /* 0x084fe40000000000 */
[-C--:B---3--:R-:W-:Y:S02]  /*7a80*/  DMUL R6, R32, R52.reuse ;  /* 0x0000003420067228 */ /* 0x088fe40000000000 */
[----:B----4-:R-:W-:Y:S01]  /*7a90*/  DMUL R4, R26, R52 ;  /* 0x000000341a047228 */ /* 0x010fe20000000000 */
[----:B------:R-:W-:Y:S10]  /*7aa0*/  @P1 BRA `(.L_x_110) ;  /* 0x0000000000581947 */ /* 0x000ff40003800000 */
[----:B------:R-:W-:Y:S01]  /*7ab0*/  ISETP.GE.AND P2, PT, R28, UR25, PT ;  /* 0x000000191c007c0c */ /* 0x000fe2000bf46270 */
[C---:B------:R-:W-:Y:S01]  /*7ac0*/  VIADD R9, R29.reuse, 0x1 ;  /* 0x000000011d097836 */ /* 0x040fe20000000000 */
[----:B------:R-:W-:Y:S01]  /*7ad0*/  IADD3 R24, P0, R56, UR7, RZ ;  /* 0x0000000738187c10 */ /* 0x000fe2000ff1e0ff */
[C---:B------:R-:W-:Y:S01]  /*7ae0*/  VIADD R8, R29.reuse, 0x2 ;  /* 0x000000021d087836 */ /* 0x040fe20000000000 */
[----:B------:R-:W-:Y:S02]  /*7af0*/  ISETP.LT.AND P5, PT, R29, UR26, !P2 ;  /* 0x0000001a1d007c0c */ /* 0x000fe4000d7a1270 */
[----:B------:R-:W-:Y:S02]  /*7b00*/  ISETP.LT.AND P4, PT, R9, UR26, !P2 ;  /* 0x0000001a09007c0c */ /* 0x000fe4000d781270 */
[----:B------:R-:W-:Y:S01]  /*7b10*/  ISETP.LT.AND P3, PT, R8, UR26, !P2 ;  /* 0x0000001a08007c0c */ /* 0x000fe2000d761270 */
[----:B------:R-:W-:Y:S01]  /*7b20*/  VIADD R8, R29, 0x3 ;  /* 0x000000031d087836 */ /* 0x000fe20000000000 */
[----:B------:R-:W-:-:S02]  /*7b30*/  IADD3.X R25, R57, UR12, RZ, P0, !PT ;  /* 0x0000000c39197c10 */ /* 0x000fc400087fe4ff */
[----:B------:R-:W-:Y:S02]  /*7b40*/  IADD3 R10, P0, R24, UR7, RZ ;  /* 0x00000007180a7c10 */ /* 0x000fe4000ff1e0ff */
[----:B------:R-:W-:Y:S02]  /*7b50*/  ISETP.LT.AND P2, PT, R8, UR26, !P2 ;  /* 0x0000001a08007c0c */ /* 0x000fe4000d741270 */
[----:B------:R-:W-:Y:S01]  /*7b60*/  IADD3.X R11, R25, UR12, RZ, P0, !PT ;  /* 0x0000000c190b7c10 */ /* 0x000fe200087fe4ff */
[----:B------:R-:W-:Y:S01]  /*7b70*/  @P5 IMAD.MOV.U32 R26, RZ, RZ, R56 ;  /* 0x000000ffff1a5224 */ /* 0x000fe200078e0038 */
[----:B------:R-:W-:Y:S01]  /*7b80*/  IADD3 R8, P0, R10, UR7, RZ ;  /* 0x000000070a087c10 */ /* 0x000fe2000ff1e0ff */
[----:B------:R-:W-:-:S03]  /*7b90*/  @P5 IMAD.MOV.U32 R27, RZ, RZ, R57 ;  /* 0x000000ffff1b5224 */ /* 0x000fc600078e0039 */
[----:B------:R-:W-:Y:S02]  /*7ba0*/  IADD3.X R9, R11, UR12, RZ, P0, !PT ;  /* 0x0000000c0b097c10 */ /* 0x000fe400087fe4ff */
[----:B------:R2:W-:Y:S04]  /*7bb0*/  @P5 STG.E.64 desc[UR52][R26.64], R22 ;  /* 0x000000161a005986 */ /* 0x0005e8000c101b34 */
[----:B------:R2:W-:Y:S04]  /*7bc0*/  @P4 STG.E.64 desc[UR52][R24.64], R20 ;  /* 0x0000001418004986 */ /* 0x0005e8000c101b34 */
[----:B------:R2:W-:Y:S01]  /*7bd0*/  @P3 STG.E.64 desc[UR52][R10.64], R6 ;  /* 0x000000060a003986 */ /* 0x0005e2000c101b34 */
[----:B------:R-:W-:Y:S05]  /*7be0*/  @!P2 BRA `(.L_x_111) ;  /* 0x0000000c0064a947 */ /* 0x000fea0003800000 */
[----:B------:R3:W-:Y:S01]  /*7bf0*/  STG.E.64 desc[UR52][R8.64], R4 ;  /* 0x0000000408007986 */ /* 0x0007e2000c101b34 */
[----:B------:R-:W-:Y:S05]  /*7c00*/  BRA `(.L_x_111) ;  /* 0x0000000c005c7947 */ /* 0x000fea0003800000 */
.L_x_110:
        /* <DEDUP_REMOVED lines=19> */
.L_x_113:
        /* <DEDUP_REMOVED lines=21> */
.L_x_114:
[----:B------:R-:W-:Y:S05]  /*7e90*/  BSYNC B0 ;  /* 0x0000000000007941 */ /* 0x000fea0003800000 */
.L_x_112:
        /* <DEDUP_REMOVED lines=35> */
.L_x_116:
        /* <DEDUP_REMOVED lines=20> */
.L_x_117:
[----:B------:R-:W-:Y:S05]  /*8210*/  BSYNC B0 ;  /* 0x0000000000007941 */ /* 0x000fea0003800000 */
.L_x_115:
        /* <DEDUP_REMOVED lines=32> */
.L_x_119:
[----:B------:R-:W2:Y:S01]  /*8420*/  I2F.U32.RP R23, UR7 ;  /* 0x0000000700177d06 */ /* 0x000ea20008209000 */
[----:B-1----:R-:W-:Y:S01]  /*8430*/  IMAD.MOV.U32 R20, RZ, RZ, RZ ;  /* 0x000000ffff147224 */ /* 0x002fe200078e00ff */
[----:B------:R-:W-:-:S06]  /*8440*/  ISETP.NE.U32.AND P2, PT, RZ, UR7, PT ;  /* 0x00000007ff007c0c */ /* 0x000fcc000bf45070 */
[----:B--2---:R-:W1:Y:S02]  /*8450*/  MUFU.RCP R21, R23 ;  /* 0x0000001700157308 */ /* 0x004e640000001000 */
        /* <DEDUP_REMOVED lines=17> */
.L_x_120:
[----:B------:R-:W-:Y:S05]  /*8570*/  BSYNC B0 ;  /* 0x0000000000007941 */ /* 0x000fea0003800000 */
.L_x_118:
        /* <DEDUP_REMOVED lines=32> */
.L_x_122:
        /* <DEDUP_REMOVED lines=21> */
.L_x_123:
[----:B------:R-:W-:Y:S05]  /*88d0*/  BSYNC B0 ;  /* 0x0000000000007941 */ /* 0x000fea0003800000 */
.L_x_121:
        /* <DEDUP_REMOVED lines=10> */
.L_x_111:
[----:B------:R-:W-:Y:S05]  /*8980*/  BSYNC B1 ;  /* 0x0000000000017941 */ /* 0x000fea0003800000 */
.L_x_109:
[----:B------:R-:W-:Y:S01]  /*8990*/  BAR.SYNC.DEFER_BLOCKING 0x0 ;  /* 0x0000000000007b1d */ /* 0x000fe20000010000 */
[----:B--2---:R-:W-:-:S04]  /*89a0*/  IADD3 R20, P0, R56, UR8, RZ ;  /* 0x0000000838147c10 */ /* 0x004fc8000ff1e0ff */
[----:B------:R-:W-:Y:S01]  /*89b0*/  IADD3.X R21, R57, UR4, RZ, P0, !PT ;  /* 0x0000000439157c10 */ /* 0x000fe200087fe4ff */
[----:B-----5:R-:W-:Y:S04]  /*89c0*/  STS.128 [R31], R16 ;  /* 0x000000101f007388 */ /* 0x020fe80000000c00 */
[----:B------:R-:W-:Y:S01]  /*89d0*/  STS.128 [R31+0x40], R12 ;  /* 0x0000400c1f007388 */ /* 0x000fe20000000c00 */
[----:B------:R-:W-:Y:S06]  /*89e0*/  BAR.SYNC.DEFER_BLOCKING 0x0 ;  /* 0x0000000000007b1d */ /* 0x000fec0000010000 */
[----:B------:R-:W2:Y:S04]  /*89f0*/  LDS.64 R10, [R66+UR6] ;  /* 0x00000006420a7984 */ /* 0x000ea80008000a00 */
[----:B-1-3--:R-:W1:Y:S04]  /*8a00*/  LDS.64 R8, [R66+UR6+0x120] ;  /* 0x0001200642087984 */ /* 0x00ae680008000a00 */
[----:B------:R-:W3:Y:S04]  /*8a10*/  LDS.64 R6, [R66+UR6+0x240] ;  /* 0x0002400642067984 */ /* 0x000ee80008000a00 */
[----:B------:R-:W4:Y:S01]  /*8a20*/  LDS.64 R4, [R66+UR6+0x360] ;  /* 0x0003600642047984 */ /* 0x000f220008000a00 */
[----:B--2---:R-:W-:-:S02]  /*8a30*/  DMUL R10, R10, R52 ;  /* 0x000000340a0a7228 */ /* 0x004fc40000000000 */
[-C--:B-1----:R-:W-:Y:S02]  /*8a40*/  DMUL R8, R8, R52.reuse ;  /* 0x0000003408087228 */ /* 0x082fe40000000000 */
[-C--:B---3--:R-:W-:Y:S02]  /*8a50*/  DMUL R6, R6, R52.reuse ;  /* 0x0000003406067228 */ /* 0x088fe40000000000 */
[----:B----4-:R-:W-:Y:S01]  /*8a60*/  DMUL R52, R4, R52 ;  /* 0x0000003404347228 */ /* 0x010fe20000000000 */
[----:B------:R-:W-:Y:S01]  /*8a70*/  VIADD R4, R29, 0x8 ;  /* 0x000000081d047836 */ /* 0x000fe20000000000 */
[----:B------:R-:W-:Y:S09]  /*8a80*/  @P1 BRA `(.L_x_124) ;  /* 0x0000000000501947 */ /* 0x000ff20003800000 */
[----:B------:R-:W-:Y:S01]  /*8a90*/  ISETP.GE.AND P0, PT, R28, UR25, PT ;  /* 0x000000191c007c0c */ /* 0x000fe2000bf06270 */
[C---:B------:R-:W-:Y:S02]  /*8aa0*/  VIADD R12, R29.reuse, 0x9 ;  /* 0x000000091d0c7836 */ /* 0x040fe40000000000 */
[C---:B------:R-:W-:Y:S01]  /*8ab0*/  VIADD R5, R29.reuse, 0xa ;  /* 0x0000000a1d057836 */ /* 0x040fe20000000000 */
[----:B------:R-:W-:Y:S01]  /*8ac0*/  ISETP.LT.AND P4, PT, R4, UR26, !P0 ;  /* 0x0000001a04007c0c */ /* 0x000fe2000c781270 */
[----:B------:R-:W-:Y:S01]  /*8ad0*/  VIADD R29, R29, 0xb ;  /* 0x0000000b1d1d7836 */ /* 0x000fe20000000000 */
[----:B------:R-:W-:Y:S02]  /*8ae0*/  ISETP.LT.AND P3, PT, R12, UR26, !P0 ;  /* 0x0000001a0c007c0c */ /* 0x000fe4000c761270 */
[----:B------:R-:W-:Y:S02]  /*8af0*/  IADD3 R4, P1, R20, UR7, RZ ;  /* 0x0000000714047c10 */ /* 0x000fe4000ff3e0ff */
[----:B------:R-:W-:-:S02]  /*8b00*/  ISETP.LT.AND P2, PT, R5, UR26, !P0 ;  /* 0x0000001a05007c0c */ /* 0x000fc4000c741270 */
        /* <DEDUP_REMOVED lines=12> */
.L_x_124:
        /* <DEDUP_REMOVED lines=20> */
.L_x_126:
        /* <DEDUP_REMOVED lines=21> */
.L_x_127:
[----:B------:R-:W-:Y:S05]  /*8e60*/  BSYNC B0 ;  /* 0x0000000000007941 */ /* 0x000fea0003800000 */
.L_x_125:
        /* <DEDUP_REMOVED lines=33> */
.L_x_129:
        /* <DEDUP_REMOVED lines=21> */
.L_x_130:
[----:B------:R-:W-:Y:S05]  /*91d0*/  BSYNC B0 ;  /* 0x0000000000007941 */ /* 0x000fea0003800000 */
.L_x_128:
        /* <DEDUP_REMOVED lines=32> */
.L_x_132:
        /* <DEDUP_REMOVED lines=21> */
.L_x_133:
[----:B------:R-:W-:Y:S05]  /*9530*/  BSYNC B0 ;  /* 0x0000000000007941 */ /* 0x000fea0003800000 */
.L_x_131:
        /* <DEDUP_REMOVED lines=32> */
.L_x_135:
[----:B------:R-:W1:Y:S01]  /*9740*/  I2F.U32.RP R9, UR7 ;  /* 0x0000000700097d06 */ /* 0x000e620008209000 */
[----:B------:R-:W-:-:S07]  /*9750*/  ISETP.NE.U32.AND P1, PT, RZ, UR7, PT ;  /* 0x00000007ff007c0c */ /* 0x000fce000bf25070 */
[----:B-1----:R-:W1:Y:S02]  /*9760*/  MUFU.RCP R10, R9 ;  /* 0x00000009000a7308 */ /* 0x002e640000001000 */
[----:B-1----:R-:W-:-:S06]  /*9770*/  IADD3 R10, R10, 0xffffffe, RZ ;  /* 0x0ffffffe0a0a7810 */ /* 0x002fcc0007ffe0ff */
        /* <DEDUP_REMOVED lines=17> */
.L_x_136:
[----:B------:R-:W-:Y:S05]  /*9890*/  BSYNC B0 ;  /* 0x0000000000007941 */ /* 0x000fea0003800000 */
.L_x_134:
        /* <DEDUP_REMOVED lines=10> */
.L_x_96:
[----:B------:R-:W-:Y:S05]  /*9940*/  BSYNC B2 ;  /* 0x0000000000027941 */ /* 0x000fea0003800000 */
.L_x_40:
[----:B-12---:R-:W1:Y:S01]  /*9950*/  LDC R4, c[0x0][0x228] ;  /* 0x00008a00ff047b82 */ /* 0x006e620000000800 */
[----:B------:R-:W-:Y:S02]  /*9960*/  ULDC UR4, c[0x0][0xc] ;  /* 0x0000030000047ab9 */ /* 0x000fe40000000800 */
[----:B------:R-:W-:-:S06]  /*9970*/  UIADD3 UR42, UR4, UR42, URZ ;  /* 0x0000002a042a7290 */ /* 0x000fcc000fffe03f */
[----:B-1----:R-:W-:-:S13]  /*9980*/  ISETP.LE.AND P0, PT, R4, UR42, PT ;  /* 0x0000002a04007c0c */ /* 0x002fda000bf03270 */
[----:B------:R-:W-:Y:S05]  /*9990*/  @P0 BRA `(.L_x_137) ;  /* 0x0000000000040947 */ /* 0x000fea0003800000 */
[----:B------:R-:W-:Y:S05]  /*99a0*/  BRA `(.L_x_138) ;  /* 0xffffff6c003c7947 */ /* 0x000fea000383ffff */
.L_x_137:
[----:B------:R-:W-:Y:S05]  /*99b0*/  EXIT ;  /* 0x000000000000794d */ /* 0x000fea0003800000 */
        .weak           $__internal_1_$__cuda_sm20_div_u64
        .type           $__internal_1_$__cuda_sm20_div_u64,@function
        .size           $__internal_1_$__cuda_sm20_div_u64,($__internal_2_$__cuda_sm20_dsqrt_rn_f64_mediumpath_v1 - $__internal_1_$__cuda_sm20_div_u64)
$__internal_1_$__cuda_sm20_div_u64:
[----:B------:R-:W-:Y:S02]  /*99c0*/  IMAD.MOV.U32 R74, RZ, RZ, R44 ;  /* 0x000000ffff4a7224 */ /* 0x000fe400078e002c */
[----:B------:R-:W-:-:S04]  /*99d0*/  IMAD.MOV.U32 R75, RZ, RZ, R43 ;  /* 0x000000ffff4b7224 */ /* 0x000fc800078e002b */
[----:B------:R-:W1:Y:S08]  /*99e0*/  I2F.U64.RP R32, R74 ;  /* 0x0000004a00207312 */ /* 0x000e700000309000 */
[----:B-1----:R-:W1:Y:S02]  /*99f0*/  MUFU.RCP R45, R32 ;  /* 0x00000020002d7308 */ /* 0x002e640000001000 */
[----:B-1----:R-:W-:-:S06]  /*9a00*/  IADD3 R45, R45, 0x1ffffffe, RZ ;  /* 0x1ffffffe2d2d7810 */ /* 0x002fcc0007ffe0ff */
[----:B------:R-:W1:Y:S02]  /*9a10*/  F2I.U64.TRUNC R68, R45 ;  /* 0x0000002d00447311 */ /* 0x000e64000020d800 */
[----:B-1----:R-:W-:Y:S01]  /*9a20*/  IMAD.WIDE.U32 R34, R68, R44, RZ ;  /* 0x0000002c44227225 */ /* 0x002fe200078e00ff */
[----:B------:R-:W-:-:S03]  /*9a30*/  MOV R65, R68 ;  /* 0x0000004400417202 */ /* 0x000fc60000000f00 */
[----:B------:R-:W-:Y:S01]  /*9a40*/  IMAD R41, R68, R43, R35 ;  /* 0x0000002b44297224 */ /* 0x000fe200078e0223 */
[----:B------:R-:W-:-:S03]  /*9a50*/  IADD3 R35, P2, RZ, -R34, RZ ;  /* 0x80000022ff237210 */ /* 0x000fc60007f5e0ff */
[----:B------:R-:W-:Y:S02]  /*9a60*/  IMAD R34, R69, R44, R41 ;  /* 0x0000002c45227224 */ /* 0x000fe400078e0229 */
[----:B------:R-:W-:-:S04]  /*9a70*/  IMAD.HI.U32 R64, R68, R35, RZ ;  /* 0x0000002344407227 */ /* 0x000fc800078e00ff */
[----:B------:R-:W-:-:S04]  /*9a80*/  IMAD.X R34, RZ, RZ, ~R34, P2 ;  /* 0x000000ffff227224 */ /* 0x000fc800010e0e22 */
[----:B------:R-:W-:-:S04]  /*9a90*/  IMAD.WIDE.U32 R64, P4, R68, R34, R64 ;  /* 0x0000002244407225 */ /* 0x000fc80007880040 */
[C---:B------:R-:W-:Y:S02]  /*9aa0*/  IMAD R32, R69.reuse, R34, RZ ;  /* 0x0000002245207224 */ /* 0x040fe400078e02ff */
[----:B------:R-:W-:-:S04]  /*9ab0*/  IMAD.HI.U32 R35, P3, R69, R35, R64 ;  /* 0x0000002345237227 */ /* 0x000fc80007860040 */
[----:B------:R-:W-:Y:S01]  /*9ac0*/  IMAD.HI.U32 R34, R69, R34, RZ ;  /* 0x0000002245227227 */ /* 0x000fe200078e00ff */
[----:B------:R-:W-:-:S03]  /*9ad0*/  IADD3 R65, P2, R32, R35, RZ ;  /* 0x0000002320417210 */ /* 0x000fc60007f5e0ff */
[----:B------:R-:W-:Y:S02]  /*9ae0*/  IMAD.X R34, R34, 0x1, R69, P4 ;  /* 0x0000000122227824 */ /* 0x000fe400020e0645 */
[----:B------:R-:W-:-:S03]  /*9af0*/  IMAD.WIDE.U32 R68, R65, R44, RZ ;  /* 0x0000002c41447225 */ /* 0x000fc600078e00ff */
[----:B------:R-:W-:Y:S01]  /*9b00*/  IADD3.X R41, RZ, RZ, R34, P2, P3 ;  /* 0x000000ffff297210 */ /* 0x000fe200017e6422 */
[----:B------:R-:W-:Y:S01]  /*9b10*/  IMAD R34, R65, R43, R69 ;  /* 0x0000002b41227224 */ /* 0x000fe200078e0245 */
[----:B------:R-:W-:-:S03]  /*9b20*/  IADD3 R46, P2, RZ, -R68, RZ ;  /* 0x80000044ff2e7210 */ /* 0x000fc60007f5e0ff */
[----:B------:R-:W-:Y:S02]  /*9b30*/  IMAD R34, R41, R44, R34 ;  /* 0x0000002c29227224 */ /* 0x000fe400078e0222 */
[----:B------:R-:W-:-:S03]  /*9b40*/  IMAD.HI.U32 R64, R65, R46, RZ ;  /* 0x0000002e41407227 */ /* 0x000fc600078e00ff */
[----:B------:R-:W-:-:S05]  /*9b50*/  IADD3.X R34, RZ, ~R34, RZ, P2, !PT ;  /* 0x80000022ff227210 */ /* 0x000fca00017fe4ff */
[----:B------:R-:W-:-:S04]  /*9b60*/  IMAD.WIDE.U32 R64, P4, R65, R34, R64 ;  /* 0x0000002241407225 */ /* 0x000fc80007880040 */
[C---:B------:R-:W-:Y:S02]  /*9b70*/  IMAD R32, R41.reuse, R34, RZ ;  /* 0x0000002229207224 */ /* 0x040fe400078e02ff */
[----:B------:R-:W-:Y:S01]  /*9b80*/  IMAD.HI.U32 R35, P3, R41, R46, R64 ;  /* 0x0000002e29237227 */ /* 0x000fe20007860040 */
[----:B------:R-:W-:-:S03]  /*9b90*/  MOV R65, RZ ;  /* 0x000000ff00417202 */ /* 0x000fc60000000f00 */
[----:B------:R-:W-:Y:S01]  /*9ba0*/  IMAD.HI.U32 R34, R41, R34, RZ ;  /* 0x0000002229227227 */ /* 0x000fe200078e00ff */
[----:B------:R-:W-:-:S03]  /*9bb0*/  IADD3 R35, P2, R32, R35, RZ ;  /* 0x0000002320237210 */ /* 0x000fc60007f5e0ff */
[----:B------:R-:W-:Y:S02]  /*9bc0*/  IMAD.X R32, R34, 0x1, R41, P4 ;  /* 0x0000000122207824 */ /* 0x000fe400020e0629 */
[----:B------:R-:W-:-:S03]  /*9bd0*/  IMAD.HI.U32 R64, R35, R30, RZ ;  /* 0x0000001e23407227 */ /* 0x000fc600078e00ff */
[----:B------:R-:W-:Y:S01]  /*9be0*/  IADD3.X R32, RZ, RZ, R32, P2, P3 ;  /* 0x000000ffff207210 */ /* 0x000fe200017e6420 */
[----:B------:R-:W-:-:S04]  /*9bf0*/  IMAD.WIDE.U32 R64, R35, R33, R64 ;  /* 0x0000002123407225 */ /* 0x000fc800078e0040 */
[C---:B------:R-:W-:Y:S02]  /*9c00*/  IMAD R46, R32.reuse, R33, RZ ;  /* 0x00000021202e7224 */ /* 0x040fe400078e02ff */
[----:B------:R-:W-:-:S04]  /*9c10*/  IMAD.HI.U32 R35, P3, R32, R30, R64 ;  /* 0x0000001e20237227 */ /* 0x000fc80007860040 */
[----:B------:R-:W-:Y:S01]  /*9c20*/  IMAD.HI.U32 R32, R32, R33, RZ ;  /* 0x0000002120207227 */ /* 0x000fe200078e00ff */
[----:B------:R-:W-:-:S03]  /*9c30*/  IADD3 R46, P2, R46, R35, RZ ;  /* 0x000000232e2e7210 */ /* 0x000fc60007f5e0ff */
[----:B------:R-:W-:Y:S02]  /*9c40*/  IMAD.X R32, RZ, RZ, R32, P3 ;  /* 0x000000ffff207224 */ /* 0x000fe400018e0620 */
[----:B------:R-:W-:-:S03]  /*9c50*/  IMAD.WIDE.U32 R64, R46, R44, RZ ;  /* 0x0000002c2e407225 */ /* 0x000fc600078e00ff */
[----:B------:R-:W-:Y:S01]  /*9c60*/  IADD3.X R45, RZ, R32, RZ, P2, !PT ;  /* 0x00000020ff2d7210 */ /* 0x000fe200017fe4ff */
[----:B------:R-:W-:Y:S01]  /*9c70*/  IMAD R34, R46, R43, R65 ;  /* 0x0000002b2e227224 */ /* 0x000fe200078e0241 */
[----:B------:R-:W-:-:S03]  /*9c80*/  IADD3 R32, P2, -R64, R30, RZ ;  /* 0x0000001e40207210 */ /* 0x000fc60007f5e1ff */
[-C--:B------:R-:W-:Y:S01]  /*9c90*/  IMAD R30, R45, R44.reuse, R34 ;  /* 0x0000002c2d1e7224 */ /* 0x080fe200078e0222 */
[----:B------:R-:W-:Y:S02]  /*9ca0*/  ISETP.GE.U32.AND P4, PT, R32, R44, PT ;  /* 0x0000002c2000720c */ /* 0x000fe40003f86070 */
[----:B------:R-:W-:Y:S01]  /*9cb0*/  IADD3 R35, P3, -R44, R32, RZ ;  /* 0x000000202c237210 */ /* 0x000fe20007f7e1ff */
[----:B------:R-:W-:Y:S01]  /*9cc0*/  IMAD.X R30, R33, 0x1, ~R30, P2 ;  /* 0x00000001211e7824 */ /* 0x000fe200010e0e1e */
[----:B------:R-:W-:-:S04]  /*9cd0*/  IADD3 R41, P2, R46, 0x1, RZ ;  /* 0x000000012e297810 */ /* 0x000fc80007f5e0ff */
[----:B------:R-:W-:Y:S01]  /*9ce0*/  ISETP.GE.U32.AND.EX P4, PT, R30, R43, PT, P4 ;  /* 0x0000002b1e00720c */ /* 0x000fe20003f86140 */
[----:B------:R-:W-:Y:S01]  /*9cf0*/  IMAD.X R34, RZ, RZ, R45, P2 ;  /* 0x000000ffff227224 */ /* 0x000fe200010e062d */
[----:B------:R-:W-:Y:S02]  /*9d00*/  IADD3.X R33, ~R43, R30, RZ, P3, !PT ;  /* 0x0000001e2b217210 */ /* 0x000fe40001ffe5ff */
[----:B------:R-:W-:Y:S02]  /*9d10*/  SEL R35, R35, R32, P4 ;  /* 0x0000002023237207 */ /* 0x000fe40002000000 */
[----:B------:R-:W-:Y:S02]  /*9d20*/  SEL R41, R41, R46, P4 ;  /* 0x0000002e29297207 */ /* 0x000fe40002000000 */
[----:B------:R-:W-:Y:S02]  /*9d30*/  SEL R30, R33, R30, P4 ;  /* 0x0000001e211e7207 */ /* 0x000fe40002000000 */
[----:B------:R-:W-:-:S02]  /*9d40*/  SEL R34, R34, R45, P4 ;  /* 0x0000002d22227207 */ /* 0x000fc40002000000 */
[----:B------:R-:W-:Y:S02]  /*9d50*/  ISETP.GE.U32.AND P4, PT, R35, R44, PT ;  /* 0x0000002c2300720c */ /* 0x000fe40003f86070 */
[----:B------:R-:W-:Y:S02]  /*9d60*/  IADD3 R32, P3, R41, 0x1, RZ ;  /* 0x0000000129207810 */ /* 0x000fe40007f7e0ff */
[----:B------:R-:W-:Y:S02]  /*9d70*/  ISETP.NE.U32.AND P2, PT, R44, RZ, PT ;  /* 0x000000ff2c00720c */ /* 0x000fe40003f45070 */
[----:B------:R-:W-:Y:S02]  /*9d80*/  ISETP.GE.U32.AND.EX P4, PT, R30, R43, PT, P4 ;  /* 0x0000002b1e00720c */ /* 0x000fe40003f86140 */
[----:B------:R-:W-:Y:S02]  /*9d90*/  IADD3.X R33, RZ, R34, RZ, P3, !PT ;  /* 0x00000022ff217210 */ /* 0x000fe40001ffe4ff */
[----:B------:R-:W-:-:S02]  /*9da0*/  ISETP.NE.AND.EX P2, PT, R43, RZ, PT, P2 ;  /* 0x000000ff2b00720c */ /* 0x000fc40003f45320 */
[----:B------:R-:W-:Y:S02]  /*9db0*/  MOV R43, 0x0 ;  /* 0x00000000002b7802 */ /* 0x000fe40000000f00 */
[----:B------:R-:W-:Y:S02]  /*9dc0*/  SEL R32, R32, R41, P4 ;  /* 0x0000002920207207 */ /* 0x000fe40002000000 */
[----:B------:R-:W-:Y:S02]  /*9dd0*/  SEL R33, R33, R34, P4 ;  /* 0x0000002221217207 */ /* 0x000fe40002000000 */
[----:B------:R-:W-:Y:S02]  /*9de0*/  SEL R32, R32, 0xffffffff, P2 ;  /* 0xffffffff20207807 */ /* 0x000fe40001000000 */
[----:B------:R-:W-:Y:S01]  /*9df0*/  SEL R33, R33, 0xffffffff, P2 ;  /* 0xffffffff21217807 */ /* 0x000fe20001000000 */
[----:B------:R-:W-:Y:S06]  /*9e00*/  RET.REL.NODEC R42 `(_ZN7cutlass6KernelINS_4gemm6kernel13Rank2KGroupedINS1_11threadblock13MmaMultistageINS1_9GemmShapeILi32ELi32ELi16EEENS_9transform11threadblock28PredicatedTileAccessIteratorINS_11MatrixShapeILi32ELi16EEEdNS_6layout11ColumnMajorELi1ENS8_31PitchLinearWarpStripedThreadMapINS_16PitchLinearShapeILi32ELi16EEELi128ENSG_ILi16ELi2EEELi1EEENS_5ArrayIdLi1ELb1EEELb0ENSD_9NoPermuteEEENS9_25RegularTileAccessIteratorISC_dNSD_43ColumnMajorTensorOpMultiplicandCongruous64bELi1ESJ_Li8EEELNS_4arch14CacheOperation4KindE0ENSA_INSB_ILi16ELi32EEEdNSD_8RowMajorELi0ESJ_SL_Lb0ESM_EENSO_ISU_dNSD_40RowMajorTensorOpMultiplicandCongruous64bELi0ESJ_Li8EEELST_0EdSV_NS4_9MmaPolicyINS1_4warp11MmaTensorOpINS6_ILi16ELi16ELi16EEEdSP_dSX_dSV_NS10_17MmaTensorOpPolicyINSR_3MmaINS6_ILi8ELi8ELi4EEELi32EdSV_dSE_dSV_NSR_13OpMultiplyAddEEENSB_ILi1ELi1EEEEELi1ELb0EbEENSB_ILi0ELi0EEES1B_Li1EEELi4ELNS1_23SharedMemoryClearOptionE0EbEES1E_NS_8epilogue11threadblock8EpilogueIS7_S1A_Li1ENS1G_27PredicatedTileIteratorBlas3INS1G_26OutputTileOptimalThreadMapINS1G_15OutputTileShapeILi32ELi8ELi2ELi1ELi1EEENS1K_ILi1ELi2ELi1ELi1ELi2EEELi128ELi1ELi64EEEdLNS_8BlasModeE1EEENS1F_4warp24FragmentIteratorTensorOpIS12_S15_dNSK_IdLi2ELb1EEESV_EENS1Q_20TileIteratorTensorOpIS12_S15_dSV_EENS1G_18SharedLoadIteratorINS1N_18CompactedThreadMapEdLi8EEENS1F_6thread17LinearCombinationIdLi1EddLNS1Z_9ScaleType4KindE0ELNS_15FloatRoundStyleE2EdEENSB_ILi0ELi4EEELi1ELi1EEENS4_30GemmIdentityThreadblockSwizzleILi1EEELNS_16ComplexTransformE0ELS29_0ELNS_8FillModeE2ELS1O_1ELNS2_17GroupScheduleModeE1ELb1EEEEEvNT_6ParamsE) ;  /* 0xffffff602a7c7950 */ /* 0x000fec0003c3ffff */
        .weak           $__internal_2_$__cuda_sm20_dsqrt_rn_f64_mediumpath_v1
        .type           $__internal_2_$__cuda_sm20_dsqrt_rn_f64_mediumpath_v1,@function
        .size           $__internal_2_$__cuda_sm20_dsqrt_rn_f64_mediumpath_v1,(.L_x_359 - $__internal_2_$__cuda_sm20_dsqrt_rn_f64_mediumpath_v1)
$__internal_2_$__cuda_sm20_dsqrt_rn_f64_mediumpath_v1:
[----:B------:R-:W-:Y:S02]  /*9e10*/  ISETP.GE.U32.AND P0, PT, R12, -0x3400000, PT ;  /* 0xfcc000000c00780c */ /* 0x000fe40003f06070 */
        /* <DEDUP_REMOVED lines=9> */
[----:B------:R-:W-:Y:S06]  /*9eb0*/  BRA `(.L_x_140) ;  /* 0x0000000000647947 */ /* 0x000fec0003800000 */
.L_x_139:
        /* <DEDUP_REMOVED lines=9> */
[----:B------:R-:W-:Y:S01]  /*9f50*/  MOV R12, RZ ;  /* 0x000000ff000c7202 */ /* 0x000fe20000000f00 */
[----:B------:R-:W-:Y:S01]  /*9f60*/  IMAD.MOV.U32 R9, RZ, RZ, 0x3fd80000 ;  /* 0x3fd80000ff097424 */ /* 0x000fe200078e00ff */
[----:B------:R-:W-:-:S03]  /*9f70*/  MOV R8, 0x0 ;  /* 0x0000000000087802 */ /* 0x000fc60000000f00 */
[----:B------:R-:W1:Y:S02]  /*9f80*/  MUFU.RSQ64H R13, R15 ;  /* 0x0000000f000d7308 */ /* 0x000e640000001c00 */
[----:B-1----:R-:W-:-:S08]  /*9f90*/  DMUL R10, R12, R12 ;  /* 0x0000000c0c0a7228 */ /* 0x002fd00000000000 */
        /* <DEDUP_REMOVED lines=9> */
[----:B------:R-:W-:Y:S06]  /*a030*/  BRA `(.L_x_140) ;  /* 0x0000000000047947 */ /* 0x000fec0003800000 */
.L_x_141:
[----:B------:R-:W-:Y:S02]  /*a040*/  DADD R20, R10, R10 ;  /* 0x000000000a147229 */ /* 0x000fe4000000000a */
.L_x_140:
[----:B------:R-:W-:Y:S02]  /*a050*/  MOV R8, R4 ;  /* 0x0000000400087202 */ /* 0x000fe40000000f00 */
[----:B------:R-:W-:-:S04]  /*a060*/  MOV R9, 0x0 ;  /* 0x0000000000097802 */ /* 0x000fc80000000f00 */
[----:B------:R-:W-:Y:S05]  /*a070*/  RET.REL.NODEC R8 `(_ZN7cutlass6KernelINS_4gemm6kernel13Rank2KGroupedINS1_11threadblock13MmaMultistageINS1_9GemmShapeILi32ELi32ELi16EEENS_9transform11threadblock28PredicatedTileAccessIteratorINS_11MatrixShapeILi32ELi16EEEdNS_6layout11ColumnMajorELi1ENS8_31PitchLinearWarpStripedThreadMapINS_16PitchLinearShapeILi32ELi16EEELi128ENSG_ILi16ELi2EEELi1EEENS_5ArrayIdLi1ELb1EEELb0ENSD_9NoPermuteEEENS9_25RegularTileAccessIteratorISC_dNSD_43ColumnMajorTensorOpMultiplicandCongruous64bELi1ESJ_Li8EEELNS_4arch14CacheOperation4KindE0ENSA_INSB_ILi16ELi32EEEdNSD_8RowMajorELi0ESJ_SL_Lb0ESM_EENSO_ISU_dNSD_40RowMajorTensorOpMultiplicandCongruous64bELi0ESJ_Li8EEELST_0EdSV_NS4_9MmaPolicyINS1_4warp11MmaTensorOpINS6_ILi16ELi16ELi16EEEdSP_dSX_dSV_NS10_17MmaTensorOpPolicyINSR_3MmaINS6_ILi8ELi8ELi4EEELi32EdSV_dSE_dSV_NSR_13OpMultiplyAddEEENSB_ILi1ELi1EEEEELi1ELb0EbEENSB_ILi0ELi0EEES1B_Li1EEELi4ELNS1_23SharedMemoryClearOptionE0EbEES1E_NS_8epilogue11threadblock8EpilogueIS7_S1A_Li1ENS1G_27PredicatedTileIteratorBlas3INS1G_26OutputTileOptimalThreadMapINS1G_15OutputTileShapeILi32ELi8ELi2ELi1ELi1EEENS1K_ILi1ELi2ELi1ELi1ELi2EEELi128ELi1ELi64EEEdLNS_8BlasModeE1EEENS1F_4warp24FragmentIteratorTensorOpIS12_S15_dNSK_IdLi2ELb1EEESV_EENS1Q_20TileIteratorTensorOpIS12_S15_dSV_EENS1G_18SharedLoadIteratorINS1N_18CompactedThreadMapEdLi8EEENS1F_6thread17LinearCombinationIdLi1EddLNS1Z_9ScaleType4KindE0ELNS_15FloatRoundStyleE2EdEENSB_ILi0ELi4EEELi1ELi1EEENS4_30GemmIdentityThreadblockSwizzleILi1EEELNS_16ComplexTransformE0ELS29_0ELNS_8FillModeE2ELS1O_1ELNS2_17GroupScheduleModeE1ELb1EEEEEvNT_6ParamsE) ;  /* 0xffffff5c08e07950 */ /* 0x000fea0003c3ffff */
.L_x_142:
        /* <DEDUP_REMOVED lines=16> */
.L_x_359:


//--------------------- .text._ZN7cutlass6KernelINS_4gemm6kernel13Rank2KGroupedINS1_11threadblock13MmaMultistageINS1_9GemmShapeILi32ELi32ELi16EEENS_9transform11threadblock28PredicatedTileAccessIteratorINS_11MatrixShapeILi32ELi16EEEdNS_6layout11ColumnMajorELi1ENS8_31PitchLinearWarpStripedThreadMapINS_16PitchLinearShapeILi32ELi16EEELi128ENSG_ILi16ELi2EEELi1EEENS_5ArrayIdLi1ELb1EEELb0ENSD_9NoPermuteEEENS9_25RegularTileAccessIteratorISC_dNSD_43ColumnMajorTensorOpMultiplicandCongruous64bELi1ESJ_Li8EEELNS_4arch14CacheOperation4KindE0ENSA_INSB_ILi16ELi32EEEdNSD_8RowMajorELi0ESJ_SL_Lb0ESM_EENSO_ISU_dNSD_40RowMajorTensorOpMultiplicandCongruous64bELi0ESJ_Li8EEELST_0EdSV_NS4_9MmaPolicyINS1_4warp11MmaTensorOpINS6_ILi16ELi16ELi16EEEdSP_dSX_dSV_NS10_17MmaTensorOpPolicyINSR_3MmaINS6_ILi8ELi8ELi4EEELi32EdSV_dSE_dSV_NSR_13OpMultiplyAddEEENSB_ILi1ELi1EEEEELi1ELb0EbEENSB_ILi0ELi0EEES1B_Li1EEELi4ELNS1_23SharedMemoryClearOptionE0EbEES1E_NS_8epilogue11threadblock8EpilogueIS7_S1A_Li1ENS1G_27PredicatedTileIteratorBlas3INS1G_26OutputTileOptimalThreadMapINS1G_15OutputTileShapeILi32ELi8ELi2ELi1ELi1EEENS1K_ILi1ELi2ELi1ELi1ELi2EEELi128ELi1ELi64EEEdLNS_8BlasModeE1EEENS1F_4warp24FragmentIteratorTensorOpIS12_S15_dNSK_IdLi2ELb1EEESV_EENS1Q_20TileIteratorTensorOpIS12_S15_dSV_EENS1G_18SharedLoadIteratorINS1N_18CompactedThreadMapEdLi8EEENS1F_6thread17LinearCombinationIdLi1EddLNS1Z_9ScaleType4KindE0ELNS_15FloatRoundStyleE2EdEENSB_ILi0ELi4EEELi1ELi1EEENS4_30GemmIdentityThreadblockSwizzleILi1EEELNS_16ComplexTransformE0ELS29_0ELNS_8FillModeE2ELS1O_1ELNS2_17GroupScheduleModeE0ELb1EEEEEvNT_6ParamsE --------------------------
	.section	.text._ZN7cutlass6KernelINS_4gemm6kernel13Rank2KGroupedINS1_11threadblock13MmaMultistageINS1_9GemmShapeILi32ELi32ELi16EEENS_9transform11threadblock28PredicatedTileAccessIteratorINS_11MatrixShapeILi32ELi16EEEdNS_6layout11ColumnMajorELi1ENS8_31PitchLinearWarpStripedThreadMapINS_16PitchLinearShapeILi32ELi16EEELi128ENSG_ILi16ELi2EEELi1EEENS_5ArrayIdLi1ELb1EEELb0ENSD_9NoPermuteEEENS9_25RegularTileAccessIteratorISC_dNSD_43ColumnMajorTensorOpMultiplicandCongruous64bELi1ESJ_Li8EEELNS_4arch14CacheOperation4KindE0ENSA_INSB_ILi16ELi32EEEdNSD_8RowMajorELi0ESJ_SL_Lb0ESM_EENSO_ISU_dNSD_40RowMajorTensorOpMultiplicandCongruous64bELi0ESJ_Li8EEELST_0EdSV_NS4_9MmaPolicyINS1_4warp11MmaTensorOpINS6_ILi16ELi16ELi16EEEdSP_dSX_dSV_NS10_17MmaTensorOpPolicyINSR_3MmaINS6_ILi8ELi8ELi4EEELi32EdSV_dSE_dSV_NSR_13OpMultiplyAddEEENSB_ILi1ELi1EEEEELi1ELb0EbEENSB_ILi0ELi0EEES1B_Li1EEELi4ELNS1_23SharedMemoryClearOptionE0EbEES1E_NS_8epilogue11threadblock8EpilogueIS7_S1A_Li1ENS1G_27PredicatedTileIteratorBlas3INS1G_26OutputTileOptimalThreadMapINS1G_15OutputTileShapeILi32ELi8ELi2ELi1ELi1EEENS1K_ILi1ELi2ELi1ELi1ELi2EEELi128ELi1ELi64EEEdLNS_8BlasModeE1EEENS1F_4warp24FragmentIteratorTensorOpIS12_S15_dNSK_IdLi2ELb1EEESV_EENS1Q_20TileIteratorTensorOpIS12_S15_dSV_EENS1G_18SharedLoadIteratorINS1N_18CompactedThreadMapEdLi8EEENS1F_6thread17LinearCombinationIdLi1EddLNS1Z_9ScaleType4KindE0ELNS_15FloatRoundStyleE2EdEENSB_ILi0ELi4EEELi1ELi1EEENS4_30GemmIdentityThreadblockSwizzleILi1EEELNS_16ComplexTransformE0ELS29_0ELNS_8FillModeE2ELS1O_1ELNS2_17GroupScheduleModeE0ELb1EEEEEvNT_6ParamsE,"ax",@progbits
	.align	128
.text._ZN7cutlass6KernelINS_4gemm6kernel13Rank2KGroupedINS1_11threadblock13MmaMultistageINS1_9GemmShapeILi32ELi32ELi16EEENS_9transform11threadblock28PredicatedTileAccessIteratorINS_11MatrixShapeILi32ELi16EEEdNS_6layout11ColumnMajorELi1ENS8_31PitchLinearWarpStripedThreadMapINS_16PitchLinearShapeILi32ELi16EEELi128ENSG_ILi16ELi2EEELi1EEENS_5ArrayIdLi1ELb1EEELb0ENSD_9NoPermuteEEENS9_25RegularTileAccessIteratorISC_dNSD_43ColumnMajorTensorOpMultiplicandCongruous64bELi1ESJ_Li8EEELNS_4arch14CacheOperation4KindE0ENSA_INSB_ILi16ELi32EEEdNSD_8RowMajorELi0ESJ_SL_Lb0ESM_EENSO_ISU_dNSD_40RowMajorTensorOpMultiplicandCongruous64bELi0ESJ_Li8EEELST_0EdSV_NS4_9MmaPolicyINS1_4warp11MmaTensorOpINS6_ILi16ELi16ELi16EEEdSP_dSX_dSV_NS10_17MmaTensorOpPolicyINSR_3MmaINS6_ILi8ELi8ELi4EEELi32EdSV_dSE_dSV_NSR_13OpMultiplyAddEEENSB_ILi1ELi1EEEEELi1ELb0EbEENSB_ILi0ELi0EEES1B_Li1EEELi4ELNS1_23SharedMemoryClearOptionE0EbEES1E_NS_8epilogue11threadblock8EpilogueIS7_S1A_Li1ENS1G_27PredicatedTileIteratorBlas3INS1G_26OutputTileOptimalThreadMapINS1G_15OutputTileShapeILi32ELi8ELi2ELi1ELi1EEENS1K_ILi1ELi2ELi1ELi1ELi2EEELi128ELi1ELi64EEEdLNS_8BlasModeE1EEENS1F_4warp24FragmentIteratorTensorOpIS12_S15_dNSK_IdLi2ELb1EEESV_EENS1Q_20TileIteratorTensorOpIS12_S15_dSV_EENS1G_18SharedLoadIteratorINS1N_18CompactedThreadMapEdLi8EEENS1F_6thread17LinearCombinationIdLi1EddLNS1Z_9ScaleType4KindE0ELNS_15FloatRoundStyleE2EdEENSB_ILi0ELi4EEELi1ELi1EEENS4_30GemmIdentityThreadblockSwizzleILi1EEELNS_16ComplexTransformE0ELS29_0ELNS_8FillModeE2ELS1O_1ELNS2_17GroupScheduleModeE0ELb1EEEEEvNT_6ParamsE:
        .type           _ZN7cutlass6KernelINS_4gemm6kernel13Rank2KGroupedINS1_11threadblock13MmaMultistageINS1_9GemmShapeILi32ELi32ELi16EEENS_9transform11threadblock28PredicatedTileAccessIteratorINS_11MatrixShapeILi32ELi16EEEdNS_6layout11ColumnMajorELi1ENS8_31PitchLinearWarpStripedThreadMapINS_16PitchLinearShapeILi32ELi16EEELi128ENSG_ILi16ELi2EEELi1EEENS_5ArrayIdLi1ELb1EEELb0ENSD_9NoPermuteEEENS9_25RegularTileAccessIteratorISC_dNSD_43ColumnMajorTensorOpMultiplicandCongruous64bELi1ESJ_Li8EEELNS_4arch14CacheOperation4KindE0ENSA_INSB_ILi16ELi32EEEdNSD_8RowMajorELi0ESJ_SL_Lb0ESM_EENSO_ISU_dNSD_40RowMajorTensorOpMultiplicandCongruous64bELi0ESJ_Li8EEELST_0EdSV_NS4_9MmaPolicyINS1_4warp11MmaTensorOpINS6_ILi16ELi16ELi16EEEdSP_dSX_dSV_NS10_17MmaTensorOpPolicyINSR_3MmaINS6_ILi8ELi8ELi4EEELi32EdSV_dSE_dSV_NSR_13OpMultiplyAddEEENSB_ILi1ELi1EEEEELi1ELb0EbEENSB_ILi0ELi0EEES1B_Li1EEELi4ELNS1_23SharedMemoryClearOptionE0EbEES1E_NS_8epilogue11threadblock8EpilogueIS7_S1A_Li1ENS1G_27PredicatedTileIteratorBlas3INS1G_26OutputTileOptimalThreadMapINS1G_15OutputTileShapeILi32ELi8ELi2ELi1ELi1EEENS1K_ILi1ELi2ELi1ELi1ELi2EEELi128ELi1ELi64EEEdLNS_8BlasModeE1EEENS1F_4warp24FragmentIteratorTensorOpIS12_S15_dNSK_IdLi2ELb1EEESV_EENS1Q_20TileIteratorTensorOpIS12_S15_dSV_EENS1G_18SharedLoadIteratorINS1N_18CompactedThreadMapEdLi8EEENS1F_6thread17LinearCombinationIdLi1EddLNS1Z_9ScaleType4KindE0ELNS_15FloatRoundStyleE2EdEENSB_ILi0ELi4EEELi1ELi1EEENS4_30GemmIdentityThreadblockSwizzleILi1EEELNS_16ComplexTransformE0ELS29_0ELNS_8FillModeE2ELS1O_1ELNS2_17GroupScheduleModeE0ELb1EEEEEvNT_6ParamsE,@function
        .size           _ZN7cutlass6KernelINS_4gemm6kernel13Rank2KGroupedINS1_11threadblock13MmaMultistageINS1_9GemmShapeILi32ELi32ELi16EEENS_9transform11threadblock28PredicatedTileAccessIteratorINS_11MatrixShapeILi32ELi16EEEdNS_6layout11ColumnMajorELi1ENS8_31PitchLinearWarpStripedThreadMapINS_16PitchLinearShapeILi32ELi16EEELi128ENSG_ILi16ELi2EEELi1EEENS_5ArrayIdLi1ELb1EEELb0ENSD_9NoPermuteEEENS9_25RegularTileAccessIteratorISC_dNSD_43ColumnMajorTensorOpMultiplicandCongruous64bELi1ESJ_Li8EEELNS_4arch14CacheOperation4KindE0ENSA_INSB_ILi16ELi32EEEdNSD_8RowMajorELi0ESJ_SL_Lb0ESM_EENSO_ISU_dNSD_40RowMajorTensorOpMultiplicandCongruous64bELi0ESJ_Li8EEELST_0EdSV_NS4_9MmaPolicyINS1_4warp11MmaTensorOpINS6_ILi16ELi16ELi16EEEdSP_dSX_dSV_NS10_17MmaTensorOpPolicyINSR_3MmaINS6_ILi8ELi8ELi4EEELi32EdSV_dSE_dSV_NSR_13OpMultiplyAddEEENSB_ILi1ELi1EEEEELi1ELb0EbEENSB_ILi0ELi0EEES1B_Li1EEELi4ELNS1_23SharedMemoryClearOptionE0EbEES1E_NS_8epilogue11threadblock8EpilogueIS7_S1A_Li1ENS1G_27PredicatedTileIteratorBlas3INS1G_26OutputTileOptimalThreadMapINS1G_15OutputTileShapeILi32ELi8ELi2ELi1ELi1EEENS1K_ILi1ELi2ELi1ELi1ELi2EEELi128ELi1ELi64EEEdLNS_8BlasModeE1EEENS1F_4warp24FragmentIteratorTensorOpIS12_S15_dNSK_IdLi2ELb1EEESV_EENS1Q_20TileIteratorTensorOpIS12_S15_dSV_EENS1G_18SharedLoadIteratorINS1N_18CompactedThreadMapEdLi8EEENS1F_6thread17LinearCombinationIdLi1EddLNS1Z_9ScaleType4KindE0ELNS_15FloatRoundStyleE2EdEENSB_ILi0ELi4EEELi1ELi1EEENS4_30GemmIdentityThreadblockSwizzleILi1EEELNS_16ComplexTransformE0ELS29_0ELNS_8FillModeE2ELS1O_1ELNS2_17GroupScheduleModeE0ELb1EEEEEvNT_6ParamsE,(.L_x_362 - _ZN7cutlass6KernelINS_4gemm6kernel13Rank2KGroupedINS1_11threadblock13MmaMultistageINS1_9GemmShapeILi32ELi32ELi16EEENS_9transform11threadblock28PredicatedTileAccessIteratorINS_11MatrixShapeILi32ELi16EEEdNS_6layout11ColumnMajorELi1ENS8_31PitchLinearWarpStripedThreadMapINS_16PitchLinearShapeILi32ELi16EEELi128ENSG_ILi16ELi2EEELi1EEENS_5ArrayIdLi1ELb1EEELb0ENSD_9NoPermuteEEENS9_25RegularTileAccessIteratorISC_dNSD_43ColumnMajorTensorOpMultiplicandCongruous64bELi1ESJ_Li8EEELNS_4arch14CacheOperation4KindE0ENSA_INSB_ILi16ELi32EEEdNSD_8RowMajorELi0ESJ_SL_Lb0ESM_EENSO_ISU_dNSD_40RowMajorTensorOpMultiplicandCongruous64bELi0ESJ_Li8EEELST_0EdSV_NS4_9MmaPolicyINS1_4warp11MmaTensorOpINS6_ILi16ELi16ELi16EEEdSP_dSX_dSV_NS10_17MmaTensorOpPolicyINSR_3MmaINS6_ILi8ELi8ELi4EEELi32EdSV_dSE_dSV_NSR_13OpMultiplyAddEEENSB_ILi1ELi1EEEEELi1ELb0EbEENSB_ILi0ELi0EEES1B_Li1EEELi4ELNS1_23SharedMemoryClearOptionE0EbEES1E_NS_8epilogue11threadblock8EpilogueIS7_S1A_Li1ENS1G_27PredicatedTileIteratorBlas3INS1G_26OutputTileOptimalThreadMapINS1G_15OutputTileShapeILi32ELi8ELi2ELi1ELi1EEENS1K_ILi1ELi2ELi1ELi1ELi2EEELi128ELi1ELi64EEEdLNS_8BlasModeE1EEENS1F_4warp24FragmentIteratorTensorOpIS12_S15_dNSK_IdLi2ELb1EEESV_EENS1Q_20TileIteratorTensorOpIS12_S15_dSV_EENS1G_18SharedLoadIteratorINS1N_18CompactedThreadMapEdLi8EEENS1F_6thread17LinearCombinationIdLi1EddLNS1Z_9ScaleType4KindE0ELNS_15FloatRoundStyleE2EdEENSB_ILi0ELi4EEELi1ELi1EEENS4_30GemmIdentityThreadblockSwizzleILi1EEELNS_16ComplexTransformE0ELS29_0ELNS_8FillModeE2ELS1O_1ELNS2_17GroupScheduleModeE0ELb1EEEEEvNT_6ParamsE)
        .other          _ZN7cutlass6KernelINS_4gemm6kernel13Rank2KGroupedINS1_11threadblock13MmaMultistageINS1_9GemmShapeILi32ELi32ELi16EEENS_9transform11threadblock28PredicatedTileAccessIteratorINS_11MatrixShapeILi32ELi16EEEdNS_6layout11ColumnMajorELi1ENS8_31PitchLinearWarpStripedThreadMapINS_16PitchLinearShapeILi32ELi16EEELi128ENSG_ILi16ELi2EEELi1EEENS_5ArrayIdLi1ELb1EEELb0ENSD_9NoPermuteEEENS9_25RegularTileAccessIteratorISC_dNSD_43ColumnMajorTensorOpMultiplicandCongruous64bELi1ESJ_Li8EEELNS_4arch14CacheOperation4KindE0ENSA_INSB_ILi16ELi32EEEdNSD_8RowMajorELi0ESJ_SL_Lb0ESM_EENSO_ISU_dNSD_40RowMajorTensorOpMultiplicandCongruous64bELi0ESJ_Li8EEELST_0EdSV_NS4_9MmaPolicyINS1_4warp11MmaTensorOpINS6_ILi16ELi16ELi16EEEdSP_dSX_dSV_NS10_17MmaTensorOpPolicyINSR_3MmaINS6_ILi8ELi8ELi4EEELi32EdSV_dSE_dSV_NSR_13OpMultiplyAddEEENSB_ILi1ELi1EEEEELi1ELb0EbEENSB_ILi0ELi0EEES1B_Li1EEELi4ELNS1_23SharedMemoryClearOptionE0EbEES1E_NS_8epilogue11threadblock8EpilogueIS7_S1A_Li1ENS1G_27PredicatedTileIteratorBlas3INS1G_26OutputTileOptimalThreadMapINS1G_15OutputTileShapeILi32ELi8ELi2ELi1ELi1EEENS1K_ILi1ELi2ELi1ELi1ELi2EEELi128ELi1ELi64EEEdLNS_8BlasModeE1EEENS1F_4warp24FragmentIteratorTensorOpIS12_S15_dNSK_IdLi2ELb1EEESV_EENS1Q_20TileIteratorTensorOpIS12_S15_dSV_EENS1G_18SharedLoadIteratorINS1N_18CompactedThreadMapEdLi8EEENS1F_6thread17LinearCombinationIdLi1EddLNS1Z_9ScaleType4KindE0ELNS_15FloatRoundStyleE2EdEENSB_ILi0ELi4EEELi1ELi1EEENS4_30GemmIdentityThreadblockSwizzleILi1EEELNS_16ComplexTransformE0ELS29_0ELNS_8FillModeE2ELS1O_1ELNS2_17GroupScheduleModeE0ELb1EEEEEvNT_6ParamsE,@"STO_CUDA_ENTRY STV_DEFAULT"
_ZN7cutlass6KernelINS_4gemm6kernel13Rank2KGroupedINS1_11threadblock13MmaMultistageINS1_9GemmShapeILi32ELi32ELi16EEENS_9transform11threadblock28PredicatedTileAccessIteratorINS_11MatrixShapeILi32ELi16EEEdNS_6layout11ColumnMajorELi1ENS8_31PitchLinearWarpStripedThreadMapINS_16PitchLinearShapeILi32ELi16EEELi128ENSG_ILi16ELi2EEELi1EEENS_5ArrayIdLi1ELb1EEELb0ENSD_9NoPermuteEEENS9_25RegularTileAccessIteratorISC_dNSD_43ColumnMajorTensorOpMultiplicandCongruous64bELi1ESJ_Li8EEELNS_4arch14CacheOperation4KindE0ENSA_INSB_ILi16ELi32EEEdNSD_8RowMajorELi0ESJ_SL_Lb0ESM_EENSO_ISU_dNSD_40RowMajorTensorOpMultiplicandCongruous64bELi0ESJ_Li8EEELST_0EdSV_NS4_9MmaPolicyINS1_4warp11MmaTensorOpINS6_ILi16ELi16ELi16EEEdSP_dSX_dSV_NS10_17MmaTensorOpPolicyINSR_3MmaINS6_ILi8ELi8ELi4EEELi32EdSV_dSE_dSV_NSR_13OpMultiplyAddEEENSB_ILi1ELi1EEEEELi1ELb0EbEENSB_ILi0ELi0EEES1B_Li1EEELi4ELNS1_23SharedMemoryClearOptionE0EbEES1E_NS_8epilogue11threadblock8EpilogueIS7_S1A_Li1ENS1G_27PredicatedTileIteratorBlas3INS1G_26OutputTileOptimalThreadMapINS1G_15OutputTileShapeILi32ELi8ELi2ELi1ELi1EEENS1K_ILi1ELi2ELi1ELi1ELi2EEELi128ELi1ELi64EEEdLNS_8BlasModeE1EEENS1F_4warp24FragmentIteratorTensorOpIS12_S15_dNSK_IdLi2ELb1EEESV_EENS1Q_20TileIteratorTensorOpIS12_S15_dSV_EENS1G_18SharedLoadIteratorINS1N_18CompactedThreadMapEdLi8EEENS1F_6thread17LinearCombinationIdLi1EddLNS1Z_9ScaleType4KindE0ELNS_15FloatRoundStyleE2EdEENSB_ILi0ELi4EEELi1ELi1EEENS4_30GemmIdentityThreadblockSwizzleILi1EEELNS_16ComplexTransformE0ELS29_0ELNS_8FillModeE2ELS1O_1ELNS2_17GroupScheduleModeE0ELb1EEEEEvNT_6ParamsE:
        /* <DEDUP_REMOVED lines=8> */
[----:B------:R-:W1:Y:S01]  /*0080*/  S2R R0, SR_TID.X ;  /* 0x0000000000007919 */ /* 0x000e620000002100 */
[----:B------:R-:W2:Y:S01]  /*0090*/  S2UR UR6, SR_CgaCtaId ;  /* 0x00000000000679c3 */ /* 0x000ea20000008800 */
[----:B------:R-:W-:Y:S01]  /*00a0*/  UMOV UR4, 0x400 ;  /* 0x0000040000047882 */ /* 0x000fe20000000000 */
[----:B------:R-:W-:Y:S01]  /*00b0*/  CS2R R76, SRZ ;  /* 0x00000000004c7805 */ /* 0x000fe2000001ff00 */
[----:B------:R-:W-:Y:S01]  /*00c0*/  UMOV UR39, 0xffffffe0 ;  /* 0xffffffe000277882 */ /* 0x000fe20000000000 */
[----:B------:R-:W-:-:S04]  /*00d0*/  ULDC.64 UR50, c[0x0][0x208] ;  /* 0x0000820000327ab9 */ /* 0x000fc80000000a00 */
[----:B------:R-:W3:Y:S01]  /*00e0*/  S2UR UR40, SR_CTAID.X ;  /* 0x00000000002879c3 */ /* 0x000ee20000002500 */
[----:B--2---:R-:W-:Y:S01]  /*00f0*/  ULEA UR6, UR6, UR4, 0x18 ;  /* 0x0000000406067291 */ /* 0x004fe2000f8ec03f */
[----:B-1----:R-:W-:Y:S02]  /*0100*/  SHF.R.S32.HI R3, RZ, 0x1f, R0 ;  /* 0x0000001fff037819 */ /* 0x002fe40000011400 */
[C---:B------:R-:W-:Y:S02]  /*0110*/  LOP3.LUT R40, R0.reuse, 0x1f, RZ, 0xc0, !PT ;  /* 0x0000001f00287812 */ /* 0x040fe400078ec0ff */
[----:B------:R-:W-:Y:S02]  /*0120*/  LEA.HI R10, R3, R0, RZ, 0x5 ;  /* 0x00000000030a7211 */ /* 0x000fe400078f28ff */
[----:B------:R-:W-:Y:S02]  /*0130*/  LOP3.LUT R36, R0, 0x3, RZ, 0xc0, !PT ;  /* 0x0000000300247812 */ /* 0x000fe400078ec0ff */
[----:B------:R-:W-:-:S02]  /*0140*/  LOP3.LUT R39, R10, 0xffffffe0, RZ, 0xc0, !PT ;  /* 0xffffffe00a277812 */ /* 0x000fc400078ec0ff */
[--C-:B------:R-:W-:Y:S02]  /*0150*/  SHF.R.S32.HI R5, RZ, 0x5, R10.reuse ;  /* 0x00000005ff057819 */ /* 0x100fe4000001140a */
[----:B------:R-:W-:Y:S01]  /*0160*/  SHF.R.S32.HI R10, RZ, 0x1f, R10 ;  /* 0x0000001fff0a7819 */ /* 0x000fe2000001140a */
[----:B------:R-:W-:Y:S01]  /*0170*/  IMAD.IADD R39, R0, 0x1, -R39 ;  /* 0x0000000100277824 */ /* 0x000fe200078e0a27 */
[----:B------:R-:W-:Y:S01]  /*0180*/  SHF.R.U32.HI R7, RZ, 0x2, R40 ;  /* 0x00000002ff077819 */ /* 0x000fe20000011628 */
[----:B------:R-:W-:Y:S01]  /*0190*/  IMAD.SHL.U32 R37, R5, 0x2, RZ ;  /* 0x0000000205257824 */ /* 0x000fe200078e00ff */
[----:B------:R-:W-:Y:S02]  /*01a0*/  LEA.HI R10, R10, R5, RZ, 0x2 ;  /* 0x000000050a0a7211 */ /* 0x000fe400078f10ff */
[----:B------:R-:W-:Y:S01]  /*01b0*/  SHF.R.S32.HI R2, RZ, 0x1f, R39 ;  /* 0x0000001fff027819 */ /* 0x000fe20000011427 */
[----:B------:R-:W-:Y:S01]  /*01c0*/  IMAD R36, R7, 0x12, R36 ;  /* 0x0000001207247824 */ /* 0x000fe200078e0224 */
[----:B------:R-:W-:-:S02]  /*01d0*/  LOP3.LUT R10, R10, 0xfffffffc, RZ, 0xc0, !PT ;  /* 0xfffffffc0a0a7812 */ /* 0x000fc400078ec0ff */
[----:B------:R-:W-:Y:S02]  /*01e0*/  LEA.HI R2, R2, R39, RZ, 0x4 ;  /* 0x0000002702027211 */ /* 0x000fe400078f20ff */
[----:B------:R-:W-:Y:S01]  /*01f0*/  LEA.HI R9, R3, R0, RZ, 0x7 ;  /* 0x0000000003097211 */ /* 0x000fe200078f38ff */
[----:B------:R-:W-:Y:S01]  /*0200*/  IMAD.IADD R10, R5, 0x1, -R10 ;  /* 0x00000001050a7824 */ /* 0x000fe200078e0a0a */
[C---:B------:R-:W-:Y:S02]  /*0210*/  LOP3.LUT R38, R2.reuse, 0xfffffff0, RZ, 0xc0, !PT ;  /* 0xfffffff002267812 */ /* 0x040fe400078ec0ff */
[----:B------:R-:W-:Y:S02]  /*0220*/  LEA.HI.SX32 R37, R2, R37, 0x1c ;  /* 0x0000002502257211 */ /* 0x000fe400078fe2ff */
[----:B------:R-:W-:Y:S01]  /*0230*/  LEA.HI R8, R10, R10, RZ, 0x1 ;  /* 0x0000000a0a087211 */ /* 0x000fe200078f08ff */
[----:B------:R-:W-:Y:S01]  /*0240*/  IMAD.IADD R38, R39, 0x1, -R38 ;  /* 0x0000000127267824 */ /* 0x000fe200078e0a26 */
[----:B------:R-:W-:Y:S01]  /*0250*/  SHF.R.S32.HI R2, RZ, 0x1f, R37 ;  /* 0x0000001fff027819 */ /* 0x000fe20000011425 */
[----:B------:R-:W-:Y:S01]  /*0260*/  VIADD R79, R37, 0x8 ;  /* 0x00000008254f7836 */ /* 0x000fe20000000000 */
[----:B------:R-:W-:Y:S01]  /*0270*/  SHF.R.S32.HI R9, RZ, 0x7, R9 ;  /* 0x00000007ff097819 */ /* 0x000fe20000011409 */
[----:B------:R-:W-:Y:S01]  /*0280*/  IMAD.SHL.U32 R3, R38, 0x4, RZ ;  /* 0x0000000426037824 */ /* 0x000fe200078e00ff */
[----:B------:R-:W-:-:S02]  /*0290*/  LEA.HI R5, R2, R37, RZ, 0x2 ;  /* 0x0000002502057211 */ /* 0x000fc400078f10ff */
[----:B------:R-:W-:Y:S02]  /*02a0*/  LOP3.LUT R4, R38, 0x6, RZ, 0xc0, !PT ;  /* 0x0000000626047812 */ /* 0x000fe400078ec0ff */
[----:B------:R-:W-:Y:S02]  /*02b0*/  LOP3.LUT R5, R5, 0xfffffffc, RZ, 0xc0, !PT ;  /* 0xfffffffc05057812 */ /* 0x000fe400078ec0ff */
[----:B------:R-:W-:Y:S02]  /*02c0*/  SHF.R.S32.HI R7, RZ, 0x1f, R38 ;  /* 0x0000001fff077819 */ /* 0x000fe40000011426 */
[----:B------:R-:W-:Y:S01]  /*02d0*/  SHF.R.U32.HI R4, RZ, 0x1, R4 ;  /* 0x00000001ff047819 */ /* 0x000fe20000011604 */
[----:B------:R-:W-:Y:S01]  /*02e0*/  IMAD.IADD R6, R37, 0x1, -R5 ;  /* 0x0000000125067824 */ /* 0x000fe200078e0a05 */
[----:B------:R-:W-:Y:S02]  /*02f0*/  LEA.HI R2, R7, R38, RZ, 0x3 ;  /* 0x0000002607027211 */ /* 0x000fe400078f18ff */
[----:B------:R-:W-:-:S02]  /*0300*/  LOP3.LUT R3, R4, 0x4, R3, 0xf8, !PT ;  /* 0x0000000404037812 */ /* 0x000fc400078ef803 */
[----:B------:R-:W-:Y:S02]  /*0310*/  SHF.R.U32.HI R2, RZ, 0x3, R2 ;  /* 0x00000003ff027819 */ /* 0x000fe40000011602 */
[----:B------:R-:W-:Y:S02]  /*0320*/  LOP3.LUT R3, R3, 0x1, R6, 0x78, !PT ;  /* 0x0000000103037812 */ /* 0x000fe400078e7806 */
[----:B------:R-:W-:Y:S02]  /*0330*/  LOP3.LUT R7, R8, 0x3ffffffe, RZ, 0xc0, !PT ;  /* 0x3ffffffe08077812 */ /* 0x000fe400078ec0ff */
[----:B------:R-:W-:Y:S01]  /*0340*/  SHF.R.S32.HI R8, RZ, 0x1, R8 ;  /* 0x00000001ff087819 */ /* 0x000fe20000011408 */
[----:B------:R-:W-:Y:S01]  /*0350*/  IMAD R2, R3, 0x2, R2 ;  /* 0x0000000203027824 */ /* 0x000fe200078e0202 */
[----:B------:R-:W-:Y:S01]  /*0360*/  SHF.R.U32.HI R3, RZ, 0x3, R40 ;  /* 0x00000003ff037819 */ /* 0x000fe20000011628 */
[----:B------:R-:W-:Y:S01]  /*0370*/  IMAD.IADD R7, R10, 0x1, -R7 ;  /* 0x000000010a077824 */ /* 0x000fe200078e0a07 */
[----:B------:R-:W-:Y:S01]  /*0380*/  LOP3.LUT R78, R5, R4, RZ, 0xfc, !PT ;  /* 0x00000004054e7212 */ /* 0x000fe200078efcff */
[----:B------:R-:W-:Y:S01]  /*0390*/  IMAD R8, R9, 0x2, R8 ;  /* 0x0000000209087824 */ /* 0x000fe200078e0208 */
[----:B------:R-:W-:Y:S01]  /*03a0*/  LOP3.LUT R0, R3, 0x7, R0, 0x78, !PT ;  /* 0x0000000703007812 */ /* 0x000fe200078e7800 */
[----:B------:R-:W-:Y:S01]  /*03b0*/  IMAD.SHL.U32 R5, R6, 0x2, RZ ;  /* 0x0000000206057824 */ /* 0x000fe200078e00ff */
[----:B------:R-:W-:Y:S01]  /*03c0*/  SHF.R.S32.HI R70, RZ, 0x1f, R37 ;  /* 0x0000001fff467819 */ /* 0x000fe20000011425 */
[----:B------:R-:W-:-:S03]  /*03d0*/  IMAD R4, R8, 0x2, R7 ;  /* 0x0000000208047824 */ /* 0x000fc600078e0207 */
[----:B------:R-:W-:Y:S01]  /*03e0*/  LOP3.LUT R5, R2, 0x4, R5, 0x78, !PT ;  /* 0x0000000402057812 */ /* 0x000fe200078e7805 */
[----:B------:R-:W-:Y:S02]  /*03f0*/  IMAD R2, R3, 0x10, R0 ;  /* 0x0000001003027824 */ /* 0x000fe400078e0200 */
[----:B------:R-:W-:Y:S02]  /*0400*/  IMAD.SHL.U32 R4, R4, 0x4, RZ ;  /* 0x0000000404047824 */ /* 0x000fe400078e00ff */
[----:B------:R-:W-:Y:S01]  /*0410*/  IMAD R78, R78, 0x20, R5 ;  /* 0x000000204e4e7824 */ /* 0x000fe200078e0205 */
[----:B------:R-:W-:Y:S01]  /*0420*/  LEA R2, R2, UR6, 0x4 ;  /* 0x0000000602027c11 */ /* 0x000fe2000f8e20ff */
[----:B------:R-:W-:Y:S02]  /*0430*/  IMAD R4, R4, 0x120, RZ ;  /* 0x0000012004047824 */ /* 0x000fe400078e02ff */
[----:B------:R-:W-:Y:S01]  /*0440*/  IMAD R3, R8, 0x4, R7 ;  /* 0x0000000408037824 */ /* 0x000fe200078e0207 */
[----:B------:R-:W-:Y:S01]  /*0450*/  LEA R78, R78, UR6, 0x3 ;  /* 0x000000064e4e7c11 */ /* 0x000fe2000f8e18ff */
[----:B------:R-:W-:-:S02]  /*0460*/  VIADD R0, R2, 0x4000 ;  /* 0x0000400002007836 */ /* 0x000fc40000000000 */
[----:B---3--:R-:W-:-:S07]  /*0470*/  IMAD.U32 R67, R39, 0x8, R4 ;  /* 0x0000000827437824 */ /* 0x008fce00078e0004 */
.L_x_246:
[----:B------:R-:W-:Y:S01]  /*0480*/  USHF.R.S32.HI UR4, URZ, 0x1f, UR39 ;  /* 0x0000001f3f047899 */ /* 0x000fe20008011427 */
[----:B------:R-:W-:-:S03]  /*0490*/  PLOP3.LUT P6, PT, PT, PT, PT, 0x8, 0x0 ;  /* 0x000000000000781c */ /* 0x000fc60003fce170 */
[----:B------:R-:W-:-:S04]  /*04a0*/  ULEA.HI UR4, UR4, UR39, URZ, 0x5 ;  /* 0x0000002704047291 */ /* 0x000fc8000f8f283f */
[----:B------:R-:W-:-:S04]  /*04b0*/  ULOP3.LUT UR4, UR4, 0xffffffe0, URZ, 0xc0, !UPT ;  /* 0xffffffe004047892 */ /* 0x000fc8000f8ec03f */
[----:B------:R-:W-:-:S06]  /*04c0*/  UIADD3 UR5, UR39, -UR4, URZ ;  /* 0x8000000427057290 */ /* 0x000fcc000fffe03f */
[----:B-12---:R-:W-:-:S06]  /*04d0*/  IMAD.U32 R5, RZ, RZ, UR5 ;  /* 0x00000005ff057e24 */ /* 0x006fcc000f8e00ff */
[----:B------:R-:W1:Y:S02]  /*04e0*/  SHFL.IDX PT, R5, R76, R5, 0x1f ;  /* 0x00001f054c057589 */ /* 0x000e6400000e0000 */
[----:B-1----:R-:W-:-:S13]  /*04f0*/  ISETP.LE.AND P0, PT, R5, UR40, PT ;  /* 0x0000002805007c0c */ /* 0x002fda000bf03270 */
[----:B---3--:R-:W-:Y:S05]  /*0500*/  @!P0 BRA `(.L_x_143) ;  /* 0x0000000400048947 */ /* 0x008fea0003800000 */
[----:B------:R-:W1:Y:S01]  /*0510*/  SHFL.IDX PT, R4, R76, 0x1f, 0x1f ;  /* 0x03e01f004c047f89 */ /* 0x000e6200000e0000 */
[----:B------:R-:W-:Y:S01]  /*0520*/  UMOV UR39, UR4 ;  /* 0x0000000400277c82 */ /* 0x000fe20008000000 */
[----:B-1----:R-:W-:-:S13]  /*0530*/  ISETP.GT.AND P0, PT, R4, UR40, PT ;  /* 0x0000002804007c0c */ /* 0x002fda000bf04270 */
[----:B------:R-:W-:Y:S05]  /*0540*/  @P0 BRA `(.L_x_144) ;  /* 0x0000000000c80947 */ /* 0x000fea0003800000 */
[----:B------:R-:W1:Y:S01]  /*0550*/  LDC.64 R6, c[0x0][0x210] ;  /* 0x00008400ff067b82 */ /* 0x000e620000000a00 */
[C---:B------:R-:W-:Y:S01]  /*0560*/  ISETP.NE.AND P5, PT, R40.reuse, RZ, PT ;  /* 0x000000ff2800720c */ /* 0x040fe20003fa5270 */
[----:B------:R-:W-:Y:S01]  /*0570*/  UMOV UR39, UR4 ;  /* 0x0000000400277c82 */ /* 0x000fe20008000000 */
[C---:B------:R-:W-:Y:S01]  /*0580*/  ISETP.GE.U32.AND P4, PT, R40.reuse, 0x2, PT ;  /* 0x000000022800780c */ /* 0x040fe20003f86070 */
[----:B------:R-:W-:Y:S01]  /*0590*/  ULDC UR27, c[0x0][0x218] ;  /* 0x00008600001b7ab9 */ /* 0x000fe20000000800 */
[C---:B------:R-:W-:Y:S02]  /*05a0*/  ISETP.GE.U32.AND P3, PT, R40.reuse, 0x4, PT ;  /* 0x000000042800780c */ /* 0x040fe40003f66070 */
[C---:B------:R-:W-:Y:S02]  /*05b0*/  ISETP.GE.U32.AND P2, PT, R40.reuse, 0x8, PT ;  /* 0x000000082800780c */ /* 0x040fe40003f46070 */
[----:B------:R-:W-:-:S13]  /*05c0*/  ISETP.GE.U32.AND P1, PT, R40, 0x10, PT ;  /* 0x000000102800780c */ /* 0x000fda0003f26070 */
.L_x_147:
[----:B------:R-:W-:Y:S01]  /*05d0*/  UIADD3 UR39, UR39, 0x20, URZ ;  /* 0x0000002027277890 */ /* 0x000fe2000fffe03f */
[----:B------:R-:W-:-:S03]  /*05e0*/  PLOP3.LUT P6, PT, PT, PT, PT, 0x80, 0x0 ;  /* 0x000000000000781c */ /* 0x000fc60003fcf070 */
[----:B------:R-:W-:-:S06]  /*05f0*/  UISETP.GT.AND UP0, UPT, UR39, UR27, UPT ;  /* 0x0000001b2700728c */ /* 0x000fcc000bf04270 */
[----:B------:R-:W-:-:S13]  /*0600*/  PLOP3.LUT P0, PT, PT, PT, UP0, 0x80, 0x0 ;  /* 0x000000000000781c */ /* 0x000fda0003f0f008 */
[----:B------:R-:W-:Y:S05]  /*0610*/  @P0 BRA `(.L_x_143) ;  /* 0x0000000000c00947 */ /* 0x000fea0003800000 */
[----:B------:R-:W-:Y:S01]  /*0620*/  VIADD R5, R40, UR39 ;  /* 0x0000002728057c36 */ /* 0x000fe20008000000 */
[----:B------:R-:W-:Y:S01]  /*0630*/  BSSY B0, `(.L_x_145) ;  /* 0x000000f000007945 */ /* 0x000fe20003800000 */
[----:B------:R-:W-:Y:S01]  /*0640*/  MOV R77, R4 ;  /* 0x00000004004d7202 */ /* 0x000fe20000000f00 */
[----:B------:R-:W-:Y:S02]  /*0650*/  IMAD.MOV.U32 R4, RZ, RZ, RZ ;  /* 0x000000ffff047224 */ /* 0x000fe400078e00ff */
[----:B------:R-:W-:-:S13]  /*0660*/  ISETP.GE.AND P0, PT, R5, UR27, PT ;  /* 0x0000001b05007c0c */ /* 0x000fda000bf06270 */
[----:B------:R-:W-:Y:S05]  /*0670*/  @P0 BRA `(.L_x_146) ;  /* 0x0000000000280947 */ /* 0x000fea0003800000 */
[----:B-1----:R-:W-:-:S05]  /*0680*/  IMAD.WIDE R8, R5, 0xc, R6 ;  /* 0x0000000c05087825 */ /* 0x002fca00078e0206 */
[----:B------:R-:W2:Y:S02]  /*0690*/  LDG.E R5, desc[UR50][R8.64] ;  /* 0x0000003208057981 */ /* 0x000ea4000c1e1900 */
[----:B--2---:R-:W-:-:S05]  /*06a0*/  VIADD R5, R5, 0x1f ;  /* 0x0000001f05057836 */ /* 0x004fca0000000000 */
[----:B------:R-:W-:-:S04]  /*06b0*/  SHF.R.S32.HI R4, RZ, 0x1f, R5 ;  /* 0x0000001fff047819 */ /* 0x000fc80000011405 */
[----:B------:R-:W-:-:S04]  /*06c0*/  LEA.HI R5, R4, R5, RZ, 0x5 ;  /* 0x0000000504057211 */ /* 0x000fc800078f28ff */
[----:B------:R-:W-:-:S05]  /*06d0*/  SHF.R.S32.HI R5, RZ, 0x5, R5 ;  /* 0x00000005ff057819 */ /* 0x000fca0000011405 */
[----:B------:R-:W-:-:S04]  /*06e0*/  VIADD R4, R5, 0xffffffff ;  /* 0xffffffff05047836 */ /* 0x000fc80000000000 */
[----:B------:R-:W-:-:S05]  /*06f0*/  IMAD R4, R5, R4, RZ ;  /* 0x0000000405047224 */ /* 0x000fca00078e02ff */
[----:B------:R-:W-:-:S04]  /*0700*/  LEA.HI R4, R4, R4, RZ, 0x1 ;  /* 0x0000000404047211 */ /* 0x000fc800078f08ff */
[----:B------:R-:W-:Y:S02]  /*0710*/  LEA.HI.SX32 R4, R4, R5, 0x1f ;  /* 0x0000000504047211 */ /* 0x000fe400078ffaff */
.L_x_146:
[----:B------:R-:W-:Y:S05]  /*0720*/  BSYNC B0 ;  /* 0x0000000000007941 */ /* 0x000fea0003800000 */
.L_x_145:
[----:B------:R-:W2:Y:S02]  /*0730*/  SHFL.UP PT, R11, R4, 0x1, RZ ;  /* 0x04200000040b7989 */ /* 0x000ea400000e00ff */
[----:B--2---:R-:W-:-:S05]  /*0740*/  SEL R11, R11, RZ, P5 ;  /* 0x000000ff0b0b7207 */ /* 0x004fca0002800000 */
[----:B------:R-:W-:-:S05]  /*0750*/  IMAD.IADD R11, R11, 0x1, R4 ;  /* 0x000000010b0b7824 */ /* 0x000fca00078e0204 */
[----:B------:R-:W2:Y:S02]  /*0760*/  SHFL.UP PT, R10, R11, 0x2, RZ ;  /* 0x044000000b0a7989 */ /* 0x000ea400000e00ff */
[----:B--2---:R-:W-:-:S05]  /*0770*/  SEL R10, R10, RZ, P4 ;  /* 0x000000ff0a0a7207 */ /* 0x004fca0002000000 */
[----:B------:R-:W-:-:S05]  /*0780*/  IMAD.IADD R10, R11, 0x1, R10 ;  /* 0x000000010b0a7824 */ /* 0x000fca00078e020a */
[----:B------:R-:W2:Y:S02]  /*0790*/  SHFL.UP PT, R9, R10, 0x4, RZ ;  /* 0x048000000a097989 */ /* 0x000ea400000e00ff */
[----:B--2---:R-:W-:-:S05]  /*07a0*/  SEL R9, R9, RZ, P3 ;  /* 0x000000ff09097207 */ /* 0x004fca0001800000 */
[----:B------:R-:W-:-:S05]  /*07b0*/  IMAD.IADD R9, R10, 0x1, R9 ;  /* 0x000000010a097824 */ /* 0x000fca00078e0209 */
[----:B------:R-:W2:Y:S02]  /*07c0*/  SHFL.UP PT, R8, R9, 0x8, RZ ;  /* 0x0500000009087989 */ /* 0x000ea400000e00ff */
[----:B--2---:R-:W-:-:S04]  /*07d0*/  SEL R8, R8, RZ, P2 ;  /* 0x000000ff08087207 */ /* 0x004fc80001000000 */
[----:B------:R-:W-:-:S05]  /*07e0*/  IADD3 R8, R9, R8, RZ ;  /* 0x0000000809087210 */ /* 0x000fca0007ffe0ff */
[----:B------:R-:W2:Y:S02]  /*07f0*/  SHFL.UP PT, R5, R8, 0x10, RZ ;  /* 0x0600000008057989 */ /* 0x000ea400000e00ff */
[----:B--2---:R-:W-:-:S05]  /*0800*/  SEL R5, R5, RZ, P1 ;  /* 0x000000ff05057207 */ /* 0x004fca0000800000 */
[----:B------:R-:W-:-:S05]  /*0810*/  IMAD.IADD R5, R8, 0x1, R5 ;  /* 0x0000000108057824 */ /* 0x000fca00078e0205 */
[----:B------:R-:W2:Y:S01]  /*0820*/  SHFL.IDX PT, R4, R5, 0x1f, 0x1f ;  /* 0x03e01f0005047f89 */ /* 0x000ea200000e0000 */
[C---:B------:R-:W-:Y:S01]  /*0830*/  IADD3 R76, R77.reuse, R5, RZ ;  /* 0x000000054d4c7210 */ /* 0x040fe20007ffe0ff */
[----:B--2---:R-:W-:-:S05]  /*0840*/  IMAD.IADD R4, R77, 0x1, R4 ;  /* 0x000000014d047824 */ /* 0x004fca00078e0204 */
[----:B------:R-:W-:-:S13]  /*0850*/  ISETP.GT.AND P0, PT, R4, UR40, PT ;  /* 0x0000002804007c0c */ /* 0x000fda000bf04270 */
[----:B------:R-:W-:Y:S05]  /*0860*/  @!P0 BRA `(.L_x_147) ;  /* 0xfffffffc00588947 */ /* 0x000fea000383ffff */
.L_x_144:
[----:B------:R-:W-:Y:S02]  /*0870*/  ISETP.GT.AND P0, PT, R76, UR40, PT ;  /* 0x000000284c007c0c */ /* 0x000fe4000bf04270 */
[----:B------:R-:W-:-:S11]  /*0880*/  PLOP3.LUT P6, PT, PT, PT, PT, 0x8, 0x0 ;  /* 0x000000000000781c */ /* 0x000fd60003fce170 */
[----:B------:R-:W-:Y:S02]  /*0890*/  VOTEU.ANY UR5, UPT, !P0 ;  /* 0x0000000000057886 */ /* 0x000fe400040e0100 */
[----:B------:R-:W-:Y:S01]  /*08a0*/  ISETP.NE.AND P0, PT, RZ, UR5, PT ;  /* 0x00000005ff007c0c */ /* 0x000fe2000bf05270 */
[----:B------:R-:W-:-:S04]  /*08b0*/  UPOPC UR4, UR5 ;  /* 0x00000005000472bf */ /* 0x000fc80008000000 */
[----:B------:R-:W-:-:S08]  /*08c0*/  UIADD3 UR39, UR4, UR39, URZ ;  /* 0x0000002704277290 */ /* 0x000fd0000fffe03f */
[----:B------:R-:W-:Y:S05]  /*08d0*/  @!P0 BRA `(.L_x_143) ;  /* 0x0000000000108947 */ /* 0x000fea0003800000 */
[----:B------:R-:W-:Y:S01]  /*08e0*/  UIADD3 UR4, UR4, -0x1, URZ ;  /* 0xffffffff04047890 */ /* 0x000fe2000fffe03f */
[----:B------:R-:W-:-:S05]  /*08f0*/  PLOP3.LUT P6, PT, PT, PT, PT, 0x8, 0x0 ;  /* 0x000000000000781c */ /* 0x000fca0003fce170 */
[----:B------:R-:W-:-:S06]  /*0900*/  MOV R77, UR4 ;  /* 0x00000004004d7c02 */ /* 0x000fcc0008000f00 */
[----:B------:R2:W3:Y:S02]  /*0910*/  SHFL.IDX PT, R77, R76, R77, 0x1f ;  /* 0x00001f4d4c4d7589 */ /* 0x0004e400000e0000 */
.L_x_143:
[----:B------:R-:W-:Y:S05]  /*0920*/  @P6 EXIT ;  /* 0x000000000000694d */ /* 0x000fea0003800000 */
[----:B------:R-:W-:Y:S02]  /*0930*/  ULDC.64 UR4, c[0x0][0x210] ;  /* 0x0000840000047ab9 */ /* 0x000fe40000000a00 */
[----:B------:R-:W-:-:S06]  /*0940*/  UIMAD.WIDE UR4, UR39, 0xc, UR4 ;  /* 0x0000000c270478a5 */ /* 0x000fcc000f8e0204 */
[----:B------:R-:W-:Y:S02]  /*0950*/  IMAD.U32 R4, RZ, RZ, UR4 ;  /* 0x00000004ff047e24 */ /* 0x000fe4000f8e00ff */
[----:B------:R-:W-:-:S05]  /*0960*/  IMAD.U32 R5, RZ, RZ, UR5 ;  /* 0x00000005ff057e24 */ /* 0x000fca000f8e00ff */
[----:B-1----:R-:W4:Y:S04]  /*0970*/  LDG.E R7, desc[UR50][R4.64] ;  /* 0x0000003204077981 */ /* 0x002f28000c1e1900 */
[----:B------:R-:W2:Y:S01]  /*0980*/  LDG.E R6, desc[UR50][R4.64+0x4] ;  /* 0x0000043204067981 */ /* 0x000ea2000c1e1900 */
[----:B---3--:R-:W-:Y:S01]  /*0990*/  IADD3 R8, -R77, UR40, RZ ;  /* 0x000000284d087c10 */ /* 0x008fe2000fffe1ff */
[----:B------:R-:W-:Y:S01]  /*09a0*/  IMAD.MOV.U32 R14, RZ, RZ, 0x0 ;  /* 0x00000000ff0e7424 */ /* 0x000fe200078e00ff */
[----:B------:R-:W-:Y:S02]  /*09b0*/  MOV R15, 0x3fd80000 ;  /* 0x3fd80000000f7802 */ /* 0x000fe40000000f00 */
        /* <DEDUP_REMOVED lines=13> */
[----:B------:R-:W-:-:S05]  /*0a90*/  MOV R20, R18 ;  /* 0x0000001200147202 */ /* 0x000fca0000000f00 */
[----:B------:R-:W-:Y:S01]  /*0aa0*/  DFMA R14, R16, -R16, R10 ;  /* 0x80000010100e722b */ /* 0x000fe2000000000a */
[----:B----4-:R-:W-:Y:S02]  /*0ab0*/  R2UR UR25, R7 ;  /* 0x00000000071972ca */ /* 0x010fe400000e0000 */
[----:B--2---:R-:W-:-:S05]  /*0ac0*/  R2UR UR24, R6 ;  /* 0x00000000061872ca */ /* 0x004fca00000e0000 */
[----:B------:R-:W-:-:S06]  /*0ad0*/  DFMA R6, R14, R20, R16 ;  /* 0x000000140e06722b */ /* 0x000fcc0000000010 */
[----:B------:R-:W-:Y:S02]  /*0ae0*/  UIADD3 UR8, UR25, 0x1f, URZ ;  /* 0x0000001f19087890 */ /* 0x000fe4000fffe03f */
[----:B------:R-:W-:Y:S02]  /*0af0*/  UIADD3 UR5, UR24, 0x1f, URZ ;  /* 0x0000001f18057890 */ /* 0x000fe4000fffe03f */
[----:B------:R-:W-:Y:S02]  /*0b00*/  USHF.R.S32.HI UR7, URZ, 0x1f, UR8 ;  /* 0x0000001f3f077899 */ /* 0x000fe40008011408 */
[----:B------:R-:W-:Y:S02]  /*0b10*/  USHF.R.S32.HI UR4, URZ, 0x1f, UR5 ;  /* 0x0000001f3f047899 */ /* 0x000fe40008011405 */
[----:B------:R-:W-:Y:S02]  /*0b20*/  ULEA.HI UR7, UR7, UR8, URZ, 0x5 ;  /* 0x0000000807077291 */ /* 0x000fe4000f8f283f */
[----:B------:R-:W-:-:S02]  /*0b30*/  ULEA.HI UR4, UR4, UR5, URZ, 0x5 ;  /* 0x0000000504047291 */ /* 0x000fc4000f8f283f */
[----:B------:R-:W-:Y:S02]  /*0b40*/  USHF.R.S32.HI UR7, URZ, 0x5, UR7 ;  /* 0x000000053f077899 */ /* 0x000fe40008011407 */
[----:B------:R-:W-:Y:S01]  /*0b50*/  USHF.R.S32.HI UR4, URZ, 0x5, UR4 ;  /* 0x000000053f047899 */ /* 0x000fe20008011404 */
[----:B------:R-:W-:Y:S11]  /*0b60*/  @!P0 BRA `(.L_x_148) ;  /* 0x00000000000c8947 */ /* 0x000ff60003800000 */
[----:B------:R-:W-:-:S06]  /*0b70*/  MOV R6, 0xb90 ;  /* 0x00000b9000067802 */ /* 0x000fcc0000000f00 */
[----:B------:R-:W-:Y:S05]  /*0b80*/  CALL.REL.NOINC `($__internal_4_$__cuda_sm20_dsqrt_rn_f64_mediumpath_v1) ;  /* 0x0000009000ec7944 */ /* 0x000fea0003c00000 */
[----:B------:R-:W-:-:S07]  /*0b90*/  MOV R6, R10 ;  /* 0x0000000a00067202 */ /* 0x000fce0000000f00 */
.L_x_148:
        /* <DEDUP_REMOVED lines=16> */
[----:B------:R-:W-:Y:S01]  /*0ca0*/  USHF.R.S32.HI UR7, URZ, 0x1f, UR39 ;  /* 0x0000001f3f077899 */ /* 0x000fe20008011427 */
[----:B------:R1:W2:Y:S01]  /*0cb0*/  LDG.E R4, desc[UR50][R4.64+0x8] ;  /* 0x0000083204047981 */ /* 0x0002a2000c1e1900 */
[----:B------:R-:W-:Y:S01]  /*0cc0*/  USHF.L.U32 UR10, UR39, 0x3, URZ ;  /* 0x00000003270a7899 */ /* 0x000fe2000800063f */
[----:B------:R-:W-:Y:S01]  /*0cd0*/  ULDC.64 UR8, c[0x0][0x298] ;  /* 0x0000a60000087ab9 */ /* 0x000fe20000000a00 */
[----:B------:R-:W-:Y:S01]  /*0ce0*/  ULDC.64 UR4, c[0x0][0x290] ;  /* 0x0000a40000047ab9 */ /* 0x000fe20000000a00 */
[----:B------:R-:W-:Y:S02]  /*0cf0*/  USHF.L.U64.HI UR7, UR39, 0x3, UR7 ;  /* 0x0000000327077899 */ /* 0x000fe40008010207 */
[----:B------:R-:W-:Y:S02]  /*0d00*/  UIADD3 UR8, UP1, UR10, UR8, URZ ;  /* 0x000000080a087290 */ /* 0x000fe4000ff3e03f */
[----:B------:R-:W-:Y:S02]  /*0d10*/  UIADD3 UR4, UP0, UR10, UR4, URZ ;  /* 0x000000040a047290 */ /* 0x000fe4000ff1e03f */
[----:B------:R-:W-:-:S02]  /*0d20*/  UIADD3.X UR9, UR7, UR9, URZ, UP1, !UPT ;  /* 0x0000000907097290 */ /* 0x000fc40008ffe43f */
[----:B------:R-:W-:Y:S01]  /*0d30*/  UIADD3.X UR5, UR7, UR5, URZ, UP0, !UPT ;  /* 0x0000000507057290 */ /* 0x000fe200087fe43f */
[----:B------:R-:W-:Y:S02]  /*0d40*/  IMAD.U32 R12, RZ, RZ, UR8 ;  /* 0x00000008ff0c7e24 */ /* 0x000fe4000f8e00ff */
[----:B------:R-:W-:Y:S02]  /*0d50*/  IMAD.U32 R6, RZ, RZ, UR4 ;  /* 0x00000004ff067e24 */ /* 0x000fe4000f8e00ff */
[----:B------:R-:W-:Y:S01]  /*0d60*/  IMAD.U32 R13, RZ, RZ, UR9 ;  /* 0x00000009ff0d7e24 */ /* 0x000fe2000f8e00ff */
[----:B------:R-:W-:Y:S01]  /*0d70*/  ULDC.64 UR8, c[0x0][0x278] ;  /* 0x00009e0000087ab9 */ /* 0x000fe20000000a00 */
[----:B------:R-:W-:-:S04]  /*0d80*/  IMAD.U32 R7, RZ, RZ, UR5 ;  /* 0x00000005ff077e24 */ /* 0x000fc8000f8e00ff */
[----:B------:R-:W3:Y:S01]  /*0d90*/  LDG.E.64 R12, desc[UR50][R12.64] ;  /* 0x000000320c0c7981 */ /* 0x000ee2000c1e1b00 */
[----:B------:R-:W-:Y:S01]  /*0da0*/  UIADD3 UR8, UP1, UR10, UR8, URZ ;  /* 0x000000080a087290 */ /* 0x000fe2000ff3e03f */
[----:B------:R-:W-:Y:S02]  /*0db0*/  ULDC.64 UR4, c[0x0][0x270] ;  /* 0x00009c0000047ab9 */ /* 0x000fe40000000a00 */
[----:B------:R-:W4:Y:S01]  /*0dc0*/  LDG.E.64 R6, desc[UR50][R6.64] ;  /* 0x0000003206067981 */ /* 0x000f22000c1e1b00 */
        /* <DEDUP_REMOVED lines=9> */
[C---:B------:R-:W-:Y:S02]  /*0e60*/  IMAD.IADD R16, R38.reuse, 0x1, R66 ;  /* 0x0000000126107824 */ /* 0x040fe400078e0242 */
[----:B------:R-:W-:Y:S02]  /*0e70*/  IMAD.IADD R14, R38, 0x1, R65 ;  /* 0x00000001260e7824 */ /* 0x000fe400078e0241 */
[----:B-1----:R-:W-:Y:S01]  /*0e80*/  VIADD R5, R16, 0x10 ;  /* 0x0000001010057836 */ /* 0x002fe20000000000 */
[----:B------:R-:W-:-:S02]  /*0e90*/  SHF.R.S32.HI R17, RZ, 0x1f, R16 ;  /* 0x0000001fff117819 */ /* 0x000fc40000011410 */
[----:B------:R-:W-:Y:S01]  /*0ea0*/  SHF.R.S32.HI R15, RZ, 0x1f, R14 ;  /* 0x0000001fff0f7819 */ /* 0x000fe2000001140e */
[----:B------:R-:W-:Y:S01]  /*0eb0*/  BAR.SYNC.DEFER_BLOCKING 0x0 ;  /* 0x0000000000007b1d */ /* 0x000fe20000010000 */
[----:B------:R-:W-:Y:S02]  /*0ec0*/  ISETP.GE.AND P6, PT, R5, UR25, PT ;  /* 0x0000001905007c0c */ /* 0x000fe4000bfc6270 */
[----:B--2---:R-:W-:-:S13]  /*0ed0*/  R2UR UR23, R4 ;  /* 0x00000000041772ca */ /* 0x004fda00000e0000 */
[----:B------:R-:W-:Y:S02]  /*0ee0*/  USHF.R.S32.HI UR20, URZ, 0x1f, UR23 ;  /* 0x0000001f3f147899 */ /* 0x000fe40008011417 */
[----:B------:R-:W-:Y:S02]  /*0ef0*/  UIADD3 UR35, UR23, 0xf, URZ ;  /* 0x0000000f17237890 */ /* 0x000fe4000fffe03f */
[----:B------:R-:W-:-:S04]  /*0f00*/  ULEA.HI UR20, UR20, UR23, URZ, 0x4 ;  /* 0x0000001714147291 */ /* 0x000fc8000f8f203f */
[----:B------:R-:W-:Y:S01]  /*0f10*/  ULOP3.LUT UR20, UR20, 0xfffffff0, URZ, 0xc0, !UPT ;  /* 0xfffffff014147892 */ /* 0x000fe2000f8ec03f */
[----:B---3--:R-:W-:-:S03]  /*0f20*/  R2UR UR49, R13 ;  /* 0x000000000d3172ca */ /* 0x008fc600000e0000 */
[----:B------:R-:W-:Y:S01]  /*0f30*/  UIADD3 UR20, UR23, -UR20, URZ ;  /* 0x8000001417147290 */ /* 0x000fe2000fffe03f */
[----:B------:R-:W-:Y:S02]  /*0f40*/  R2UR UR48, R12 ;  /* 0x000000000c3072ca */ /* 0x000fe400000e0000 */
[----:B----4-:R-:W-:Y:S01]  /*0f50*/  R2UR UR47, R7 ;  /* 0x00000000072f72ca */ /* 0x010fe200000e0000 */
[----:B------:R-:W-:Y:S01]  /*0f60*/  UISETP.NE.AND UP0, UPT, UR20, URZ, UPT ;  /* 0x0000003f1400728c */ /* 0x000fe2000bf05270 */
[----:B------:R-:W-:Y:S01]  /*0f70*/  R2UR UR46, R6 ;  /* 0x00000000062e72ca */ /* 0x000fe200000e0000 */
[----:B------:R-:W-:Y:S02]  /*0f80*/  VIADD R6, R14, 0x10 ;  /* 0x000000100e067836 */ /* 0x000fe40000000000 */
[----:B------:R-:W-:-:S04]  /*0f90*/  USEL UR20, UR20, 0x10, UP0 ;  /* 0x0000001014147887 */ /* 0x000fc80008000000 */
[----:B------:R-:W-:Y:S02]  /*0fa0*/  UISETP.LT.AND UP0, UPT, UR23, UR20, UPT ;  /* 0x000000141700728c */ /* 0x000fe4000bf01270 */
        /* <DEDUP_REMOVED lines=53> */
[----:B------:R-:W-:Y:S01]  /*1300*/  LEA R12, P1, R20, R8, 0x3 ;  /* 0x00000008140c7211 */ /* 0x000fe200078218ff */
[----:B------:R-:W-:Y:S01]  /*1310*/  USHF.R.S32.HI UR7, URZ, 0x1f, UR35 ;  /* 0x0000001f3f077899 */ /* 0x000fe20008011423 */
[----:B------:R-:W-:-:S02]  /*1320*/  LEA.HI.X R19, R22, R11, R13, 0x3, P2 ;  /* 0x0000000b16137211 */ /* 0x000fc400010f1c0d */
[----:B------:R-:W-:Y:S01]  /*1330*/  LOP3.LUT P2, R63, R63, 0x8, RZ, 0xc0, !PT ;  /* 0x000000083f3f7812 */ /* 0x000fe2000784c0ff */
[----:B------:R-:W-:Y:S01]  /*1340*/  ULEA.HI UR7, UR7, UR35, URZ, 0x4 ;  /* 0x0000002307077291 */ /* 0x000fe2000f8f203f */
[----:B------:R-:W-:Y:S02]  /*1350*/  LEA.HI.X R13, R20, R9, R7, 0x3, P1 ;  /* 0x00000009140d7211 */ /* 0x000fe400008f1c07 */
[----:B------:R-:W-:Y:S01]  /*1360*/  LOP3.LUT P3, R62, R62, 0x8, RZ, 0xc0, !PT ;  /* 0x000000083e3e7812 */ /* 0x000fe2000786c0ff */
[----:B------:R-:W-:Y:S01]  /*1370*/  @!PT LDS RZ, [RZ] ;  /* 0x00000000fffff984 */ /* 0x000fe20000000800 */
[----:B------:R-:W-:Y:S01]  /*1380*/  @!PT LDS RZ, [RZ] ;  /* 0x00000000fffff984 */ /* 0x000fe20000000800 */
[----:B------:R-:W-:Y:S01]  /*1390*/  @!PT LDS RZ, [RZ] ;  /* 0x00000000fffff984 */ /* 0x000fe20000000800 */
[----:B------:R-:W-:Y:S01]  /*13a0*/  LDGSTS.E.LTC128B.64 [R78], desc[UR50][R18.64], P0 ;  /* 0x00000000124e7fae */ /* 0x000fe20008121b72 */
[----:B------:R-:W-:Y:S01]  /*13b0*/  LOP3.LUT P1, R61, R61, 0x8, RZ, 0xc0, !PT ;  /* 0x000000083d3d7812 */ /* 0x000fe2000782c0ff */
[----:B------:R-:W-:Y:S01]  /*13c0*/  ULEA.HI.SX32 UR7, UR7, 0xfffffffd, 0x1c ;  /* 0xfffffffd07077891 */ /* 0x000fe2000f8fe23f */
[----:B------:R-:W-:Y:S02]  /*13d0*/  IADD3 R24, P0, R18, UR21, RZ ;  /* 0x0000001512187c10 */ /* 0x000fe4000ff1e0ff */
[----:B------:R-:W-:-:S02]  /*13e0*/  SEL R20, RZ, 0xffffffff, P6 ;  /* 0xffffffffff147807 */ /* 0x000fc40003000000 */
        /* <DEDUP_REMOVED lines=44> */
[----:B------:R-:W-:Y:S01]  /*16b0*/  IMAD.SHL.U32 R56, R74, 0x8, RZ ;  /* 0x000000084a387824 */ /* 0x000fe200078e00ff */
        /* <DEDUP_REMOVED lines=51> */
[C---:B------:R-:W-:Y:S01]  /*19f0*/  IMAD.SHL.U32 R44, R73.reuse, 0x8, RZ ;  /* 0x00000008492c7824 */ /* 0x040fe200078e00ff */
        /* <DEDUP_REMOVED lines=70> */
[----:B------:R-:W-:Y:S01]  /*1e60*/  UIMAD.WIDE.U32 UR42, UR48, 0xc0, URZ ;  /* 0x000000c0302a78a5 */ /* 0x000fe2000f8e003f */
[----:B------:R-:W-:Y:S01]  /*1e70*/  IADD3.X R83, ~R83, UR12, R15, P0, !PT ;  /* 0x0000000c53537c10 */ /* 0x000fe200087fe50f */
[----:B------:R-:W-:Y:S01]  /*1e80*/  UIADD3 UR14, UP0, UR29, UR29, URZ ;  /* 0x0000001d1d0e7290 */ /* 0x000fe2000ff1e03f */
[----:B------:R1:W3:Y:S01]  /*1e90*/  LDS.128 R24, [R0+UR5] ;  /* 0x0000000500187984 */ /* 0x0002e20008000c00 */
[----:B------:R-:W-:-:S02]  /*1ea0*/  MOV R71, R74 ;  /* 0x0000004a00477202 */ /* 0x000fc40000000f00 */
[----:B------:R-:W-:Y:S01]  /*1eb0*/  CS2R R14, SRZ ;  /* 0x00000000000e7805 */ /* 0x000fe2000001ff00 */
[----:B------:R-:W-:Y:S01]  /*1ec0*/  UIADD3 UR15, UR12, UR45, URZ ;  /* 0x0000002d0c0f7290 */ /* 0x000fe2000fffe03f */
[----:B------:R-:W-:Y:S01]  /*1ed0*/  IADD3.X R81, ~R81, UR26, R29, P1, !PT ;  /* 0x0000001a51517c10 */ /* 0x000fe20008ffe51d */
        /* <DEDUP_REMOVED lines=8> */
[----:B------:R-:W-:Y:S01]  /*1f60*/  UIADD3.X UR13, UR28, UR28, URZ, UP0, !UPT ;  /* 0x0000001c1c0d7290 */ /* 0x000fe200087fe43f */
[----:B------:R-:W-:Y:S01]  /*1f70*/  UMOV UR34, 0x3000 ;  /* 0x0000300000227882 */ /* 0x000fe20000000000 */
[----:B------:R-:W-:Y:S01]  /*1f80*/  UMOV UR7, 0x1000 ;  /* 0x0000100000077882 */ /* 0x000fe20000000000 */
[----:B------:R-:W-:-:S09]  /*1f90*/  UMOV UR26, 0xffffd000 ;  /* 0xffffd000001a7882 */ /* 0x000fd20000000000 */
.L_x_151:
[C---:B-123-5:R-:W5:Y:S01]  /*1fa0*/  DMMA.8x8x4 R4, R20.reuse, R24, R4 ;  /* 0x000000181404723f */ /* 0x06ef620000000004 */
[----:B------:R-:W-:Y:S01]  /*1fb0*/  LDS.128 R28, [R2+UR4+0x400] ;  /* 0x00040004021c7984 */ /* 0x000fe20008000c00 */
[----:B------:R-:W-:Y:S02]  /*1fc0*/  UIADD3 UR31, UR31, 0x1, URZ ;  /* 0x000000011f1f7890 */ /* 0x000fe4000fffe03f */
[----:B------:R-:W-:Y:S01]  /*1fd0*/  LOP3.LUT P3, RZ, R71, 0x1, RZ, 0xc0, !PT ;  /* 0x0000000147ff7812 */ /* 0x000fe2000786c0ff */
[----:B------:R-:W-:Y:S01]  /*1fe0*/  VIADD R84, R78, UR34 ;  /* 0x000000224e547c36 */ /* 0x000fe20008000000 */
[----:B------:R-:W-:Y:S01]  /*1ff0*/  IADD3 R86, P1, R80, UR8, RZ ;  /* 0x0000000850567c10 */ /* 0x000fe2000ff3e0ff */
[----:B------:R-:W-:Y:S01]  /*2000*/  UISETP.NE.AND UP0, UPT, UR31, 0x4, UPT ;  /* 0x000000041f00788c */ /* 0x000fe2000bf05270 */
[----:B------:R-:W-:Y:S01]  /*2010*/  LOP3.LUT P2, RZ, R72, 0x1, RZ, 0xc0, !PT ;  /* 0x0000000148ff7812 */ /* 0x000fe2000784c0ff */
[----:B-1----:R-:W1:Y:S01]  /*2020*/  LDS.128 R32, [R0+UR5+0x400] ;  /* 0x0004000500207984 */ /* 0x002e620008000c00 */
[----:B------:R-:W-:Y:S01]  /*2030*/  IADD3.X R87, R81, UR9, RZ, P1, !PT ;  /* 0x0000000951577c10 */ /* 0x000fe20008ffe4ff */
[----:B------:R-:W-:Y:S01]  /*2040*/  USEL UR30, UR26, 0x1000, !UP0 ;  /* 0x000010001a1e7887 */ /* 0x000fe2000c000000 */
[----:B------:R-:W-:Y:S01]  /*2050*/  IADD3 R90, P0, R82, UR10, RZ ;  /* 0x0000000a525a7c10 */ /* 0x000fe2000ff1e0ff */
[----:B------:R-:W-:Y:S01]  /*2060*/  UIADD3 UR33, UR33, 0x1, URZ ;  /* 0x0000000121217890 */ /* 0x000fe2000fffe03f */
[----:B------:R-:W-:Y:S01]  /*2070*/  IADD3 R94, P1, R80, UR42, RZ ;  /* 0x0000002a505e7c10 */ /* 0x000fe2000ff3e0ff */
[----:B------:R-:W-:Y:S01]  /*2080*/  UIADD3 UR32, UR34, -0x3000, URZ ;  /* 0xffffd00022207890 */ /* 0x000fe2000fffe03f */
        /* <DEDUP_REMOVED lines=8> */
[C---:B------:R-:W-:Y:S01]  /*2110*/  IADD3 R92, P0, R82.reuse, UR14, RZ ;  /* 0x0000000e525c7c10 */ /* 0x040fe2000ff1e0ff */
[----:B------:R-:W-:Y:S01]  /*2120*/  USEL UR33, UR33, URZ, UP1 ;  /* 0x0000003f21217287 */ /* 0x000fe20008800000 */
[----:B------:R-:W-:Y:S01]  /*2130*/  IADD3.X R95, R81, UR12, RZ, P1, !PT ;  /* 0x0000000c515f7c10 */ /* 0x000fe20008ffe4ff */
[----:B------:R-:W-:Y:S01]  /*2140*/  @P2 LDGSTS.E.LTC128B.64 [R84+0x4000], desc[UR50][R90.64] ;  /* 0x040000005a542fae */ /* 0x000fe2000b921b72 */
[----:B------:R-:W-:Y:S01]  /*2150*/  IADD3.X R93, R83, UR13, RZ, P0, !PT ;  /* 0x0000000d535d7c10 */ /* 0x000fe200087fe4ff */
[----:B------:R-:W-:Y:S01]  /*2160*/  IMAD.MOV.U32 R81, RZ, RZ, R87 ;  /* 0x000000ffff517224 */ /* 0x000fe200078e0057 */
[----:B------:R-:W-:Y:S01]  /*2170*/  IADD3 R82, P0, R82, UR44, RZ ;  /* 0x0000002c52527c10 */ /* 0x000fe2000ff1e0ff */
[----:B------:R-:W-:Y:S01]  /*2180*/  @UP1 UIMAD.U32 UR32, UR34, 0x1, UR7 ;  /* 0x00000001222018a4 */ /* 0x000fe2000f8e0007 */
[----:B------:R-:W-:Y:S02]  /*2190*/  LOP3.LUT R85, R71, 0x2, RZ, 0xc0, !PT ;  /* 0x0000000247557812 */ /* 0x000fe400078ec0ff */
[C---:B------:R-:W5:Y:S04]  /*21a0*/  DMMA.8x8x4 R12, R22.reuse, R26, R12 ;  /* 0x0000001a160c723f */ /* 0x040f68000000000c */
[----:B------:R-:W-:Y:S01]  /*21b0*/  IADD3.X R83, R83, UR15, RZ, P0, !PT ;  /* 0x0000000f53537c10 */ /* 0x000fe200087fe4ff */
[----:B------:R-:W-:Y:S01]  /*21c0*/  UMOV UR34, UR32 ;  /* 0x0000002000227c82 */ /* 0x000fe20008000000 */
        /* <DEDUP_REMOVED lines=70> */
.L_x_150:
        /* <DEDUP_REMOVED lines=92> */
[----:B------:R-:W-:Y:S02]  /*2bf0*/  USHF.L.U32 UR19, UR20, 0x3, URZ ;  /* 0x0000000314137899 */ /* 0x000fe4000800063f */
[----:B------:R-:W-:Y:S02]  /*2c00*/  ULEA UR9, UR36, UR10, 0x4 ;  /* 0x0000000a24097291 */ /* 0x000fe4000f8e203f */
[----:B------:R-:W-:Y:S02]  /*2c10*/  ULEA UR10, UR37, UR10, 0x4 ;  /* 0x0000000a250a7291 */ /* 0x000fe4000f8e203f */
[----:B------:R-:W-:Y:S02]  /*2c20*/  USHF.L.U32 UR9, UR9, 0x3, URZ ;  /* 0x0000000309097899 */ /* 0x000fe4000800063f */
[----:B------:R-:W-:-:S02]  /*2c30*/  USHF.L.U32 UR10, UR10, 0x3, URZ ;  /* 0x000000030a0a7899 */ /* 0x000fc4000800063f */
[----:B------:R-:W-:Y:S02]  /*2c40*/  USHF.R.S32.HI UR18, URZ, 0x1f, UR20 ;  /* 0x0000001f3f127899 */ /* 0x000fe40008011414 */
[----:B------:R-:W-:Y:S02]  /*2c50*/  UIADD3 UR23, UR23, 0xf, URZ ;  /* 0x0000000f17177890 */ /* 0x000fe4000fffe03f */
[----:B------:R-:W-:Y:S01]  /*2c60*/  UIADD3 UR17, UP1, UR19, 0x140, URZ ;  /* 0x0000014013117890 */ /* 0x000fe2000ff3e03f */
[----:B---3--:R1:W2:Y:S01]  /*2c70*/  LDS.128 R24, [R2+UR9] ;  /* 0x0000000902187984 */ /* 0x0082a20008000c00 */
[----:B------:R-:W-:Y:S02]  /*2c80*/  UIADD3 UR19, UP0, UR19, 0x100, URZ ;  /* 0x0000010013137890 */ /* 0x000fe4000ff1e03f */
[----:B------:R-:W-:Y:S01]  /*2c90*/  USHF.L.U64.HI UR18, UR20, 0x3, UR18 ;  /* 0x0000000314127899 */ /* 0x000fe20008010212 */
[----:B------:R1:W3:Y:S01]  /*2ca0*/  LDS.128 R20, [R0+UR10] ;  /* 0x0000000a00147984 */ /* 0x0002e20008000c00 */
[----:B------:R-:W-:Y:S01]  /*2cb0*/  USHF.R.S32.HI UR11, URZ, 0x1f, UR23 ;  /* 0x0000001f3f0b7899 */ /* 0x000fe20008011417 */
[----:B------:R-:W-:Y:S01]  /*2cc0*/  MOV R31, UR17 ;  /* 0x00000011001f7c02 */ /* 0x000fe20008000f00 */
[----:B------:R-:W-:Y:S01]  /*2cd0*/  UIADD3.X UR16, URZ, UR18, URZ, UP1, !UPT ;  /* 0x000000123f107290 */ /* 0x000fe20008ffe43f */
[----:B------:R-:W-:Y:S01]  /*2ce0*/  MOV R29, UR19 ;  /* 0x00000013001d7c02 */ /* 0x000fe20008000f00 */
[----:B------:R-:W-:-:S02]  /*2cf0*/  UIMAD UR13, UR47, UR17, URZ ;  /* 0x000000112f0d72a4 */ /* 0x000fc4000f8e023f */
[----:B------:R-:W-:Y:S01]  /*2d00*/  ULEA.HI UR11, UR11, UR23, URZ, 0x4 ;  /* 0x000000170b0b7291 */ /* 0x000fe2000f8f203f */
[--C-:B------:R-:W-:Y:S01]  /*2d10*/  IMAD.WIDE.U32 R42, R31, UR46, R88.reuse ;  /* 0x0000002e1f2a7c25 */ /* 0x100fe2000f8e0058 */
[----:B------:R-:W-:Y:S02]  /*2d20*/  UIADD3.X UR18, URZ, UR18, URZ, UP0, !UPT ;  /* 0x000000123f127290 */ /* 0x000fe400087fe43f */
[----:B------:R-:W-:Y:S01]  /*2d30*/  UIMAD UR12, UR47, UR19, URZ ;  /* 0x000000132f0c72a4 */ /* 0x000fe2000f8e023f */
[----:B------:R-:W-:Y:S01]  /*2d40*/  IMAD.WIDE.U32 R46, R29, UR46, R88 ;  /* 0x0000002e1d2e7c25 */ /* 0x000fe2000f8e0058 */
[----:B------:R-:W-:Y:S02]  /*2d50*/  UIMAD UR15, UR49, UR17, URZ ;  /* 0x00000011310f72a4 */ /* 0x000fe4000f8e023f */
[----:B------:R-:W-:Y:S02]  /*2d60*/  UIMAD UR14, UR49, UR19, URZ ;  /* 0x00000013310e72a4 */ /* 0x000fe4000f8e023f */
[----:B------:R-:W-:-:S02]  /*2d70*/  UIMAD UR13, UR46, UR16, UR13 ;  /* 0x000000102e0d72a4 */ /* 0x000fc4000f8e020d */
        /* <DEDUP_REMOVED lines=20> */
.L_x_153:
[----:B------:R-:W-:Y:S01]  /*2ec0*/  LDS.128 R32, [R2+UR9+0x400] ;  /* 0x0004000902207984 */ /* 0x000fe20008000c00 */
[----:B------:R-:W-:-:S04]  /*2ed0*/  DEPBAR.LE SB5, 0x1 ;  /* 0x0000d0400000791a */ /* 0x000fc80000000000 */
[C---:B--23--:R1:W5:Y:S01]  /*2ee0*/  DMMA.8x8x4 R56, R24.reuse, R20, R4 ;  /* 0x000000141838723f */ /* 0x04c3620000000004 */
[----:B------:R-:W-:Y:S01]  /*2ef0*/  LOP3.LUT P2, RZ, R74, 0x1, RZ, 0xc0, !PT ;  /* 0x000000014aff7812 */ /* 0x000fe2000784c0ff */
[C---:B------:R-:W-:Y:S01]  /*2f00*/  VIADD R61, R78.reuse, UR12 ;  /* 0x0000000c4e3d7c36 */ /* 0x040fe20008000000 */
[----:B------:R-:W2:Y:S01]  /*2f10*/  LDS.128 R28, [R0+UR10+0x400] ;  /* 0x0004000a001c7984 */ /* 0x000ea20008000c00 */
[C---:B------:R-:W-:Y:S01]  /*2f20*/  LOP3.LUT P1, RZ, R73.reuse, 0x1, RZ, 0xc0, !PT ;  /* 0x0000000149ff7812 */ /* 0x040fe2000782c0ff */
        /* <DEDUP_REMOVED lines=104> */
.L_x_152:
        /* <DEDUP_REMOVED lines=15> */
.L_x_154:
[----:B------:R-:W-:Y:S01]  /*36a0*/  ULDC.64 UR4, c[0x0][0x248] ;  /* 0x0000920000047ab9 */ /* 0x000fe20000000a00 */
[----:B------:R-:W1:Y:S01]  /*36b0*/  LDC.64 R52, c[0x0][0x238] ;  /* 0x00008e00ff347b82 */ /* 0x000e620000000a00 */
[----:B------:R-:W-:-:S04]  /*36c0*/  ISETP.NE.U32.AND P0, PT, RZ, UR4, PT ;  /* 0x00000004ff007c0c */ /* 0x000fc8000bf05070 */
[----:B------:R-:W-:-:S13]  /*36d0*/  ISETP.NE.AND.EX P0, PT, RZ, UR5, PT, P0 ;  /* 0x00000005ff007c0c */ /* 0x000fda000bf05300 */
[----:B------:R-:W-:Y:S05]  /*36e0*/  @!P0 BRA `(.L_x_155) ;  /* 0x0000000000088947 */ /* 0x000fea0003800000 */
[----:B-1----:R-:W1:Y:S02]  /*36f0*/  LDC.64 R52, c[0x0][0x248] ;  /* 0x00009200ff347b82 */ /* 0x002e640000000a00 */
[----:B-1----:R-:W4:Y:S02]  /*3700*/  LDG.E.64 R52, desc[UR50][R52.64] ;  /* 0x0000003234347981 */ /* 0x002f24000c1e1b00 */
.L_x_155:
        /* <DEDUP_REMOVED lines=11> */
.L_x_156:
[----:B------:R-:W-:Y:S01]  /*37c0*/  ULDC.64 UR4, c[0x0][0x250] ;  /* 0x0000940000047ab9 */ /* 0x000fe20000000a00 */
[----:B------:R-:W1:Y:S01]  /*37d0*/  LDC.64 R50, c[0x0][0x240] ;  /* 0x00009000ff327b82 */ /* 0x000e620000000a00 */
[----:B------:R-:W-:-:S04]  /*37e0*/  ISETP.NE.U32.AND P0, PT, RZ, UR4, PT ;  /* 0x00000004ff007c0c */ /* 0x000fc8000bf05070 */
[----:B------:R-:W-:-:S13]  /*37f0*/  ISETP.NE.AND.EX P0, PT, RZ, UR5, PT, P0 ;  /* 0x00000005ff007c0c */ /* 0x000fda000bf05300 */
[----:B------:R-:W-:Y:S05]  /*3800*/  @!P0 BRA `(.L_x_157) ;  /* 0x0000000000088947 */ /* 0x000fea0003800000 */
[----:B-1----:R-:W1:Y:S02]  /*3810*/  LDC.64 R50, c[0x0][0x250] ;  /* 0x00009400ff327b82 */ /* 0x002e640000000a00 */
[----:B-1----:R-:W4:Y:S02]  /*3820*/  LDG.E.64 R50, desc[UR50][R50.64] ;  /* 0x0000003232327981 */ /* 0x002f24000c1e1b00 */
.L_x_157:
[----:B------:R-:W-:Y:S02]  /*3830*/  USHF.R.S32.HI UR12, URZ, 0x1f, UR39 ;  /* 0x0000001f3f0c7899 */ /* 0x000fe40008011427 */
[----:B------:R-:W-:Y:S01]  /*3840*/  USHF.L.U32 UR7, UR39, 0x3, URZ ;  /* 0x0000000327077899 */ /* 0x000fe2000800063f */
[----:B------:R-:W-:Y:S01]  /*3850*/  ULDC.64 UR4, c[0x0][0x2a8] ;  /* 0x0000aa0000047ab9 */ /* 0x000fe20000000a00 */
[----:B------:R-:W-:Y:S02]  /*3860*/  USHF.L.U64.HI UR12, UR39, 0x3, UR12 ;  /* 0x00000003270c7899 */ /* 0x000fe4000801020c */
[----:B------:R-:W-:Y:S01]  /*3870*/  UIADD3 UR4, UP0, UR7, UR4, URZ ;  /* 0x0000000407047290 */ /* 0x000fe2000ff1e03f */
[----:B------:R-:W-:Y:S01]  /*3880*/  ULDC.64 UR8, c[0x0][0x2a0] ;  /* 0x0000a80000087ab9 */ /* 0x000fe20000000a00 */
[----:B------:R-:W-:Y:S02]  /*3890*/  ULDC.64 UR10, c[0x0][0x288] ;  /* 0x0000a200000a7ab9 */ /* 0x000fe40000000a00 */
[----:B------:R-:W-:-:S02]  /*38a0*/  UIADD3.X UR5, UR12, UR5, URZ, UP0, !UPT ;  /* 0x000000050c057290 */ /* 0x000fc400087fe43f */
[----:B------:R-:W-:Y:S01]  /*38b0*/  UIADD3 UR8, UP1, UR7, UR8, URZ ;  /* 0x0000000807087290 */ /* 0x000fe2000ff3e03f */
[----:B--2---:R-:W-:Y:S01]  /*38c0*/  IMAD.U32 R22, RZ, RZ, UR4 ;  /* 0x00000004ff167e24 */ /* 0x004fe2000f8e00ff */
[----:B------:R-:W-:Y:S02]  /*38d0*/  UIADD3 UR10, UP2, UR7, UR10, URZ ;  /* 0x0000000a070a7290 */ /* 0x000fe4000ff5e03f */
[----:B------:R-:W-:Y:S01]  /*38e0*/  IMAD.U32 R23, RZ, RZ, UR5 ;  /* 0x00000005ff177e24 */ /* 0x000fe2000f8e00ff */
[----:B------:R-:W-:Y:S01]  /*38f0*/  UIADD3.X UR9, UR12, UR9, URZ, UP1, !UPT ;  /* 0x000000090c097290 */ /* 0x000fe20008ffe43f */
[----:B---3--:R-:W-:Y:S01]  /*3900*/  MOV R24, UR8 ;  /* 0x0000000800187c02 */ /* 0x008fe20008000f00 */
[----:B------:R-:W-:Y:S01]  /*3910*/  UIADD3.X UR11, UR12, UR11, URZ, UP2, !UPT ;  /* 0x0000000b0c0b7290 */ /* 0x000fe200097fe43f */
[----:B------:R-:W-:Y:S01]  /*3920*/  IMAD.U32 R20, RZ, RZ, UR10 ;  /* 0x0000000aff147e24 */ /* 0x000fe2000f8e00ff */
[----:B------:R-:W-:Y:S01]  /*3930*/  ULDC.64 UR4, c[0x0][0x280] ;  /* 0x0000a00000047ab9 */ /* 0x000fe20000000a00 */
[----:B------:R-:W2:Y:S01]  /*3940*/  LDG.E.64 R22, desc[UR50][R22.64] ;  /* 0x0000003216167981 */ /* 0x000ea2000c1e1b00 */
[----:B------:R-:W-:-:S02]  /*3950*/  IMAD.U32 R25, RZ, RZ, UR9 ;  /* 0x00000009ff197e24 */ /* 0x000fc4000f8e00ff */
[----:B------:R-:W-:-:S04]  /*3960*/  MOV R21, UR11 ;  /* 0x0000000b00157c02 */ /* 0x000fc80008000f00 */
[----:B------:R-:W3:Y:S04]  /*3970*/  LDG.E.64 R24, desc[UR50][R24.64] ;  /* 0x0000003218187981 */ /* 0x000ee8000c1e1b00 */
[----:B------:R-:W3:Y:S01]  /*3980*/  LDG.E.64 R20, desc[UR50][R20.64] ;  /* 0x0000003214147981 */ /* 0x000ee2000c1e1b00 */
[----:B------:R-:W1:Y:S01]  /*3990*/  S2UR UR8, SR_CgaCtaId ;  /* 0x00000000000879c3 */ /* 0x000e620000008800 */
[----:B------:R-:W-:Y:S02]  /*39a0*/  UIADD3 UR4, UP0, UR7, UR4, URZ ;  /* 0x0000000407047290 */ /* 0x000fe4000ff1e03f */
[----:B------:R-:W-:Y:S02]  /*39b0*/  ULEA UR7, UR38, UR36, 0x1 ;  /* 0x0000002426077291 */ /* 0x000fe4000f8e083f */
[----:B------:R-:W-:-:S03]  /*39c0*/  UIADD3.X UR12, UR12, UR5, URZ, UP0, !UPT ;  /* 0x000000050c0c7290 */ /* 0x000fc600087fe43f */
[----:B------:R-:W-:Y:S01]  /*39d0*/  UMOV UR5, 0x400 ;  /* 0x0000040000057882 */ /* 0x000fe20000000000 */
[----:B------:R-:W-:Y:S01]  /*39e0*/  USHF.L.U32 UR9, UR37, 0x3, URZ ;  /* 0x0000000325097899 */ /* 0x000fe2000800063f */
[----:B------:R-:W-:Y:S01]  /*39f0*/  IMAD.IADD R28, R39, 0x1, R65 ;  /* 0x00000001271c7824 */ /* 0x000fe200078e0241 */
[----:B------:R-:W-:Y:S01]  /*3a00*/  USHF.L.U32 UR7, UR7, 0x3, URZ ;  /* 0x0000000307077899 */ /* 0x000fe2000800063f */
[----:B------:R-:W-:Y:S01]  /*3a10*/  LEA R29, R3, R66, 0x2 ;  /* 0x00000042031d7211 */ /* 0x000fe200078e10ff */
[----:B-1--4-:R-:W-:Y:S02]  /*3a20*/  DSETP.NEU.AND P1, PT, R50, RZ, PT ;  /* 0x000000ff3200722a */ /* 0x012fe40003f2d000 */
[----:B------:R-:W-:Y:S02]  /*3a30*/  UIMAD UR9, UR7, 0x12, UR9 ;  /* 0x00000012070978a4 */ /* 0x000fe4000f8e0209 */
[----:B------:R-:W-:-:S04]  /*3a40*/  ULEA UR5, UR8, UR5, 0x18 ;  /* 0x0000000508057291 */ /* 0x000fc8000f8ec03f */
[----:B------:R-:W-:Y:S01]  /*3a50*/  IADD3 R31, R36, UR9, RZ ;  /* 0x00000009241f7c10 */ /* 0x000fe2000fffe0ff */
[----:B------:R-:W-:Y:S01]  /*3a60*/  IMAD.U32 R48, RZ, RZ, UR4 ;  /* 0x00000004ff307e24 */ /* 0x000fe2000f8e00ff */
[----:B------:R-:W-:Y:S01]  /*3a70*/  MOV R49, UR12 ;  /* 0x0000000c00317c02 */ /* 0x000fe20008000f00 */
[----:B------:R-:W-:Y:S01]  /*3a80*/  BSSY B2, `(.L_x_149) ;  /* 0x0000603000027945 */ /* 0x000fe20003800000 */
[----:B------:R-:W-:Y:S02]  /*3a90*/  LEA R31, R31, UR5, 0x4 ;  /* 0x000000051f1f7c11 */ /* 0x000fe4000f8e20ff */
[----:B--2---:R-:W-:Y:S02]  /*3aa0*/  R2UR UR10, R22 ;  /* 0x00000000160a72ca */ /* 0x004fe400000e0000 */
[----:B------:R-:W-:Y:S02]  /*3ab0*/  R2UR UR11, R23 ;  /* 0x00000000170b72ca */ /* 0x000fe400000e0000 */
[----:B---3--:R-:W-:-:S02]  /*3ac0*/  R2UR UR14, R24 ;  /* 0x00000000180e72ca */ /* 0x008fc400000e0000 */
[----:B------:R-:W-:Y:S02]  /*3ad0*/  R2UR UR15, R25 ;  /* 0x00000000190f72ca */ /* 0x000fe400000e0000 */
[----:B------:R-:W-:-:S07]  /*3ae0*/  R2UR UR16, R20 ;  /* 0x00000000141072ca */ /* 0x000fce00000e0000 */
[----:B------:R-:W-:Y:S01]  /*3af0*/  USHF.L.U64.HI UR8, UR10, 0x3, UR11 ;  /* 0x000000030a087899 */ /* 0x000fe2000801020b */
[----:B------:R-:W-:Y:S01]  /*3b00*/  IMAD.WIDE R22, R28, 0x8, RZ ;  /* 0x000000081c167825 */ /* 0x000fe200078e02ff */
[----:B------:R-:W-:Y:S01]  /*3b10*/  USHF.L.U32 UR7, UR10, 0x3, URZ ;  /* 0x000000030a077899 */ /* 0x000fe2000800063f */
[----:B------:R-:W-:Y:S02]  /*3b20*/  SHF.R.S32.HI R20, RZ, 0x1f, R29 ;  /* 0x0000001fff147819 */ /* 0x000fe4000001141d */
[----:B------:R-:W-:Y:S01]  /*3b30*/  R2UR UR17, R21 ;  /* 0x00000000151172ca */ /* 0x000fe200000e0000 */
        /* <DEDUP_REMOVED lines=46> */
.L_x_160:
        /* <DEDUP_REMOVED lines=9> */
[----:B-----5:R-:W-:Y:S05]  /*3eb0*/  CALL.REL.NOINC `($__internal_3_$__cuda_sm20_div_u64) ;  /* 0x0000005c000c7944 */ /* 0x020fea0003c00000 */
        /* <DEDUP_REMOVED lines=11> */
.L_x_163:
        /* <DEDUP_REMOVED lines=21> */
.L_x_164:
[----:B------:R-:W-:Y:S05]  /*40c0*/  BSYNC B0 ;  /* 0x0000000000007941 */ /* 0x000fea0003800000 */
.L_x_162:
        /* <DEDUP_REMOVED lines=26> */
[----:B----45:R-:W-:Y:S05]  /*4270*/  CALL.REL.NOINC `($__internal_3_$__cuda_sm20_div_u64) ;  /* 0x00000058001c7944 */ /* 0x030fea0003c00000 */
        /* <DEDUP_REMOVED lines=9> */
.L_x_166:
        /* <DEDUP_REMOVED lines=20> */
.L_x_167:
[----:B------:R-:W-:Y:S05]  /*4450*/  BSYNC B0 ;  /* 0x0000000000007941 */ /* 0x000fea0003800000 */
.L_x_165:
        /* <DEDUP_REMOVED lines=34> */
.L_x_169:
        /* <DEDUP_REMOVED lines=20> */
.L_x_170:
[----:B------:R-:W-:Y:S05]  /*47c0*/  BSYNC B0 ;  /* 0x0000000000007941 */ /* 0x000fea0003800000 */
.L_x_168:
        /* <DEDUP_REMOVED lines=28> */
[----:B------:R-:W-:-:S04]  /*4990*/  IMAD R30, R30, UR9, RZ ;  /* 0x000000091e1e7c24 */ /* 0x000fc8000f8e02ff */
[----:B------:R-:W-:-:S05]  /*49a0*/  IMAD R30, R35, UR13, R30 ;  /* 0x0000000d231e7c24 */ /* 0x000fca000f8e021e */
[----:B------:R-:W-:Y:S01]  /*49b0*/  IADD3 R21, R30, R21, RZ ;  /* 0x000000151e157210 */ /* 0x000fe20007ffe0ff */
[----:B------:R-:W-:Y:S05]  /*49c0*/  BRA `(.L_x_173) ;  /* 0x0000000000547947 */ /* 0x000fea0003800000 */
.L_x_172:
        /* <DEDUP_REMOVED lines=21> */
.L_x_173:
[----:B------:R-:W-:Y:S05]  /*4b20*/  BSYNC B0 ;  /* 0x0000000000007941 */ /* 0x000fea0003800000 */
.L_x_171:
        /* <DEDUP_REMOVED lines=12> */
.L_x_161:
[----:B------:R-:W-:Y:S05]  /*4bf0*/  BSYNC B1 ;  /* 0x0000000000017941 */ /* 0x000fea0003800000 */
.L_x_159:
        /* <DEDUP_REMOVED lines=44> */
.L_x_175:
        /* <DEDUP_REMOVED lines=19> */
.L_x_178:
        /* <DEDUP_REMOVED lines=21> */
.L_x_179:
[----:B------:R-:W-:Y:S05]  /*5140*/  BSYNC B0 ;  /* 0x0000000000007941 */ /* 0x000fea0003800000 */
.L_x_177:
        /* <DEDUP_REMOVED lines=25> */
[----:B-----5:R-:W-:Y:S05]  /*52e0*/  CALL.REL.NOINC `($__internal_3_$__cuda_sm20_div_u64) ;  /* 0x0000004800007944 */ /* 0x020fea0003c00000 */
[----:B------:R-:W-:-:S04]  /*52f0*/  IADD3 R5, P2, RZ, -R32, RZ ;  /* 0x80000020ff057210 */ /* 0x000fc80007f5e0ff */
[----:B------:R-:W-:Y:S01]  /*5300*/  IADD3.X R30, RZ, ~R33, RZ, P2, !PT ;  /* 0x80000021ff1e7210 */ /* 0x000fe200017fe4ff */
[----:B------:R-:W-:-:S04]  /*5310*/  IMAD.WIDE.U32 R58, R5, UR7, R58 ;  /* 0x00000007053a7c25 */ /* 0x000fc8000f8e003a */
[----:B------:R-:W-:-:S04]  /*5320*/  IMAD R30, R30, UR7, RZ ;  /* 0x000000071e1e7c24 */ /* 0x000fc8000f8e02ff */
[----:B------:R-:W-:-:S05]  /*5330*/  IMAD R30, R5, UR8, R30 ;  /* 0x00000008051e7c24 */ /* 0x000fca000f8e021e */
[----:B------:R-:W-:Y:S01]  /*5340*/  IADD3 R30, R30, R59, RZ ;  /* 0x0000003b1e1e7210 */ /* 0x000fe20007ffe0ff */
[----:B------:R-:W-:Y:S05]  /*5350*/  BRA `(.L_x_182) ;  /* 0x0000000000547947 */ /* 0x000fea0003800000 */
.L_x_181:
        /* <DEDUP_REMOVED lines=21> */
.L_x_182:
[----:B------:R-:W-:Y:S05]  /*54b0*/  BSYNC B0 ;  /* 0x0000000000007941 */ /* 0x000fea0003800000 */
.L_x_180:
        /* <DEDUP_REMOVED lines=23> */
[----:B-1---5:R-:W-:Y:S05]  /*5630*/  CALL.REL.NOINC `($__internal_3_$__cuda_sm20_div_u64) ;  /* 0x00000044002c7944 */ /* 0x022fea0003c00000 */
[----:B------:R-:W-:-:S04]  /*5640*/  IADD3 R5, P2, RZ, -R32, RZ ;  /* 0x80000020ff057210 */ /* 0x000fc80007f5e0ff */
[----:B------:R-:W-:Y:S01]  /*5650*/  IADD3.X R30, RZ, ~R33, RZ, P2, !PT ;  /* 0x80000021ff1e7210 */ /* 0x000fe200017fe4ff */
[----:B------:R-:W-:-:S04]  /*5660*/  IMAD.WIDE.U32 R62, R5, UR7, R62 ;  /* 0x00000007053e7c25 */ /* 0x000fc8000f8e003e */
[----:B------:R-:W-:-:S04]  /*5670*/  IMAD R30, R30, UR7, RZ ;  /* 0x000000071e1e7c24 */ /* 0x000fc8000f8e02ff */
[----:B------:R-:W-:-:S05]  /*5680*/  IMAD R30, R5, UR8, R30 ;  /* 0x00000008051e7c24 */ /* 0x000fca000f8e021e */
[----:B------:R-:W-:Y:S01]  /*5690*/  IADD3 R30, R30, R63, RZ ;  /* 0x0000003f1e1e7210 */ /* 0x000fe20007ffe0ff */
[----:B------:R-:W-:Y:S05]  /*56a0*/  BRA `(.L_x_185) ;  /* 0x0000000000547947 */ /* 0x000fea0003800000 */
.L_x_184:
        /* <DEDUP_REMOVED lines=21> */
.L_x_185:
[----:B------:R-:W-:Y:S05]  /*5800*/  BSYNC B0 ;  /* 0x0000000000007941 */ /* 0x000fea0003800000 */
.L_x_183:
        /* <DEDUP_REMOVED lines=32> */
.L_x_187:
        /* <DEDUP_REMOVED lines=20> */
.L_x_188:
[----:B------:R-:W-:Y:S05]  /*5b50*/  BSYNC B0 ;  /* 0x0000000000007941 */ /* 0x000fea0003800000 */
.L_x_186:
        /* <DEDUP_REMOVED lines=10> */
.L_x_176:
[----:B------:R-:W-:Y:S05]  /*5c00*/  BSYNC B1 ;  /* 0x0000000000017941 */ /* 0x000fea0003800000 */
.L_x_174:
[----:B--23--:R-:W-:Y:S01]  /*5c10*/  IADD3 R8, P0, R56, UR10, RZ ;  /* 0x0000000a38087c10 */ /* 0x00cfe2000ff1e0ff */
[----:B------:R-:W-:Y:S03]  /*5c20*/  BSSY B1, `(.L_x_189) ;  /* 0x00000ef000017945 */ /* 0x000fe60003800000 */
[----:B------:R-:W-:Y:S01]  /*5c30*/  IADD3.X R9, R57, UR4, RZ, P0, !PT ;  /* 0x0000000439097c10 */ /* 0x000fe200087fe4ff */
[----:B------:R-:W-:Y:S08]  /*5c40*/  @P1 BRA `(.L_x_190) ;  /* 0x0000000000501947 */ /* 0x000ff00003800000 */
[C---:B-1----:R-:W-:Y:S01]  /*5c50*/  VIADD R10, R29.reuse, 0x9 ;  /* 0x000000091d0a7836 */ /* 0x042fe20000000000 */
        /* <DEDUP_REMOVED lines=19> */
.L_x_190:
[----:B-1----:R-:W-:Y:S01]  /*5d90*/  IADD3 R10, P0, -R48, R6, RZ ;  /* 0x00000006300a7210 */ /* 0x002fe20007f1e1ff */
        /* <DEDUP_REMOVED lines=19> */
.L_x_193:
        /* <DEDUP_REMOVED lines=21> */
.L_x_194:
[----:B------:R-:W-:Y:S05]  /*6020*/  BSYNC B0 ;  /* 0x0000000000007941 */ /* 0x000fea0003800000 */
.L_x_192:
        /* <DEDUP_REMOVED lines=34> */
.L_x_196:
        /* <DEDUP_REMOVED lines=21> */
.L_x_197:
[----:B------:R-:W-:Y:S05]  /*63a0*/  BSYNC B0 ;  /* 0x0000000000007941 */ /* 0x000fea0003800000 */
.L_x_195:
        /* <DEDUP_REMOVED lines=32> */
.L_x_199:
        /* <DEDUP_REMOVED lines=20> */
.L_x_200:
[----:B------:R-:W-:Y:S05]  /*66f0*/  BSYNC B0 ;  /* 0x0000000000007941 */ /* 0x000fea0003800000 */
.L_x_198:
        /* <DEDUP_REMOVED lines=32> */
.L_x_202:
        /* <DEDUP_REMOVED lines=21> */
.L_x_203:
[----:B------:R-:W-:Y:S05]  /*6a50*/  BSYNC B0 ;  /* 0x0000000000007941 */ /* 0x000fea0003800000 */
.L_x_201:
        /* <DEDUP_REMOVED lines=11> */
.L_x_191:
[----:B------:R-:W-:Y:S05]  /*6b10*/  BSYNC B1 ;  /* 0x0000000000017941 */ /* 0x000fea0003800000 */
.L_x_189:
        /* <DEDUP_REMOVED lines=36> */
.L_x_204:
        /* <DEDUP_REMOVED lines=11> */
[----:B------:R-:W-:Y:S05]  /*6e10*/  CALL.REL.NOINC `($__internal_3_$__cuda_sm20_div_u64) ;  /* 0x0000002c00347944 */ /* 0x000fea0003c00000 */
        /* <DEDUP_REMOVED lines=8> */
.L_x_207:
        /* <DEDUP_REMOVED lines=21> */
.L_x_208:
[----:B------:R-:W-:Y:S05]  /*6ff0*/  BSYNC B0 ;  /* 0x0000000000007941 */ /* 0x000fea0003800000 */
.L_x_206:
        /* <DEDUP_REMOVED lines=25> */
[----:B-1----:R-:W-:Y:S05]  /*7190*/  CALL.REL.NOINC `($__internal_3_$__cuda_sm20_div_u64) ;  /* 0x0000002800547944 */ /* 0x002fea0003c00000 */
        /* <DEDUP_REMOVED lines=8> */
.L_x_210:
        /* <DEDUP_REMOVED lines=21> */
.L_x_211:
[----:B------:R-:W-:Y:S05]  /*7370*/  BSYNC B0 ;  /* 0x0000000000007941 */ /* 0x000fea0003800000 */
.L_x_209:
        /* <DEDUP_REMOVED lines=33> */
.L_x_213:
        /* <DEDUP_REMOVED lines=21> */
.L_x_214:
[----:B------:R-:W-:Y:S05]  /*76e0*/  BSYNC B0 ;  /* 0x0000000000007941 */ /* 0x000fea0003800000 */
.L_x_212:
        /* <DEDUP_REMOVED lines=32> */
.L_x_216:
        /* <DEDUP_REMOVED lines=21> */
.L_x_217:
[----:B------:R-:W-:Y:S05]  /*7a40*/  BSYNC B0 ;  /* 0x0000000000007941 */ /* 0x000fea0003800000 */
.L_x_215:
        /* <DEDUP_REMOVED lines=12> */
.L_x_158:
        /* <DEDUP_REMOVED lines=39> */
.L_x_219:
        /* <DEDUP_REMOVED lines=19> */
.L_x_222:
        /* <DEDUP_REMOVED lines=21> */
.L_x_223:
[----:B------:R-:W-:Y:S05]  /*8000*/  BSYNC B0 ;  /* 0x0000000000007941 */ /* 0x000fea0003800000 */
.L_x_221:
        /* <DEDUP_REMOVED lines=35> */
.L_x_225:
        /* <DEDUP_REMOVED lines=20> */
.L_x_226:
[----:B------:R-:W-:Y:S05]  /*8380*/  BSYNC B0 ;  /* 0x0000000000007941 */ /* 0x000fea0003800000 */
.L_x_224:
        /* <DEDUP_REMOVED lines=32> */
.L_x_228:
        /* <DEDUP_REMOVED lines=21> */
.L_x_229:
[----:B------:R-:W-:Y:S05]  /*86e0*/  BSYNC B0 ;  /* 0x0000000000007941 */ /* 0x000fea0003800000 */
.L_x_227:
        /* <DEDUP_REMOVED lines=32> */
.L_x_231:
        /* <DEDUP_REMOVED lines=21> */
.L_x_232:
[----:B------:R-:W-:Y:S05]  /*8a40*/  BSYNC B0 ;  /* 0x0000000000007941 */ /* 0x000fea0003800000 */
.L_x_230:
        /* <DEDUP_REMOVED lines=10> */
.L_x_220:
[----:B------:R-:W-:Y:S05]  /*8af0*/  BSYNC B1 ;  /* 0x0000000000017941 */ /* 0x000fea0003800000 */
.L_x_218:
[----:B------:R-:W-:Y:S01]  /*8b00*/  BAR.SYNC.DEFER_BLOCKING 0x0 ;  /* 0x0000000000007b1d */ /* 0x000fe20000010000 */
[----:B-1----:R-:W-:-:S04]  /*8b10*/  IADD3 R20, P0, R56, UR10, RZ ;  /* 0x0000000a38147c10 */ /* 0x002fc8000ff1e0ff */
[----:B------:R-:W-:Y:S01]  /*8b20*/  IADD3.X R21, R57, UR4, RZ, P0, !PT ;  /* 0x0000000439157c10 */ /* 0x000fe200087fe4ff */
[----:B-----5:R-:W-:Y:S04]  /*8b30*/  STS.128 [R31], R16 ;  /* 0x000000101f007388 */ /* 0x020fe80000000c00 */
[----:B------:R-:W-:Y:S01]  /*8b40*/  STS.128 [R31+0x40], R12 ;  /* 0x0000400c1f007388 */ /* 0x000fe20000000c00 */
[----:B------:R-:W-:Y:S06]  /*8b50*/  BAR.SYNC.DEFER_BLOCKING 0x0 ;  /* 0x0000000000007b1d */ /* 0x000fec0000010000 */
[----:B------:R-:W1:Y:S04]  /*8b60*/  LDS.64 R10, [R67+UR6] ;  /* 0x00000006430a7984 */ /* 0x000e680008000a00 */
[----:B--23--:R-:W2:Y:S04]  /*8b70*/  LDS.64 R8, [R67+UR6+0x120] ;  /* 0x0001200643087984 */ /* 0x00cea80008000a00 */
[----:B------:R-:W3:Y:S04]  /*8b80*/  LDS.64 R6, [R67+UR6+0x240] ;  /* 0x0002400643067984 */ /* 0x000ee80008000a00 */
[----:B------:R-:W4:Y:S01]  /*8b90*/  LDS.64 R4, [R67+UR6+0x360] ;  /* 0x0003600643047984 */ /* 0x000f220008000a00 */
[----:B-1----:R-:W-:-:S02]  /*8ba0*/  DMUL R10, R10, R52 ;  /* 0x000000340a0a7228 */ /* 0x002fc40000000000 */
[-C--:B--2---:R-:W-:Y:S02]  /*8bb0*/  DMUL R8, R8, R52.reuse ;  /* 0x0000003408087228 */ /* 0x084fe40000000000 */
        /* <DEDUP_REMOVED lines=24> */
.L_x_233:
        /* <DEDUP_REMOVED lines=20> */
.L_x_235:
        /* <DEDUP_REMOVED lines=21> */
.L_x_236:
[----:B------:R-:W-:Y:S05]  /*8fd0*/  BSYNC B0 ;  /* 0x0000000000007941 */ /* 0x000fea0003800000 */
.L_x_234:
        /* <DEDUP_REMOVED lines=33> */
.L_x_238:
        /* <DEDUP_REMOVED lines=21> */
.L_x_239:
[----:B------:R-:W-:Y:S05]  /*9340*/  BSYNC B0 ;  /* 0x0000000000007941 */ /* 0x000fea0003800000 */
.L_x_237:
        /* <DEDUP_REMOVED lines=32> */
.L_x_241:
        /* <DEDUP_REMOVED lines=21> */
.L_x_242:
[----:B------:R-:W-:Y:S05]  /*96a0*/  BSYNC B0 ;  /* 0x0000000000007941 */ /* 0x000fea0003800000 */
.L_x_240:
        /* <DEDUP_REMOVED lines=32> */
.L_x_244:
        /* <DEDUP_REMOVED lines=21> */
.L_x_245:
[----:B------:R-:W-:Y:S05]  /*9a00*/  BSYNC B0 ;  /* 0x0000000000007941 */ /* 0x000fea0003800000 */
.L_x_243:
        /* <DEDUP_REMOVED lines=10> */
.L_x_205:
[----:B------:R-:W-:Y:S05]  /*9ab0*/  BSYNC B2 ;  /* 0x0000000000027941 */ /* 0x000fea0003800000 */
.L_x_149:
[----:B------:R-:W-:Y:S02]  /*9ac0*/  ULDC UR4, c[0x0][0xc] ;  /* 0x0000030000047ab9 */ /* 0x000fe40000000800 */
[----:B------:R-:W-:Y:S01]  /*9ad0*/  UIADD3 UR40, UR4, UR40, URZ ;  /* 0x0000002804287290 */ /* 0x000fe2000fffe03f */
[----:B------:R-:W-:Y:S11]  /*9ae0*/  BRA `(.L_x_246) ;  /* 0xffffff6800647947 */ /* 0x000ff6000383ffff */
        .weak           $__internal_3_$__cuda_sm20_div_u64
        .type           $__internal_3_$__cuda_sm20_div_u64,@function
        .size           $__internal_3_$__cuda_sm20_div_u64,($__internal_4_$__cuda_sm20_dsqrt_rn_f64_mediumpath_v1 - $__internal_3_$__cuda_sm20_div_u64)
$__internal_3_$__cuda_sm20_div_u64:
        /* <DEDUP_REMOVED lines=68> */
[----:B------:R-:W-:Y:S06]  /*9f30*/  RET.REL.NODEC R42 `(_ZN7cutlass6KernelINS_4gemm6kernel13Rank2KGroupedINS1_11threadblock13MmaMultistageINS1_9GemmShapeILi32ELi32ELi16EEENS_9transform11threadblock28PredicatedTileAccessIteratorINS_11MatrixShapeILi32ELi16EEEdNS_6layout11ColumnMajorELi1ENS8_31PitchLinearWarpStripedThreadMapINS_16PitchLinearShapeILi32ELi16EEELi128ENSG_ILi16ELi2EEELi1EEENS_5ArrayIdLi1ELb1EEELb0ENSD_9NoPermuteEEENS9_25RegularTileAccessIteratorISC_dNSD_43ColumnMajorTensorOpMultiplicandCongruous64bELi1ESJ_Li8EEELNS_4arch14CacheOperation4KindE0ENSA_INSB_ILi16ELi32EEEdNSD_8RowMajorELi0ESJ_SL_Lb0ESM_EENSO_ISU_dNSD_40RowMajorTensorOpMultiplicandCongruous64bELi0ESJ_Li8EEELST_0EdSV_NS4_9MmaPolicyINS1_4warp11MmaTensorOpINS6_ILi16ELi16ELi16EEEdSP_dSX_dSV_NS10_17MmaTensorOpPolicyINSR_3MmaINS6_ILi8ELi8ELi4EEELi32EdSV_dSE_dSV_NSR_13OpMultiplyAddEEENSB_ILi1ELi1EEEEELi1ELb0EbEENSB_ILi0ELi0EEES1B_Li1EEELi4ELNS1_23SharedMemoryClearOptionE0EbEES1E_NS_8epilogue11threadblock8EpilogueIS7_S1A_Li1ENS1G_27PredicatedTileIteratorBlas3INS1G_26OutputTileOptimalThreadMapINS1G_15OutputTileShapeILi32ELi8ELi2ELi1ELi1EEENS1K_ILi1ELi2ELi1ELi1ELi2EEELi128ELi1ELi64EEEdLNS_8BlasModeE1EEENS1F_4warp24FragmentIteratorTensorOpIS12_S15_dNSK_IdLi2ELb1EEESV_EENS1Q_20TileIteratorTensorOpIS12_S15_dSV_EENS1G_18SharedLoadIteratorINS1N_18CompactedThreadMapEdLi8EEENS1F_6thread17LinearCombinationIdLi1EddLNS1Z_9ScaleType4KindE0ELNS_15FloatRoundStyleE2EdEENSB_ILi0ELi4EEELi1ELi1EEENS4_30GemmIdentityThreadblockSwizzleILi1EEELNS_16ComplexTransformE0ELS29_0ELNS_8FillModeE2ELS1O_1ELNS2_17GroupScheduleModeE0ELb1EEEEEvNT_6ParamsE) ;  /* 0xffffff602a307950 */ /* 0x000fec0003c3ffff */
        .weak           $__internal_4_$__cuda_sm20_dsqrt_rn_f64_mediumpath_v1
        .type           $__internal_4_$__cuda_sm20_dsqrt_rn_f64_mediumpath_v1,@function
        .size           $__internal_4_$__cuda_sm20_dsqrt_rn_f64_mediumpath_v1,(.L_x_362 - $__internal_4_$__cuda_sm20_dsqrt_rn_f64_mediumpath_v1)
$__internal_4_$__cuda_sm20_dsqrt_rn_f64_mediumpath_v1:
        /* <DEDUP_REMOVED lines=11> */
.L_x_247:
        /* <DEDUP_REMOVED lines=24> */
.L_x_249:
[----:B------:R-:W-:-:S11]  /*a170*/  DADD R12, R10, R10 ;  /* 0x000000000a0c7229 */ /* 0x000fd6000000000a */
.L_x_248:
[----:B------:R-:W-:Y:S01]  /*a180*/  IMAD.MOV.U32 R10, RZ, RZ, R12 ;  /* 0x000000ffff0a7224 */ /* 0x000fe200078e000c */
[----:B------:R-:W-:Y:S01]  /*a190*/  MOV R12, R6 ;  /* 0x00000006000c7202 */ /* 0x000fe20000000f00 */
[----:B------:R-:W-:Y:S01]  /*a1a0*/  IMAD.MOV.U32 R7, RZ, RZ, R13 ;  /* 0x000000ffff077224 */ /* 0x000fe200078e000d */
[----:B------:R-:W-:-:S04]  /*a1b0*/  MOV R13, 0x0 ;  /* 0x00000000000d7802 */ /* 0x000fc80000000f00 */
[----:B------:R-:W-:Y:S05]  /*a1c0*/  RET.REL.NODEC R12 `(_ZN7cutlass6KernelINS_4gemm6kernel13Rank2KGroupedINS1_11threadblock13MmaMultistageINS1_9GemmShapeILi32ELi32ELi16EEENS_9transform11threadblock28PredicatedTileAccessIteratorINS_11MatrixShapeILi32ELi16EEEdNS_6layout11ColumnMajorELi1ENS8_31PitchLinearWarpStripedThreadMapINS_16PitchLinearShapeILi32ELi16EEELi128ENSG_ILi16ELi2EEELi1EEENS_5ArrayIdLi1ELb1EEELb0ENSD_9NoPermuteEEENS9_25RegularTileAccessIteratorISC_dNSD_43ColumnMajorTensorOpMultiplicandCongruous64bELi1ESJ_Li8EEELNS_4arch14CacheOperation4KindE0ENSA_INSB_ILi16ELi32EEEdNSD_8RowMajorELi0ESJ_SL_Lb0ESM_EENSO_ISU_dNSD_40RowMajorTensorOpMultiplicandCongruous64bELi0ESJ_Li8EEELST_0EdSV_NS4_9MmaPolicyINS1_4warp11MmaTensorOpINS6_ILi16ELi16ELi16EEEdSP_dSX_dSV_NS10_17MmaTensorOpPolicyINSR_3MmaINS6_ILi8ELi8ELi4EEELi32EdSV_dSE_dSV_NSR_13OpMultiplyAddEEENSB_ILi1ELi1EEEEELi1ELb0EbEENSB_ILi0ELi0EEES1B_Li1EEELi4ELNS1_23SharedMemoryClearOptionE0EbEES1E_NS_8epilogue11threadblock8EpilogueIS7_S1A_Li1ENS1G_27PredicatedTileIteratorBlas3INS1G_26OutputTileOptimalThreadMapINS1G_15OutputTileShapeILi32ELi8ELi2ELi1ELi1EEENS1K_ILi1ELi2ELi1ELi1ELi2EEELi128ELi1ELi64EEEdLNS_8BlasModeE1EEENS1F_4warp24FragmentIteratorTensorOpIS12_S15_dNSK_IdLi2ELb1EEESV_EENS1Q_20TileIteratorTensorOpIS12_S15_dSV_EENS1G_18SharedLoadIteratorINS1N_18CompactedThreadMapEdLi8EEENS1F_6thread17LinearCombinationIdLi1EddLNS1Z_9ScaleType4KindE0ELNS_15FloatRoundStyleE2EdEENSB_ILi0ELi4EEELi1ELi1EEENS4_30GemmIdentityThreadblockSwizzleILi1EEELNS_16ComplexTransformE0ELS29_0ELNS_8FillModeE2ELS1O_1ELNS2_17GroupScheduleModeE0ELb1EEEEEvNT_6ParamsE) ;  /* 0xffffff5c0c8c7950 */ /* 0x000fea0003c3ffff */
.L_x_250:
        /* <DEDUP_REMOVED lines=11> */
.L_x_362:


//--------------------- .text._ZN7cutlass6KernelINS_4gemm6kernel15Rank2KUniversalINS1_11threadblock13MmaMultistageINS1_9GemmShapeILi32ELi32ELi16EEENS_9transform11threadblock28PredicatedTileAccessIteratorINS_11MatrixShapeILi32ELi16EEEdNS_6layout11ColumnMajorELi1ENS8_31PitchLinearWarpStripedThreadMapINS_16PitchLinearShapeILi32ELi16EEELi128ENSG_ILi16ELi2EEELi1EEENS_5ArrayIdLi1ELb1EEELb0ENSD_9NoPermuteEEENS9_25RegularTileAccessIteratorISC_dNSD_43ColumnMajorTensorOpMultiplicandCongruous64bELi1ESJ_Li8EEELNS_4arch14CacheOperation4KindE0ENSA_INSB_ILi16ELi32EEEdNSD_8RowMajorELi0ESJ_SL_Lb0ESM_EENSO_ISU_dNSD_40RowMajorTensorOpMultiplicandCongruous64bELi0ESJ_Li8EEELST_0EdSV_NS4_9MmaPolicyINS1_4warp11MmaTensorOpINS6_ILi16ELi16ELi16EEEdSP_dSX_dSV_NS10_17MmaTensorOpPolicyINSR_3MmaINS6_ILi8ELi8ELi4EEELi32EdSV_dSE_dSV_NSR_13OpMultiplyAddEEENSB_ILi1ELi1EEEEELi1ELb0EbEENSB_ILi0ELi0EEES1B_Li1EEELi4ELNS1_23SharedMemoryClearOptionE0EbEES1E_NS_8epilogue11threadblock8EpilogueIS7_S1A_Li1ENS1G_27PredicatedTileIteratorBlas3INS1G_26OutputTileOptimalThreadMapINS1G_15OutputTileShapeILi32ELi8ELi2ELi1ELi1EEENS1K_ILi1ELi2ELi1ELi1ELi2EEELi128ELi1ELi64EEEdLNS_8BlasModeE1EEENS1F_4warp24FragmentIteratorTensorOpIS12_S15_dNSK_IdLi2ELb1EEESV_EENS1Q_20TileIteratorTensorOpIS12_S15_dSV_EENS1G_18SharedLoadIteratorINS1N_18CompactedThreadMapEdLi8EEENS1F_6thread17LinearCombinationIdLi1EddLNS1Z_9ScaleType4KindE0ELNS_15FloatRoundStyleE2EdEENSB_ILi0ELi4EEELi1ELi1EEENS4_30GemmIdentityThreadblockSwizzleILi1EEELNS_8FillModeE2ELS1O_1EEEEEvNT_6ParamsE --------------------------
	.section	.text._ZN7cutlass6KernelINS_4gemm6kernel15Rank2KUniversalINS1_11threadblock13MmaMultistageINS1_9GemmShapeILi32ELi32ELi16EEENS_9transform11threadblock28PredicatedTileAccessIteratorINS_11MatrixShapeILi32ELi16EEEdNS_6layout11ColumnMajorELi1ENS8_31PitchLinearWarpStripedThreadMapINS_16PitchLinearShapeILi32ELi16EEELi128ENSG_ILi16ELi2EEELi1EEENS_5ArrayIdLi1ELb1EEELb0ENSD_9NoPermuteEEENS9_25RegularTileAccessIteratorISC_dNSD_43ColumnMajorTensorOpMultiplicandCongruous64bELi1ESJ_Li8EEELNS_4arch14CacheOperation4KindE0ENSA_INSB_ILi16ELi32EEEdNSD_8RowMajorELi0ESJ_SL_Lb0ESM_EENSO_ISU_dNSD_40RowMajorTensorOpMultiplicandCongruous64bELi0ESJ_Li8EEELST_0EdSV_NS4_9MmaPolicyINS1_4warp11MmaTensorOpINS6_ILi16ELi16ELi16EEEdSP_dSX_dSV_NS10_17MmaTensorOpPolicyINSR_3MmaINS6_ILi8ELi8ELi4EEELi32EdSV_dSE_dSV_NSR_13OpMultiplyAddEEENSB_ILi1ELi1EEEEELi1ELb0EbEENSB_ILi0ELi0EEES1B_Li1EEELi4ELNS1_23SharedMemoryClearOptionE0EbEES1E_NS_8epilogue11threadblock8EpilogueIS7_S1A_Li1ENS1G_27PredicatedTileIteratorBlas3INS1G_26OutputTileOptimalThreadMapINS1G_15OutputTileShapeILi32ELi8ELi2ELi1ELi1EEENS1K_ILi1ELi2ELi1ELi1ELi2EEELi128ELi1ELi64EEEdLNS_8BlasModeE1EEENS1F_4warp24FragmentIteratorTensorOpIS12_S15_dNSK_IdLi2ELb1EEESV_EENS1Q_20TileIteratorTensorOpIS12_S15_dSV_EENS1G_18SharedLoadIteratorINS1N_18CompactedThreadMapEdLi8EEENS1F_6thread17LinearCombinationIdLi1EddLNS1Z_9ScaleType4KindE0ELNS_15FloatRoundStyleE2EdEENSB_ILi0ELi4EEELi1ELi1EEENS4_30GemmIdentityThreadblockSwizzleILi1EEELNS_8FillModeE2ELS1O_1EEEEEvNT_6ParamsE,"ax",@progbits
	.align	128
.text._ZN7cutlass6KernelINS_4gemm6kernel15Rank2KUniversalINS1_11threadblock13MmaMultistageINS1_9GemmShapeILi32ELi32ELi16EEENS_9transform11threadblock28PredicatedTileAccessIteratorINS_11MatrixShapeILi32ELi16EEEdNS_6layout11ColumnMajorELi1ENS8_31PitchLinearWarpStripedThreadMapINS_16PitchLinearShapeILi32ELi16EEELi128ENSG_ILi16ELi2EEELi1EEENS_5ArrayIdLi1ELb1EEELb0ENSD_9NoPermuteEEENS9_25RegularTileAccessIteratorISC_dNSD_43ColumnMajorTensorOpMultiplicandCongruous64bELi1ESJ_Li8EEELNS_4arch14CacheOperation4KindE0ENSA_INSB_ILi16ELi32EEEdNSD_8RowMajorELi0ESJ_SL_Lb0ESM_EENSO_ISU_dNSD_40RowMajorTensorOpMultiplicandCongruous64bELi0ESJ_Li8EEELST_0EdSV_NS4_9MmaPolicyINS1_4warp11MmaTensorOpINS6_ILi16ELi16ELi16EEEdSP_dSX_dSV_NS10_17MmaTensorOpPolicyINSR_3MmaINS6_ILi8ELi8ELi4EEELi32EdSV_dSE_dSV_NSR_13OpMultiplyAddEEENSB_ILi1ELi1EEEEELi1ELb0EbEENSB_ILi0ELi0EEES1B_Li1EEELi4ELNS1_23SharedMemoryClearOptionE0EbEES1E_NS_8epilogue11threadblock8EpilogueIS7_S1A_Li1ENS1G_27PredicatedTileIteratorBlas3INS1G_26OutputTileOptimalThreadMapINS1G_15OutputTileShapeILi32ELi8ELi2ELi1ELi1EEENS1K_ILi1ELi2ELi1ELi1ELi2EEELi128ELi1ELi64EEEdLNS_8BlasModeE1EEENS1F_4warp24FragmentIteratorTensorOpIS12_S15_dNSK_IdLi2ELb1EEESV_EENS1Q_20TileIteratorTensorOpIS12_S15_dSV_EENS1G_18SharedLoadIteratorINS1N_18CompactedThreadMapEdLi8EEENS1F_6thread17LinearCombinationIdLi1EddLNS1Z_9ScaleType4KindE0ELNS_15FloatRoundStyleE2EdEENSB_ILi0ELi4EEELi1ELi1EEENS4_30GemmIdentityThreadblockSwizzleILi1EEELNS_8FillModeE2ELS1O_1EEEEEvNT_6ParamsE:
        .type           _ZN7cutlass6KernelINS_4gemm6kernel15Rank2KUniversalINS1_11threadblock13MmaMultistageINS1_9GemmShapeILi32ELi32ELi16EEENS_9transform11threadblock28PredicatedTileAccessIteratorINS_11MatrixShapeILi32ELi16EEEdNS_6layout11ColumnMajorELi1ENS8_31PitchLinearWarpStripedThreadMapINS_16PitchLinearShapeILi32ELi16EEELi128ENSG_ILi16ELi2EEELi1EEENS_5ArrayIdLi1ELb1EEELb0ENSD_9NoPermuteEEENS9_25RegularTileAccessIteratorISC_dNSD_43ColumnMajorTensorOpMultiplicandCongruous64bELi1ESJ_Li8EEELNS_4arch14CacheOperation4KindE0ENSA_INSB_ILi16ELi32EEEdNSD_8RowMajorELi0ESJ_SL_Lb0ESM_EENSO_ISU_dNSD_40RowMajorTensorOpMultiplicandCongruous64bELi0ESJ_Li8EEELST_0EdSV_NS4_9MmaPolicyINS1_4warp11MmaTensorOpINS6_ILi16ELi16ELi16EEEdSP_dSX_dSV_NS10_17MmaTensorOpPolicyINSR_3MmaINS6_ILi8ELi8ELi4EEELi32EdSV_dSE_dSV_NSR_13OpMultiplyAddEEENSB_ILi1ELi1EEEEELi1ELb0EbEENSB_ILi0ELi0EEES1B_Li1EEELi4ELNS1_23SharedMemoryClearOptionE0EbEES1E_NS_8epilogue11threadblock8EpilogueIS7_S1A_Li1ENS1G_27PredicatedTileIteratorBlas3INS1G_26OutputTileOptimalThreadMapINS1G_15OutputTileShapeILi32ELi8ELi2ELi1ELi1EEENS1K_ILi1ELi2ELi1ELi1ELi2EEELi128ELi1ELi64EEEdLNS_8BlasModeE1EEENS1F_4warp24FragmentIteratorTensorOpIS12_S15_dNSK_IdLi2ELb1EEESV_EENS1Q_20TileIteratorTensorOpIS12_S15_dSV_EENS1G_18SharedLoadIteratorINS1N_18CompactedThreadMapEdLi8EEENS1F_6thread17LinearCombinationIdLi1EddLNS1Z_9ScaleType4KindE0ELNS_15FloatRoundStyleE2EdEENSB_ILi0ELi4EEELi1ELi1EEENS4_30GemmIdentityThreadblockSwizzleILi1EEELNS_8FillModeE2ELS1O_1EEEEEvNT_6ParamsE,@function
        .size           _ZN7cutlass6KernelINS_4gemm6kernel15Rank2KUniversalINS1_11threadblock13MmaMultistageINS1_9GemmShapeILi32ELi32ELi16EEENS_9transform11threadblock28PredicatedTileAccessIteratorINS_11MatrixShapeILi32ELi16EEEdNS_6layout11ColumnMajorELi1ENS8_31PitchLinearWarpStripedThreadMapINS_16PitchLinearShapeILi32ELi16EEELi128ENSG_ILi16ELi2EEELi1EEENS_5ArrayIdLi1ELb1EEELb0ENSD_9NoPermuteEEENS9_25RegularTileAccessIteratorISC_dNSD_43ColumnMajorTensorOpMultiplicandCongruous64bELi1ESJ_Li8EEELNS_4arch14CacheOperation4KindE0ENSA_INSB_ILi16ELi32EEEdNSD_8RowMajorELi0ESJ_SL_Lb0ESM_EENSO_ISU_dNSD_40RowMajorTensorOpMultiplicandCongruous64bELi0ESJ_Li8EEELST_0EdSV_NS4_9MmaPolicyINS1_4warp11MmaTensorOpINS6_ILi16ELi16ELi16EEEdSP_dSX_dSV_NS10_17MmaTensorOpPolicyINSR_3MmaINS6_ILi8ELi8ELi4EEELi32EdSV_dSE_dSV_NSR_13OpMultiplyAddEEENSB_ILi1ELi1EEEEELi1ELb0EbEENSB_ILi0ELi0EEES1B_Li1EEELi4ELNS1_23SharedMemoryClearOptionE0EbEES1E_NS_8epilogue11threadblock8EpilogueIS7_S1A_Li1ENS1G_27PredicatedTileIteratorBlas3INS1G_26OutputTileOptimalThreadMapINS1G_15OutputTileShapeILi32ELi8ELi2ELi1ELi1EEENS1K_ILi1ELi2ELi1ELi1ELi2EEELi128ELi1ELi64EEEdLNS_8BlasModeE1EEENS1F_4warp24FragmentIteratorTensorOpIS12_S15_dNSK_IdLi2ELb1EEESV_EENS1Q_20TileIteratorTensorOpIS12_S15_dSV_EENS1G_18SharedLoadIteratorINS1N_18CompactedThreadMapEdLi8EEENS1F_6thread17LinearCombinationIdLi1EddLNS1Z_9ScaleType4KindE0ELNS_15FloatRoundStyleE2EdEENSB_ILi0ELi4EEELi1ELi1EEENS4_30GemmIdentityThreadblockSwizzleILi1EEELNS_8FillModeE2ELS1O_1EEEEEvNT_6ParamsE,(.L_x_365 - _ZN7cutlass6KernelINS_4gemm6kernel15Rank2KUniversalINS1_11threadblock13MmaMultistageINS1_9GemmShapeILi32ELi32ELi16EEENS_9transform11threadblock28PredicatedTileAccessIteratorINS_11MatrixShapeILi32ELi16EEEdNS_6layout11ColumnMajorELi1ENS8_31PitchLinearWarpStripedThreadMapINS_16PitchLinearShapeILi32ELi16EEELi128ENSG_ILi16ELi2EEELi1EEENS_5ArrayIdLi1ELb1EEELb0ENSD_9NoPermuteEEENS9_25RegularTileAccessIteratorISC_dNSD_43ColumnMajorTensorOpMultiplicandCongruous64bELi1ESJ_Li8EEELNS_4arch14CacheOperation4KindE0ENSA_INSB_ILi16ELi32EEEdNSD_8RowMajorELi0ESJ_SL_Lb0ESM_EENSO_ISU_dNSD_40RowMajorTensorOpMultiplicandCongruous64bELi0ESJ_Li8EEELST_0EdSV_NS4_9MmaPolicyINS1_4warp11MmaTensorOpINS6_ILi16ELi16ELi16EEEdSP_dSX_dSV_NS10_17MmaTensorOpPolicyINSR_3MmaINS6_ILi8ELi8ELi4EEELi32EdSV_dSE_dSV_NSR_13OpMultiplyAddEEENSB_ILi1ELi1EEEEELi1ELb0EbEENSB_ILi0ELi0EEES1B_Li1EEELi4ELNS1_23SharedMemoryClearOptionE0EbEES1E_NS_8epilogue11threadblock8EpilogueIS7_S1A_Li1ENS1G_27PredicatedTileIteratorBlas3INS1G_26OutputTileOptimalThreadMapINS1G_15OutputTileShapeILi32ELi8ELi2ELi1ELi1EEENS1K_ILi1ELi2ELi1ELi1ELi2EEELi128ELi1ELi64EEEdLNS_8BlasModeE1EEENS1F_4warp24FragmentIteratorTensorOpIS12_S15_dNSK_IdLi2ELb1EEESV_EENS1Q_20TileIteratorTensorOpIS12_S15_dSV_EENS1G_18SharedLoadIteratorINS1N_18CompactedThreadMapEdLi8EEENS1F_6thread17LinearCombinationIdLi1EddLNS1Z_9ScaleType4KindE0ELNS_15FloatRoundStyleE2EdEENSB_ILi0ELi4EEELi1ELi1EEENS4_30GemmIdentityThreadblockSwizzleILi1EEELNS_8FillModeE2ELS1O_1EEEEEvNT_6ParamsE)
        .other          _ZN7cutlass6KernelINS_4gemm6kernel15Rank2KUniversalINS1_11threadblock13MmaMultistageINS1_9GemmShapeILi32ELi32ELi16EEENS_9transform11threadblock28PredicatedTileAccessIteratorINS_11MatrixShapeILi32ELi16EEEdNS_6layout11ColumnMajorELi1ENS8_31PitchLinearWarpStripedThreadMapINS_16PitchLinearShapeILi32ELi16EEELi128ENSG_ILi16ELi2EEELi1EEENS_5ArrayIdLi1ELb1EEELb0ENSD_9NoPermuteEEENS9_25RegularTileAccessIteratorISC_dNSD_43ColumnMajorTensorOpMultiplicandCongruous64bELi1ESJ_Li8EEELNS_4arch14CacheOperation4KindE0ENSA_INSB_ILi16ELi32EEEdNSD_8RowMajorELi0ESJ_SL_Lb0ESM_EENSO_ISU_dNSD_40RowMajorTensorOpMultiplicandCongruous64bELi0ESJ_Li8EEELST_0EdSV_NS4_9MmaPolicyINS1_4warp11MmaTensorOpINS6_ILi16ELi16ELi16EEEdSP_dSX_dSV_NS10_17MmaTensorOpPolicyINSR_3MmaINS6_ILi8ELi8ELi4EEELi32EdSV_dSE_dSV_NSR_13OpMultiplyAddEEENSB_ILi1ELi1EEEEELi1ELb0EbEENSB_ILi0ELi0EEES1B_Li1EEELi4ELNS1_23SharedMemoryClearOptionE0EbEES1E_NS_8epilogue11threadblock8EpilogueIS7_S1A_Li1ENS1G_27PredicatedTileIteratorBlas3INS1G_26OutputTileOptimalThreadMapINS1G_15OutputTileShapeILi32ELi8ELi2ELi1ELi1EEENS1K_ILi1ELi2ELi1ELi1ELi2EEELi128ELi1ELi64EEEdLNS_8BlasModeE1EEENS1F_4warp24FragmentIteratorTensorOpIS12_S15_dNSK_IdLi2ELb1EEESV_EENS1Q_20TileIteratorTensorOpIS12_S15_dSV_EENS1G_18SharedLoadIteratorINS1N_18CompactedThreadMapEdLi8EEENS1F_6thread17LinearCombinationIdLi1EddLNS1Z_9ScaleType4KindE0ELNS_15FloatRoundStyleE2EdEENSB_ILi0ELi4EEELi1ELi1EEENS4_30GemmIdentityThreadblockSwizzleILi1EEELNS_8FillModeE2ELS1O_1EEEEEvNT_6ParamsE,@"STO_CUDA_ENTRY STV_DEFAULT"
_ZN7cutlass6KernelINS_4gemm6kernel15Rank2KUniversalINS1_11threadblock13MmaMultistageINS1_9GemmShapeILi32ELi32ELi16EEENS_9transform11threadblock28PredicatedTileAccessIteratorINS_11MatrixShapeILi32ELi16EEEdNS_6layout11ColumnMajorELi1ENS8_31PitchLinearWarpStripedThreadMapINS_16PitchLinearShapeILi32ELi16EEELi128ENSG_ILi16ELi2EEELi1EEENS_5ArrayIdLi1ELb1EEELb0ENSD_9NoPermuteEEENS9_25RegularTileAccessIteratorISC_dNSD_43ColumnMajorTensorOpMultiplicandCongruous64bELi1ESJ_Li8EEELNS_4arch14CacheOperation4KindE0ENSA_INSB_ILi16ELi32EEEdNSD_8RowMajorELi0ESJ_SL_Lb0ESM_EENSO_ISU_dNSD_40RowMajorTensorOpMultiplicandCongruous64bELi0ESJ_Li8EEELST_0EdSV_NS4_9MmaPolicyINS1_4warp11MmaTensorOpINS6_ILi16ELi16ELi16EEEdSP_dSX_dSV_NS10_17MmaTensorOpPolicyINSR_3MmaINS6_ILi8ELi8ELi4EEELi32EdSV_dSE_dSV_NSR_13OpMultiplyAddEEENSB_ILi1ELi1EEEEELi1ELb0EbEENSB_ILi0ELi0EEES1B_Li1EEELi4ELNS1_23SharedMemoryClearOptionE0EbEES1E_NS_8epilogue11threadblock8EpilogueIS7_S1A_Li1ENS1G_27PredicatedTileIteratorBlas3INS1G_26OutputTileOptimalThreadMapINS1G_15OutputTileShapeILi32ELi8ELi2ELi1ELi1EEENS1K_ILi1ELi2ELi1ELi1ELi2EEELi128ELi1ELi64EEEdLNS_8BlasModeE1EEENS1F_4warp24FragmentIteratorTensorOpIS12_S15_dNSK_IdLi2ELb1EEESV_EENS1Q_20TileIteratorTensorOpIS12_S15_dSV_EENS1G_18SharedLoadIteratorINS1N_18CompactedThreadMapEdLi8EEENS1F_6thread17LinearCombinationIdLi1EddLNS1Z_9ScaleType4KindE0ELNS_15FloatRoundStyleE2EdEENSB_ILi0ELi4EEELi1ELi1EEENS4_30GemmIdentityThreadblockSwizzleILi1EEELNS_8FillModeE2ELS1O_1EEEEEvNT_6ParamsE:
        /* <DEDUP_REMOVED lines=8> */
[----:B------:R-:W1:Y:S01]  /*0080*/  S2UR UR7, SR_CTAID.Y ;  /* 0x00000000000779c3 */ /* 0x000e620000002600 */
[----:B------:R-:W-:Y:S01]  /*0090*/  IMAD.MOV.U32 R2, RZ, RZ, -0x1 ;  /* 0xffffffffff027424 */ /* 0x000fe200078e00ff */
[----:B------:R-:W-:Y:S01]  /*00a0*/  ULDC UR5, c[0x0][0x228] ;  /* 0x00008a0000057ab9 */ /* 0x000fe20000000800 */
[----:B------:R-:W-:-:S03]  /*00b0*/  ULDC UR4, c[0x0][0x220] ;  /* 0x0000880000047ab9 */ /* 0x000fc60000000800 */
[----:B------:R-:W-:Y:S02]  /*00c0*/  SHF.L.U32 R2, R2, UR5, RZ ;  /* 0x0000000502027c19 */ /* 0x000fe400080006ff */
[----:B------:R-:W2:Y:S08]  /*00d0*/  S2UR UR6, SR_CTAID.X ;  /* 0x00000000000679c3 */ /* 0x000eb00000002500 */
[----:B------:R-:W3:Y:S01]  /*00e0*/  LDC R0, c[0x0][0x21c] ;  /* 0x00008700ff007b82 */ /* 0x000ee20000000800 */
[----:B-1----:R-:W-:Y:S01]  /*00f0*/  USHF.L.U32 UR7, UR7, UR5, URZ ;  /* 0x0000000507077299 */ /* 0x002fe2000800063f */
[----:B--2---:R-:W-:Y:S01]  /*0100*/  LOP3.LUT R63, R2, UR6, RZ, 0xc, !PT ;  /* 0x00000006023f7c12 */ /* 0x004fe2000f8e0cff */
[----:B------:R-:W-:-:S04]  /*0110*/  USHF.R.S32.HI UR5, URZ, UR5, UR6 ;  /* 0x000000053f057299 */ /* 0x000fc80008011406 */
[----:B------:R-:W-:-:S05]  /*0120*/  VIADD R63, R63, UR7 ;  /* 0x000000073f3f7c36 */ /* 0x000fca0008000000 */
[----:B------:R-:W-:-:S04]  /*0130*/  ISETP.GE.AND P0, PT, R63, UR4, PT ;  /* 0x000000043f007c0c */ /* 0x000fc8000bf06270 */
[----:B---3--:R-:W-:-:S13]  /*0140*/  ISETP.LE.OR P0, PT, R0, UR5, P0 ;  /* 0x0000000500007c0c */ /* 0x008fda0008703670 */
[----:B------:R-:W-:Y:S05]  /*0150*/  @P0 EXIT ;  /* 0x000000000000094d */ /* 0x000fea0003800000 */
[----:B------:R-:W-:Y:S01]  /*0160*/  USHF.L.U32 UR4, UR5, 0x5, URZ ;  /* 0x0000000505047899 */ /* 0x000fe2000800063f */
[----:B------:R-:W-:-:S05]  /*0170*/  LEA R0, R63, 0x20, 0x5 ;  /* 0x000000203f007811 */ /* 0x000fca00078e28ff */
[----:B------:R-:W-:-:S13]  /*0180*/  ISETP.LE.AND P0, PT, R0, UR4, PT ;  /* 0x0000000400007c0c */ /* 0x000fda000bf03270 */
[----:B------:R-:W-:Y:S05]  /*0190*/  @P0 EXIT ;  /* 0x000000000000094d */ /* 0x000fea0003800000 */
[----:B------:R-:W1:Y:S01]  /*01a0*/  LDC R0, c[0x0][0x360] ;  /* 0x0000d800ff007b82 */ /* 0x000e620000000800 */
[----:B------:R-:W-:Y:S01]  /*01b0*/  UIADD3 UR27, UR4, 0x20, URZ ;  /* 0x00000020041b7890 */ /* 0x000fe2000fffe03f */
[----:B------:R-:W-:Y:S01]  /*01c0*/  ULDC UR6, c[0x0][0x218] ;  /* 0x0000860000067ab9 */ /* 0x000fe20000000800 */
[----:B------:R-:W-:Y:S01]  /*01d0*/  UMOV UR26, URZ ;  /* 0x0000003f001a7c82 */ /* 0x000fe20008000000 */
[----:B------:R-:W-:-:S04]  /*01e0*/  ULDC.64 UR28, c[0x0][0x208] ;  /* 0x00008200001c7ab9 */ /* 0x000fc80000000a00 */
[----:B------:R-:W2:Y:S01]  /*01f0*/  S2UR UR25, SR_CTAID.Z ;  /* 0x00000000001979c3 */ /* 0x000ea20000002700 */
[----:B-1----:R-:W-:-:S13]  /*0200*/  ISETP.GT.U32.AND P0, PT, R0, 0x1, PT ;  /* 0x000000010000780c */ /* 0x002fda0003f04070 */
[----:B--2---:R-:W-:Y:S05]  /*0210*/  @P0 BRA `(.L_x_251) ;  /* 0x00000000001c0947 */ /* 0x004fea0003800000 */
[----:B------:R-:W-:Y:S01]  /*0220*/  UIADD3 UR7, UR25, 0x1, URZ ;  /* 0x0000000119077890 */ /* 0x000fe2000fffe03f */
[----:B------:R-:W-:Y:S01]  /*0230*/  ULDC UR5, c[0x0][0x224] ;  /* 0x0000890000057ab9 */ /* 0x000fe20000000800 */
[----:B------:R-:W-:Y:S02]  /*0240*/  ULDC UR26, c[0x0][0x368] ;  /* 0x0000da00001a7ab9 */ /* 0x000fe40000000800 */
[----:B------:R-:W-:Y:S02]  /*0250*/  UISETP.GE.AND UP0, UPT, UR7, UR5, UPT ;  /* 0x000000050700728c */ /* 0x000fe4000bf06270 */
[----:B------:R-:W-:Y:S02]  /*0260*/  UIMAD UR6, UR7, UR26, URZ ;  /* 0x0000001a070672a4 */ /* 0x000fe4000f8e023f */
[----:B------:R-:W-:-:S07]  /*0270*/  UIMAD UR26, UR25, UR26, URZ ;  /* 0x0000001a191a72a4 */ /* 0x000fce000f8e023f */
[----:B------:R-:W-:-:S05]  /*0280*/  @UP0 ULDC UR6, c[0x0][0x218] ;  /* 0x0000860000060ab9 */ /* 0x000fca0000000800 */
.L_x_251:
[----:B------:R-:W1:Y:S01]  /*0290*/  S2R R61, SR_TID.X ;  /* 0x00000000003d7919 */ /* 0x000e620000002100 */
[----:B------:R-:W-:Y:S01]  /*02a0*/  UIADD3 UR7, -UR26, UR6, URZ ;  /* 0x000000061a077290 */ /* 0x000fe2000fffe13f */
[----:B------:R-:W-:Y:S01]  /*02b0*/  IMAD.U32 R2, RZ, RZ, UR6 ;  /* 0x00000006ff027e24 */ /* 0x000fe2000f8e00ff */
[----:B------:R-:W-:Y:S01]  /*02c0*/  ULDC.64 UR16, c[0x0][0x250] ;  /* 0x0000940000107ab9 */ /* 0x000fe20000000a00 */
[----:B------:R-:W-:Y:S01]  /*02d0*/  ULDC.64 UR14, c[0x0][0x378] ;  /* 0x0000de00000e7ab9 */ /* 0x000fe20000000a00 */
[----:B------:R-:W-:Y:S01]  /*02e0*/  USHF.R.S32.HI UR5, URZ, 0x1f, UR7 ;  /* 0x0000001f3f057899 */ /* 0x000fe20008011407 */
[----:B------:R-:W2:Y:S01]  /*02f0*/  S2UR UR8, SR_CgaCtaId ;  /* 0x00000000000879c3 */ /* 0x000ea20000008800 */
[----:B------:R-:W-:Y:S01]  /*0300*/  ULDC.64 UR20, c[0x0][0x230] ;  /* 0x00008c0000147ab9 */ /* 0x000fe20000000a00 */
[----:B------:R-:W-:Y:S01]  /*0310*/  ULDC.64 UR18, c[0x0][0x370] ;  /* 0x0000dc0000127ab9 */ /* 0x000fe20000000a00 */
[----:B------:R-:W-:Y:S01]  /*0320*/  ULEA.HI UR5, UR5, UR7, URZ, 0x4 ;  /* 0x0000000705057291 */ /* 0x000fe2000f8f203f */
[----:B------:R-:W-:Y:S01]  /*0330*/  CS2R R18, SRZ ;  /* 0x0000000000127805 */ /* 0x000fe2000001ff00 */
[----:B------:R-:W-:Y:S01]  /*0340*/  ULDC.64 UR12, c[0x0][0x238] ;  /* 0x00008e00000c7ab9 */ /* 0x000fe20000000a00 */
[----:B------:R-:W-:Y:S01]  /*0350*/  ULDC.64 UR10, c[0x0][0x240] ;  /* 0x00009000000a7ab9 */ /* 0x000fe20000000a00 */
[----:B------:R-:W-:Y:S01]  /*0360*/  ULOP3.LUT UR5, UR5, 0xfffffff0, URZ, 0xc0, !UPT ;  /* 0xfffffff005057892 */ /* 0x000fe2000f8ec03f */
[----:B------:R-:W-:Y:S01]  /*0370*/  CS2R R16, SRZ ;  /* 0x0000000000107805 */ /* 0x000fe2000001ff00 */
[----:B------:R-:W-:-:S02]  /*0380*/  ULDC.64 UR22, c[0x0][0x258] ;  /* 0x0000960000167ab9 */ /* 0x000fc40000000a00 */
[----:B------:R-:W-:-:S04]  /*0390*/  UIADD3 UR5, UR7, -UR5, URZ ;  /* 0x8000000507057290 */ /* 0x000fc8000fffe03f */
[----:B------:R-:W-:-:S04]  /*03a0*/  UISETP.NE.AND UP0, UPT, UR5, URZ, UPT ;  /* 0x0000003f0500728c */ /* 0x000fc8000bf05270 */
[----:B------:R-:W-:-:S04]  /*03b0*/  USEL UR24, UR5, 0x10, UP0 ;  /* 0x0000001005187887 */ /* 0x000fc80008000000 */
[----:B------:R-:W-:Y:S02]  /*03c0*/  USHF.R.S32.HI UR30, URZ, 0x1f, UR24 ;  /* 0x0000001f3f1e7899 */ /* 0x000fe40008011418 */
[----:B------:R-:W-:Y:S01]  /*03d0*/  UIMAD.WIDE.U32 UR34, UR24, UR20, URZ ;  /* 0x00000014182272a5 */ /* 0x000fe2000f8e003f */
[--C-:B-1----:R-:W-:Y:S01]  /*03e0*/  SHF.R.S32.HI R0, RZ, 0x1f, R61.reuse ;  /* 0x0000001fff007819 */ /* 0x102fe2000001143d */
[----:B------:R-:W-:Y:S01]  /*03f0*/  UIMAD.WIDE.U32 UR36, UR24, UR16, URZ ;  /* 0x00000010182472a5 */ /* 0x000fe2000f8e003f */
[----:B------:R-:W-:Y:S02]  /*0400*/  SHF.R.U32.HI R3, RZ, 0x5, R61 ;  /* 0x00000005ff037819 */ /* 0x000fe4000001163d */
[----:B------:R-:W-:-:S04]  /*0410*/  LEA.HI R5, R0, R61, RZ, 0x5 ;  /* 0x0000003d00057211 */ /* 0x000fc800078f28ff */
[----:B------:R-:W-:Y:S01]  /*0420*/  LOP3.LUT R0, R5, 0xffffffe0, RZ, 0xc0, !PT ;  /* 0xffffffe005007812 */ /* 0x000fe200078ec0ff */
[----:B------:R-:W1:Y:S01]  /*0430*/  SHFL.IDX PT, R3, R3, RZ, 0x1f ;  /* 0x00001fff03037589 */ /* 0x000e6200000e0000 */
[----:B------:R-:W-:-:S03]  /*0440*/  SHF.R.S32.HI R5, RZ, 0x5, R5 ;  /* 0x00000005ff057819 */ /* 0x000fc60000011405 */
[----:B------:R-:W-:Y:S02]  /*0450*/  IMAD.IADD R7, R61, 0x1, -R0 ;  /* 0x000000013d077824 */ /* 0x000fe400078e0a00 */
[----:B------:R-:W-:-:S03]  /*0460*/  IMAD.SHL.U32 R5, R5, 0x2, RZ ;  /* 0x0000000205057824 */ /* 0x000fc600078e00ff */
[----:B------:R-:W-:-:S04]  /*0470*/  SHF.R.S32.HI R0, RZ, 0x1f, R7 ;  /* 0x0000001fff007819 */ /* 0x000fc80000011407 */
[----:B------:R-:W-:-:S04]  /*0480*/  LEA.HI R0, R0, R7, RZ, 0x4 ;  /* 0x0000000700007211 */ /* 0x000fc800078f20ff */
[C---:B------:R-:W-:Y:S01]  /*0490*/  LEA.HI.SX32 R10, R0.reuse, R5, 0x1c ;  /* 0x00000005000a7211 */ /* 0x040fe200078fe2ff */
[----:B------:R-:W-:Y:S01]  /*04a0*/  IMAD.U32 R5, RZ, RZ, UR26 ;  /* 0x0000001aff057e24 */ /* 0x000fe2000f8e00ff */
[----:B------:R-:W-:-:S03]  /*04b0*/  LOP3.LUT R0, R0, 0xfffffff0, RZ, 0xc0, !PT ;  /* 0xfffffff000007812 */ /* 0x000fc600078ec0ff */
[----:B------:R-:W-:Y:S01]  /*04c0*/  VIADD R60, R10, UR26 ;  /* 0x0000001a0a3c7c36 */ /* 0x000fe20008000000 */
[----:B------:R-:W-:Y:S01]  /*04d0*/  VIADDMNMX R5, R5, UR24, R2, PT ;  /* 0x0000001805057c46 */ /* 0x000fe2000b800102 */
[----:B------:R-:W-:Y:S01]  /*04e0*/  IMAD.IADD R0, R7, 0x1, -R0 ;  /* 0x0000000107007824 */ /* 0x000fe200078e0a00 */
[----:B-1----:R-:W-:Y:S01]  /*04f0*/  R2UR UR31, R3 ;  /* 0x00000000031f72ca */ /* 0x002fe200000e0000 */
[----:B------:R-:W-:Y:S01]  /*0500*/  VIADD R4, R60, 0x8 ;  /* 0x000000083c047836 */ /* 0x000fe20000000000 */
[----:B------:R-:W-:Y:S01]  /*0510*/  SHF.R.S32.HI R59, RZ, 0x1f, R60 ;  /* 0x0000001fff3b7819 */ /* 0x000fe2000001143c */
[----:B------:R-:W-:Y:S01]  /*0520*/  IMAD R78, R63, 0x20, R0 ;  /* 0x000000203f4e7824 */ /* 0x000fe200078e0200 */
[----:B------:R-:W-:Y:S01]  /*0530*/  BAR.SYNC.DEFER_BLOCKING 0x0 ;  /* 0x0000000000007b1d */ /* 0x000fe20000010000 */
[----:B------:R-:W-:Y:S01]  /*0540*/  VIADD R80, R0, UR4 ;  /* 0x0000000400507c36 */ /* 0x000fe20008000000 */
[-C--:B------:R-:W-:Y:S01]  /*0550*/  ISETP.GE.AND P6, PT, R60, R5.reuse, PT ;  /* 0x000000053c00720c */ /* 0x080fe20003fc6270 */
[----:B------:R-:W-:Y:S01]  /*0560*/  IMAD R7, R59, UR16, RZ ;  /* 0x000000103b077c24 */ /* 0x000fe2000f8e02ff */
[--C-:B------:R-:W-:Y:S01]  /*0570*/  SHF.R.S32.HI R79, RZ, 0x1f, R78.reuse ;  /* 0x0000001fff4f7819 */ /* 0x100fe2000001144e */
[----:B------:R-:W-:Y:S01]  /*0580*/  VIADD R3, R80, 0x10 ;  /* 0x0000001050037836 */ /* 0x000fe20000000000 */
[----:B------:R-:W-:Y:S01]  /*0590*/  ISETP.GE.AND P5, PT, R4, R5, PT ;  /* 0x000000050400720c */ /* 0x000fe20003fa6270 */
[C---:B------:R-:W-:Y:S01]  /*05a0*/  IMAD R2, R60.reuse, UR17, R7 ;  /* 0x000000113c027c24 */ /* 0x040fe2000f8e0207 */
[----:B------:R-:W-:Y:S01]  /*05b0*/  ULDC.64 UR4, c[0x0][0x210] ;  /* 0x0000840000047ab9 */ /* 0x000fe20000000a00 */
[----:B------:R-:W-:Y:S01]  /*05c0*/  IMAD.WIDE.U32 R6, R60, UR16, R78 ;  /* 0x000000103c067c25 */ /* 0x000fe2000f8e004e */
[C---:B------:R-:W-:Y:S01]  /*05d0*/  ISETP.LT.AND P1, PT, R3.reuse, UR4, !P6 ;  /* 0x0000000403007c0c */ /* 0x040fe2000f721270 */
[----:B------:R-:W-:Y:S01]  /*05e0*/  UIADD3 UR26, UR6, 0xf, -UR26 ;  /* 0x0000000f061a7890 */ /* 0x000fe2000fffe81a */
[----:B------:R-:W-:Y:S01]  /*05f0*/  ISETP.LT.AND P3, PT, R3, UR4, !P5 ;  /* 0x0000000403007c0c */ /* 0x000fe2000ef61270 */
[----:B------:R-:W-:Y:S01]  /*0600*/  IMAD.IADD R2, R7, 0x1, R2 ;  /* 0x0000000107027824 */ /* 0x000fe200078e0202 */
[----:B------:R-:W-:Y:S01]  /*0610*/  LEA R4, P0, R6, UR14, 0x3 ;  /* 0x0000000e06047c11 */ /* 0x000fe2000f8018ff */
[----:B------:R-:W-:Y:S01]  /*0620*/  IMAD.SHL.U32 R9, R0, 0x4, RZ ;  /* 0x0000000400097824 */ /* 0x000fe200078e00ff */
[----:B------:R-:W-:Y:S01]  /*0630*/  ISETP.GE.AND P4, PT, R3, UR4, PT ;  /* 0x0000000403007c0c */ /* 0x000fe2000bf86270 */
[----:B------:R-:W-:Y:S01]  /*0640*/  UIADD3 UR6, UR26, 0xf, URZ ;  /* 0x0000000f1a067890 */ /* 0x000fe2000fffe03f */
[----:B------:R-:W-:Y:S01]  /*0650*/  SHF.R.S32.HI R3, RZ, 0x1f, R10 ;  /* 0x0000001fff037819 */ /* 0x000fe2000001140a */
[----:B------:R-:W-:Y:S01]  /*0660*/  UIMAD UR16, UR30, UR16, URZ ;  /* 0x000000101e1072a4 */ /* 0x000fe2000f8e023f */
[----:B------:R-:W-:Y:S01]  /*0670*/  LEA.HI.X R5, R6, UR15, R2, 0x3, P0 ;  /* 0x0000000f06057c11 */ /* 0x000fe200080f1c02 */
[----:B------:R-:W-:Y:S01]  /*0680*/  UISETP.GE.U32.AND UP0, UPT, UR6, 0x1f, UPT ;  /* 0x0000001f0600788c */ /* 0x000fe2000bf06070 */
[----:B------:R-:W-:Y:S01]  /*0690*/  SHF.R.S32.HI R7, RZ, 0x1f, R0 ;  /* 0x0000001fff077819 */ /* 0x000fe20000011400 */
[----:B------:R-:W-:Y:S01]  /*06a0*/  UIMAD UR16, UR24, UR17, UR16 ;  /* 0x00000011181072a4 */ /* 0x000fe2000f8e0210 */
[----:B------:R-:W-:Y:S01]  /*06b0*/  LEA.HI R3, R3, R10, RZ, 0x2 ;  /* 0x0000000a03037211 */ /* 0x000fe200078f10ff */
[----:B------:R-:W-:Y:S01]  /*06c0*/  ULDC.64 UR6, c[0x0][0x248] ;  /* 0x0000920000067ab9 */ /* 0x000fe20000000a00 */
[----:B------:R-:W-:Y:S01]  /*06d0*/  LOP3.LUT R2, R0, 0x6, RZ, 0xc0, !PT ;  /* 0x0000000600027812 */ /* 0x000fe200078ec0ff */
[----:B------:R-:W-:Y:S01]  /*06e0*/  UIADD3 UR6, UP1, UR10, -UR6, URZ ;  /* 0x800000060a067290 */ /* 0x000fe2000ff3e03f */
[----:B------:R-:W-:Y:S01]  /*06f0*/  LEA.HI R8, R7, R0, RZ, 0x3 ;  /* 0x0000000007087211 */ /* 0x000fe200078f18ff */
[----:B------:R-:W-:Y:S01]  /*0700*/  IMAD R7, R59, UR20, RZ ;  /* 0x000000143b077c24 */ /* 0x000fe2000f8e02ff */
[--C-:B------:R-:W-:Y:S01]  /*0710*/  SHF.R.S32.HI R81, RZ, 0x1f, R80.reuse ;  /* 0x0000001fff517819 */ /* 0x100fe20000011450 */
[----:B------:R-:W-:Y:S01]  /*0720*/  UIADD3 UR16, UR37, UR16, URZ ;  /* 0x0000001025107290 */ /* 0x000fe2000fffe03f */
[----:B------:R-:W-:Y:S01]  /*0730*/  ISETP.LT.AND P0, PT, R80, UR4, !P6 ;  /* 0x0000000450007c0c */ /* 0x000fe2000f701270 */
[C---:B------:R-:W-:Y:S01]  /*0740*/  IMAD R0, R60.reuse, UR21, R7 ;  /* 0x000000153c007c24 */ /* 0x040fe2000f8e0207 */
[----:B------:R-:W-:Y:S01]  /*0750*/  LOP3.LUT R3, R3, 0xfffffffc, RZ, 0xc0, !PT ;  /* 0xfffffffc03037812 */ /* 0x000fe200078ec0ff */
[----:B------:R-:W-:Y:S01]  /*0760*/  IMAD.WIDE.U32 R12, R60, UR20, R80 ;  /* 0x000000143c0c7c25 */ /* 0x000fe2000f8e0050 */
[----:B------:R-:W-:Y:S01]  /*0770*/  SHF.R.U32.HI R2, RZ, 0x1, R2 ;  /* 0x00000001ff027819 */ /* 0x000fe20000011602 */
[----:B------:R-:W-:Y:S01]  /*0780*/  UIMAD UR20, UR30, UR20, URZ ;  /* 0x000000141e1472a4 */ /* 0x000fe2000f8e023f */
[----:B------:R-:W-:Y:S01]  /*0790*/  ISETP.LT.AND P2, PT, R80, UR4, !P5 ;  /* 0x0000000450007c0c */ /* 0x000fe2000ef41270 */
[----:B------:R-:W-:Y:S01]  /*07a0*/  IMAD.IADD R10, R10, 0x1, -R3 ;  /* 0x000000010a0a7824 */ /* 0x000fe200078e0a03 */
[----:B------:R-:W-:Y:S01]  /*07b0*/  LOP3.LUT R9, R2, 0x4, R9, 0xf8, !PT ;  /* 0x0000000402097812 */ /* 0x000fe200078ef809 */
[----:B------:R-:W-:Y:S01]  /*07c0*/  IMAD.IADD R0, R13, 0x1, R0 ;  /* 0x000000010d007824 */ /* 0x000fe200078e0200 */
[----:B------:R-:W-:Y:S01]  /*07d0*/  SEL R55, RZ, 0x1, !P0 ;  /* 0x00000001ff377807 */ /* 0x000fe20004000000 */
[----:B------:R-:W-:Y:S01]  /*07e0*/  UIMAD UR21, UR24, UR21, UR20 ;  /* 0x00000015181572a4 */ /* 0x000fe2000f8e0214 */
[----:B------:R-:W-:Y:S01]  /*07f0*/  LOP3.LUT R2, R3, R2, RZ, 0xfc, !PT ;  /* 0x0000000203027212 */ /* 0x000fe200078efcff */
[----:B------:R-:W-:Y:S01]  /*0800*/  VIADD R3, R78, 0x10 ;  /* 0x000000104e037836 */ /* 0x000fe20000000000 */
[----:B------:R-:W-:Y:S01]  /*0810*/  P2R R55, PR, R55, 0xf ;  /* 0x0000000f37377803 */ /* 0x000fe20000000000 */
[----:B------:R-:W-:Y:S01]  /*0820*/  UIADD3 UR21, UR35, UR21, URZ ;  /* 0x0000001523157290 */ /* 0x000fe2000fffe03f */
[----:B------:R-:W-:Y:S01]  /*0830*/  LEA R6, P2, R12, UR18, 0x3 ;  /* 0x000000120c067c11 */ /* 0x000fe2000f8418ff */
[----:B------:R-:W-:Y:S01]  /*0840*/  USHF.R.S32.HI UR20, URZ, 0x1f, UR26 ;  /* 0x0000001f3f147899 */ /* 0x000fe2000801141a */
[----:B------:R-:W-:-:S02]  /*0850*/  ISETP.GE.AND P0, PT, R3, UR5, PT ;  /* 0x0000000503007c0c */ /* 0x000fc4000bf06270 */
[C---:B------:R-:W-:Y:S01]  /*0860*/  ISETP.LT.AND P1, PT, R3.reuse, UR5, !P6 ;  /* 0x0000000503007c0c */ /* 0x040fe2000f721270 */
[----:B------:R-:W-:Y:S01]  /*0870*/  ULEA.HI UR20, UR20, UR26, URZ, 0x4 ;  /* 0x0000001a14147291 */ /* 0x000fe2000f8f203f */
[----:B------:R-:W-:Y:S02]  /*0880*/  ISETP.LT.AND P3, PT, R3, UR5, !P5 ;  /* 0x0000000503007c0c */ /* 0x000fe4000ef61270 */
[----:B------:R-:W-:Y:S02]  /*0890*/  SEL R3, RZ, 0xffffffff, P4 ;  /* 0xffffffffff037807 */ /* 0x000fe40002000000 */
[----:B------:R-:W-:Y:S02]  /*08a0*/  LEA.HI.X R7, R12, UR19, R0, 0x3, P2 ;  /* 0x000000130c077c11 */ /* 0x000fe400090f1c00 */
[----:B------:R-:W-:Y:S01]  /*08b0*/  SEL R67, RZ, 0x8, P4 ;  /* 0x00000008ff437807 */ /* 0x000fe20002000000 */
[----:B------:R-:W-:Y:S01]  /*08c0*/  IMAD.SHL.U32 R3, R3, 0x2, RZ ;  /* 0x0000000203037824 */ /* 0x000fe200078e00ff */
[----:B------:R-:W-:Y:S01]  /*08d0*/  ISETP.GE.AND P2, PT, R80, UR4, PT ;  /* 0x0000000450007c0c */ /* 0x000fe2000bf46270 */
[----:B------:R-:W-:Y:S01]  /*08e0*/  UMOV UR4, 0x400 ;  /* 0x0000040000047882 */ /* 0x000fe20000000000 */
[----:B------:R-:W-:Y:S01]  /*08f0*/  PLOP3.LUT P4, PT, PT, PT, UP0, 0x80, 0x0 ;  /* 0x000000000000781c */ /* 0x000fe20003f8f008 */
[----:B--2---:R-:W-:Y:S01]  /*0900*/  ULEA UR4, UR8, UR4, 0x18 ;  /* 0x0000000408047291 */ /* 0x004fe2000f8ec03f */
[----:B------:R-:W-:Y:S01]  /*0910*/  SHF.R.U32.HI R8, RZ, 0x3, R8 ;  /* 0x00000003ff087819 */ /* 0x000fe20000011608 */
[----:B------:R-:W-:Y:S01]  /*0920*/  UIADD3 UR32, UP0, UR6, UR12, URZ ;  /* 0x0000000c06207290 */ /* 0x000fe2000ff1e03f */
[----:B------:R-:W-:Y:S01]  /*0930*/  LOP3.LUT R9, R9, 0x1, R10, 0x78, !PT ;  /* 0x0000000109097812 */ /* 0x000fe200078e780a */
[----:B------:R-:W-:Y:S01]  /*0940*/  IMAD.SHL.U32 R10, R10, 0x2, RZ ;  /* 0x000000020a0a7824 */ /* 0x000fe200078e00ff */
[----:B------:R-:W-:Y:S01]  /*0950*/  SEL R0, RZ, 0x1, P2 ;  /* 0x00000001ff007807 */ /* 0x000fe20001000000 */
[----:B------:R-:W-:Y:S01]  /*0960*/  UIADD3.X UR33, UR13, UR11, ~UR7, UP0, UP1 ;  /* 0x0000000b0d217290 */ /* 0x000fe200087e2c07 */
[----:B------:R-:W-:Y:S01]  /*0970*/  SEL R55, R55, RZ, P4 ;  /* 0x000000ff37377207 */ /* 0x000fe20002000000 */
[----:B------:R-:W-:Y:S01]  /*0980*/  IMAD R9, R9, 0x2, R8 ;  /* 0x0000000209097824 */ /* 0x000fe200078e0208 */
[----:B------:R-:W-:Y:S01]  /*0990*/  LOP3.LUT R3, R3, 0x2, R0, 0xe2, !PT ;  /* 0x0000000203037812 */ /* 0x000fe200078ee200 */
[----:B------:R-:W-:Y:S01]  /*09a0*/  ULDC.64 UR8, c[0x0][0x260] ;  /* 0x0000980000087ab9 */ /* 0x000fe20000000a00 */
[----:B------:R-:W-:Y:S01]  /*09b0*/  SEL R8, RZ, 0x4, P2 ;  /* 0x00000004ff087807 */ /* 0x000fe20001000000 */
[C---:B------:R-:W-:Y:S01]  /*09c0*/  IMAD.SHL.U32 R58, R55.reuse, 0x8, RZ ;  /* 0x00000008373a7824 */ /* 0x040fe200078e00ff */
[----:B------:R-:W-:Y:S01]  /*09d0*/  ISETP.GE.AND P2, PT, R78, UR5, PT ;  /* 0x000000054e007c0c */ /* 0x000fe2000bf46270 */
[----:B------:R-:W-:Y:S01]  /*09e0*/  IMAD.SHL.U32 R57, R55, 0x4, RZ ;  /* 0x0000000437397824 */ /* 0x000fe200078e00ff */
[----:B------:R-:W-:Y:S01]  /*09f0*/  LOP3.LUT R9, R9, 0x4, R10, 0x78, !PT ;  /* 0x0000000409097812 */ /* 0x000fe200078e780a */
[----:B------:R-:W-:Y:S01]  /*0a00*/  IMAD.SHL.U32 R56, R55, 0x2, RZ ;  /* 0x0000000237387824 */ /* 0x000fe200078e00ff */
[----:B------:R-:W-:Y:S01]  /*0a10*/  LOP3.LUT R67, R67, R8, R3, 0xfe, !PT ;  /* 0x0000000843437212 */ /* 0x000fe200078efe03 */
[----:B------:R-:W-:Y:S01]  /*0a20*/  ULDC.64 UR6, c[0x0][0x268] ;  /* 0x00009a0000067ab9 */ /* 0x000fe20000000a00 */
[----:B------:R-:W-:Y:S01]  /*0a30*/  SEL R11, RZ, 0x1, P2 ;  /* 0x00000001ff0b7807 */ /* 0x000fe20001000000 */
[----:B------:R-:W-:Y:S01]  /*0a40*/  IMAD R2, R2, 0x20, R9 ;  /* 0x0000002002027824 */ /* 0x000fe200078e0209 */
[----:B------:R-:W-:Y:S01]  /*0a50*/  SEL R3, RZ, 0x4, P2 ;  /* 0x00000004ff037807 */ /* 0x000fe20001000000 */
[----:B------:R-:W-:Y:S01]  /*0a60*/  UIADD3 UR6, UP1, UR8, -UR6, URZ ;  /* 0x8000000608067290 */ /* 0x000fe2000ff3e03f */
[----:B------:R-:W-:-:S02]  /*0a70*/  SEL R0, RZ, 0xffffffff, P0 ;  /* 0xffffffffff007807 */ /* 0x000fc40000000000 */
[----:B------:R-:W-:Y:S01]  /*0a80*/  SEL R66, RZ, 0x8, P0 ;  /* 0x00000008ff427807 */ /* 0x000fe20000000000 */
[----:B------:R-:W-:Y:S01]  /*0a90*/  UIADD3 UR6, UP0, UR6, UR22, URZ ;  /* 0x0000001606067290 */ /* 0x000fe2000ff1e03f */
[----:B------:R-:W-:Y:S01]  /*0aa0*/  LOP3.LUT P2, R58, R58, 0x8, RZ, 0xc0, !PT ;  /* 0x000000083a3a7812 */ /* 0x000fe2000784c0ff */
[----:B------:R-:W-:Y:S01]  /*0ab0*/  IMAD.SHL.U32 R0, R0, 0x2, RZ ;  /* 0x0000000200007824 */ /* 0x000fe200078e00ff */
[----:B------:R-:W-:Y:S01]  /*0ac0*/  LOP3.LUT P0, R57, R57, 0x8, RZ, 0xc0, !PT ;  /* 0x0000000839397812 */ /* 0x000fe2000780c0ff */
[----:B------:R-:W-:Y:S01]  /*0ad0*/  UIADD3.X UR7, UR23, UR9, ~UR7, UP0, UP1 ;  /* 0x0000000917077290 */ /* 0x000fe200087e2c07 */
[----:B------:R-:W-:Y:S01]  /*0ae0*/  LEA R62, R2, UR4, 0x3 ;  /* 0x00000004023e7c11 */ /* 0x000fe2000f8e18ff */
[----:B------:R-:W-:Y:S01]  /*0af0*/  ULEA UR32, UP1, UR34, UR32, 0x3 ;  /* 0x0000002022207291 */ /* 0x000fe2000f82183f */
[----:B------:R-:W-:Y:S01]  /*0b00*/  LOP3.LUT R0, R0, 0x2, R11, 0xe2, !PT ;  /* 0x0000000200007812 */ /* 0x000fe200078ee20b */
[----:B------:R-:W-:Y:S02]  /*0b10*/  ULEA UR6, UP0, UR36, UR6, 0x3 ;  /* 0x0000000624067291 */ /* 0x000fe4000f80183f */
[----:B------:R-:W-:Y:S01]  /*0b20*/  ULEA.HI.X UR21, UR34, UR33, UR21, 0x3, UP1 ;  /* 0x0000002122157291 */ /* 0x000fe200088f1c15 */
[----:B------:R-:W-:Y:S01]  /*0b30*/  LOP3.LUT R66, R66, R3, R0, 0xfe, !PT ;  /* 0x0000000342427212 */ /* 0x000fe200078efe00 */
[----:B------:R-:W-:Y:S01]  /*0b40*/  ULEA.HI.X UR7, UR36, UR7, UR16, 0x3, UP0 ;  /* 0x0000000724077291 */ /* 0x000fe200080f1c10 */
[----:B------:R-:W-:Y:S01]  /*0b50*/  LOP3.LUT R0, R61, 0x1f, RZ, 0xc0, !PT ;  /* 0x0000001f3d007812 */ /* 0x000fe200078ec0ff */
[----:B------:R-:W-:Y:S01]  /*0b60*/  @!PT LDS RZ, [RZ] ;  /* 0x00000000fffff984 */ /* 0x000fe20000000800 */
[----:B------:R-:W-:Y:S01]  /*0b70*/  @!PT LDS RZ, [RZ] ;  /* 0x00000000fffff984 */ /* 0x000fe20000000800 */
[----:B------:R-:W-:Y:S01]  /*0b80*/  @!PT LDS RZ, [RZ] ;  /* 0x00000000fffff984 */ /* 0x000fe20000000800 */
[----:B------:R-:W-:Y:S01]  /*0b90*/  LDGSTS.E.LTC128B.64 [R62], desc[UR28][R6.64], P2 ;  /* 0x00000000063e7fae */ /* 0x000fe20009121b5c */
[----:B------:R-:W-:-:S02]  /*0ba0*/  ISETP.LT.AND P2, PT, R78, UR5, !P5 ;  /* 0x000000054e007c0c */ /* 0x000fc4000ef41270 */
[----:B------:R-:W-:Y:S01]  /*0bb0*/  LOP3.LUT P5, R55, R55, 0x8, RZ, 0xc0, !PT ;  /* 0x0000000837377812 */ /* 0x000fe200078ac0ff */
[----:B------:R1:W-:Y:S01]  /*0bc0*/  LDGSTS.E.LTC128B.64 [R62+0x80], desc[UR28][R6.64+0x80], P0 ;  /* 0x00080080063e7fae */ /* 0x0003e20008121b5c */
[----:B------:R-:W-:Y:S01]  /*0bd0*/  ISETP.LT.AND P0, PT, R78, UR5, !P6 ;  /* 0x000000054e007c0c */ /* 0x000fe2000f701270 */
[----:B------:R-:W-:Y:S01]  /*0be0*/  ULOP3.LUT UR5, UR26, 0xfffffff0, URZ, 0xc0, !UPT ;  /* 0xfffffff01a057892 */ /* 0x000fe2000f8ec03f */
[----:B------:R-:W-:Y:S02]  /*0bf0*/  SHF.R.U32.HI R0, RZ, 0x3, R0 ;  /* 0x00000003ff007819 */ /* 0x000fe40000011600 */
[----:B------:R-:W-:Y:S01]  /*0c00*/  SEL R51, RZ, 0x1, !P0 ;  /* 0x00000001ff337807 */ /* 0x000fe20004000000 */
[----:B------:R-:W-:Y:S02]  /*0c10*/  UISETP.NE.AND UP2, UPT, UR5, 0x10, UPT ;  /* 0x000000100500788c */ /* 0x000fe4000bf45270 */
[----:B------:R-:W-:Y:S01]  /*0c20*/  UISETP.NE.AND UP0, UPT, UR5, 0x20, UPT ;  /* 0x000000200500788c */ /* 0x000fe2000bf05270 */
[----:B------:R-:W-:Y:S01]  /*0c30*/  P2R R51, PR, R51, 0xf ;  /* 0x0000000f33337803 */ /* 0x000fe20000000000 */
[----:B------:R-:W-:Y:S01]  /*0c40*/  USHF.R.S32.HI UR5, URZ, 0x1f, UR31 ;  /* 0x0000001f3f057899 */ /* 0x000fe2000801141f */
[----:B------:R-:W-:-:S02]  /*0c50*/  LOP3.LUT P0, R56, R56, 0x8, RZ, 0xc0, !PT ;  /* 0x0000000838387812 */ /* 0x000fc4000780c0ff */
[----:B------:R-:W-:Y:S01]  /*0c60*/  SEL R51, R51, RZ, P4 ;  /* 0x000000ff33337207 */ /* 0x000fe20002000000 */
[----:B------:R-:W-:Y:S01]  /*0c70*/  ULEA.HI UR5, UR5, UR31, URZ, 0x2 ;  /* 0x0000001f05057291 */ /* 0x000fe2000f8f103f */
[----:B------:R-:W-:Y:S02]  /*0c80*/  IADD3 R2, P1, R6, UR12, RZ ;  /* 0x0000000c06027c10 */ /* 0x000fe4000ff3e0ff */
[----:B------:R-:W-:Y:S01]  /*0c90*/  IADD3 R8, P4, R4, UR22, RZ ;  /* 0x0000001604087c10 */ /* 0x000fe2000ff9e0ff */
[----:B------:R-:W-:Y:S01]  /*0ca0*/  IMAD.SHL.U32 R54, R51, 0x8, RZ ;  /* 0x0000000833367824 */ /* 0x000fe200078e00ff */
[----:B------:R-:W-:Y:S01]  /*0cb0*/  IADD3.X R3, R7, UR13, RZ, P1, !PT ;  /* 0x0000000d07037c10 */ /* 0x000fe20008ffe4ff */
[----:B------:R-:W-:Y:S01]  /*0cc0*/  IMAD.SHL.U32 R53, R51, 0x4, RZ ;  /* 0x0000000433357824 */ /* 0x000fe200078e00ff */
[----:B------:R-:W-:Y:S01]  /*0cd0*/  IADD3.X R9, R5, UR23, RZ, P4, !PT ;  /* 0x0000001705097c10 */ /* 0x000fe2000a7fe4ff */
[----:B------:R-:W-:Y:S01]  /*0ce0*/  IMAD.SHL.U32 R52, R51, 0x2, RZ ;  /* 0x0000000233347824 */ /* 0x000fe200078e00ff */
[----:B------:R-:W-:Y:S01]  /*0cf0*/  LOP3.LUT P3, R54, R54, 0x8, RZ, 0xc0, !PT ;  /* 0x0000000836367812 */ /* 0x000fe2000786c0ff */
[----:B------:R-:W-:Y:S01]  /*0d00*/  LDGSTS.E.LTC128B.64 [R62+0x800], desc[UR28][R2.64], P0 ;  /* 0x00800000023e7fae */ /* 0x000fe20008121b5c */
[----:B------:R-:W-:-:S02]  /*0d10*/  LOP3.LUT P2, R53, R53, 0x8, RZ, 0xc0, !PT ;  /* 0x0000000835357812 */ /* 0x000fc4000784c0ff */
[----:B------:R-:W-:Y:S01]  /*0d20*/  LOP3.LUT P1, R52, R52, 0x8, RZ, 0xc0, !PT ;  /* 0x0000000834347812 */ /* 0x000fe2000782c0ff */
[----:B------:R2:W-:Y:S01]  /*0d30*/  LDGSTS.E.LTC128B.64 [R62+0x880], desc[UR28][R2.64+0x80], P5 ;  /* 0x00880080023e7fae */ /* 0x0005e2000a921b5c */
[----:B------:R-:W-:-:S07]  /*0d40*/  LOP3.LUT P0, R51, R51, 0x8, RZ, 0xc0, !PT ;  /* 0x0000000833337812 */ /* 0x000fce000780c0ff */
[----:B------:R-:W-:Y:S04]  /*0d50*/  LDGSTS.E.LTC128B.64 [R62+0x4000], desc[UR28][R4.64], P3 ;  /* 0x04000000043e7fae */ /* 0x000fe80009921b5c */
[----:B------:R3:W-:Y:S01]  /*0d60*/  LDGSTS.E.LTC128B.64 [R62+0x4080], desc[UR28][R4.64+0x80], P2 ;  /* 0x04080080043e7fae */ /* 0x0007e20009121b5c */
[----:B------:R-:W-:-:S03]  /*0d70*/  PLOP3.LUT P2, PT, PT, PT, UP2, 0x80, 0x0 ;  /* 0x000000000000781c */ /* 0x000fc60003f4f028 */
[----:B------:R-:W-:Y:S01]  /*0d80*/  LDGSTS.E.LTC128B.64 [R62+0x4800], desc[UR28][R8.64], P1 ;  /* 0x04800000083e7fae */ /* 0x000fe20008921b5c */
[----:B------:R-:W-:Y:S02]  /*0d90*/  SEL R67, R67, RZ, P2 ;  /* 0x000000ff43437207 */ /* 0x000fe40001000000 */
[----:B------:R-:W-:Y:S01]  /*0da0*/  SEL R66, R66, RZ, P2 ;  /* 0x000000ff42427207 */ /* 0x000fe20001000000 */
[----:B------:R4:W-:Y:S01]  /*0db0*/  LDGSTS.E.LTC128B.64 [R62+0x4880], desc[UR28][R8.64+0x80], P0 ;  /* 0x04880080083e7fae */ /* 0x0009e20008121b5c */
[----:B-1----:R-:W-:Y:S01]  /*0dc0*/  IADD3 R6, P0, R6, UR32, RZ ;  /* 0x0000002006067c10 */ /* 0x002fe2000ff1e0ff */
[C---:B------:R-:W-:Y:S01]  /*0dd0*/  IMAD.SHL.U32 R50, R67.reuse, 0x8, RZ ;  /* 0x0000000843327824 */ /* 0x040fe200078e00ff */
[C---:B------:R-:W-:Y:S01]  /*0de0*/  LOP3.LUT P2, R47, R67.reuse, 0x8, RZ, 0xc0, !PT ;  /* 0x00000008432f7812 */ /* 0x040fe2000784c0ff */
[----:B------:R-:W-:Y:S01]  /*0df0*/  IMAD.SHL.U32 R49, R67, 0x4, RZ ;  /* 0x0000000443317824 */ /* 0x000fe200078e00ff */
[----:B------:R-:W-:Y:S01]  /*0e00*/  IADD3.X R7, R7, UR21, RZ, P0, !PT ;  /* 0x0000001507077c10 */ /* 0x000fe200087fe4ff */
[----:B------:R-:W-:Y:S01]  /*0e10*/  IMAD.SHL.U32 R48, R67, 0x2, RZ ;  /* 0x0000000243307824 */ /* 0x000fe200078e00ff */
[----:B------:R-:W-:Y:S01]  /*0e20*/  LOP3.LUT P5, R50, R50, 0x8, RZ, 0xc0, !PT ;  /* 0x0000000832327812 */ /* 0x000fe200078ac0ff */
[C---:B------:R-:W-:Y:S01]  /*0e30*/  IMAD.SHL.U32 R46, R66.reuse, 0x8, RZ ;  /* 0x00000008422e7824 */ /* 0x040fe200078e00ff */
[----:B------:R-:W-:Y:S01]  /*0e40*/  LOP3.LUT P4, R49, R49, 0x8, RZ, 0xc0, !PT ;  /* 0x0000000831317812 */ /* 0x000fe2000788c0ff */
[----:B------:R-:W-:Y:S01]  /*0e50*/  IMAD.SHL.U32 R45, R66, 0x4, RZ ;  /* 0x00000004422d7824 */ /* 0x000fe200078e00ff */
[----:B------:R-:W-:Y:S01]  /*0e60*/  LOP3.LUT P3, R48, R48, 0x8, RZ, 0xc0, !PT ;  /* 0x0000000830307812 */ /* 0x000fe2000786c0ff */
[----:B------:R-:W0:Y:S01]  /*0e70*/  LDGDEPBAR ;  /* 0x00000000000079af */ /* 0x000e220000000000 */
[----:B------:R-:W-:Y:S01]  /*0e80*/  IADD3 R10, P1, R4, UR6, RZ ;  /* 0x00000006040a7c10 */ /* 0x000fe2000ff3e0ff */
[----:B------:R-:W-:Y:S01]  /*0e90*/  IMAD.SHL.U32 R44, R66, 0x2, RZ ;  /* 0x00000002422c7824 */ /* 0x000fe200078e00ff */
[----:B--2---:R-:W-:-:S02]  /*0ea0*/  LOP3.LUT R2, R0, 0x7, R61, 0x78, !PT ;  /* 0x0000000700027812 */ /* 0x004fc400078e783d */
[----:B------:R-:W-:Y:S01]  /*0eb0*/  IADD3.X R11, R5, UR7, RZ, P1, !PT ;  /* 0x00000007050b7c10 */ /* 0x000fe20008ffe4ff */
[----:B------:R-:W-:Y:S01]  /*0ec0*/  ULDC.64 UR6, c[0x0][0x290] ;  /* 0x0000a40000067ab9 */ /* 0x000fe20000000a00 */
[----:B---3--:R-:W-:Y:S01]  /*0ed0*/  IADD3 R4, P1, R10, UR22, RZ ;  /* 0x000000160a047c10 */ /* 0x008fe2000ff3e0ff */
[----:B------:R-:W-:Y:S01]  /*0ee0*/  LDGSTS.E.LTC128B.64 [R62+0x1000], desc[UR28][R6.64], P5 ;  /* 0x01000000063e7fae */ /* 0x000fe2000a921b5c */
[----:B------:R-:W-:Y:S01]  /*0ef0*/  LOP3.LUT P5, R45, R45, 0x8, RZ, 0xc0, !PT ;  /* 0x000000082d2d7812 */ /* 0x000fe200078ac0ff */
[----:B------:R-:W-:Y:S01]  /*0f00*/  IMAD.WIDE.U32 R12, R60, UR6, R78 ;  /* 0x000000063c0c7c25 */ /* 0x000fe2000f8e004e */
[----:B------:R-:W-:Y:S01]  /*0f10*/  IADD3.X R5, R11, UR23, RZ, P1, !PT ;  /* 0x000000170b057c10 */ /* 0x000fe20008ffe4ff */
[----:B------:R1:W-:Y:S01]  /*0f20*/  LDGSTS.E.LTC128B.64 [R62+0x1080], desc[UR28][R6.64+0x80], P4 ;  /* 0x01080080063e7fae */ /* 0x0003e2000a121b5c */
[----:B------:R-:W-:Y:S01]  /*0f30*/  LOP3.LUT P1, R44, R44, 0x8, RZ, 0xc0, !PT ;  /* 0x000000082c2c7812 */ /* 0x000fe2000782c0ff */
[----:B------:R-:W-:Y:S01]  /*0f40*/  IMAD R2, R0, 0x10, R2 ;  /* 0x0000001000027824 */ /* 0x000fe200078e0202 */
[----:B----4-:R-:W-:-:S04]  /*0f50*/  IADD3 R8, P0, R6, UR12, RZ ;  /* 0x0000000c06087c10 */ /* 0x010fc8000ff1e0ff */
[----:B------:R-:W-:Y:S02]  /*0f60*/  IADD3.X R9, R7, UR13, RZ, P0, !PT ;  /* 0x0000000d07097c10 */ /* 0x000fe400087fe4ff */
[----:B------:R-:W-:Y:S02]  /*0f70*/  LOP3.LUT P0, R46, R46, 0x8, RZ, 0xc0, !PT ;  /* 0x000000082e2e7812 */ /* 0x000fe4000780c0ff */
[----:B------:R-:W-:Y:S01]  /*0f80*/  LEA R2, R2, UR4, 0x4 ;  /* 0x0000000402027c11 */ /* 0x000fe2000f8e20ff */
[----:B------:R-:W-:Y:S04]  /*0f90*/  LDGSTS.E.LTC128B.64 [R62+0x1800], desc[UR28][R8.64], P3 ;  /* 0x01800000083e7fae */ /* 0x000fe80009921b5c */
[----:B------:R2:W-:Y:S01]  /*0fa0*/  LDGSTS.E.LTC128B.64 [R62+0x1880], desc[UR28][R8.64+0x80], P2 ;  /* 0x01880080083e7fae */ /* 0x0005e20009121b5c */
[----:B------:R-:W-:Y:S01]  /*0fb0*/  PLOP3.LUT P2, PT, PT, PT, UP0, 0x80, 0x0 ;  /* 0x000000000000781c */ /* 0x000fe20003f4f008 */
[----:B------:R-:W-:-:S03]  /*0fc0*/  UISETP.GE.AND UP0, UPT, UR26, 0x10, UPT ;  /* 0x000000101a00788c */ /* 0x000fc6000bf06270 */
[----:B------:R-:W-:Y:S01]  /*0fd0*/  SEL R67, R67, RZ, P2 ;  /* 0x000000ff43437207 */ /* 0x000fe20001000000 */
[----:B------:R-:W-:Y:S04]  /*0fe0*/  LDGSTS.E.LTC128B.64 [R62+0x5000], desc[UR28][R10.64], P0 ;  /* 0x050000000a3e7fae */ /* 0x000fe80008121b5c */
[C---:B------:R-:W-:Y:S01]  /*0ff0*/  IMAD.SHL.U32 R42, R67.reuse, 0x8, RZ ;  /* 0x00000008432a7824 */ /* 0x040fe200078e00ff */
[----:B------:R3:W-:Y:S01]  /*1000*/  LDGSTS.E.LTC128B.64 [R62+0x5080], desc[UR28][R10.64+0x80], P5 ;  /* 0x050800800a3e7fae */ /* 0x0007e2000a921b5c */
[C---:B------:R-:W-:Y:S01]  /*1010*/  IMAD.SHL.U32 R41, R67.reuse, 0x4, RZ ;  /* 0x0000000443297824 */ /* 0x040fe200078e00ff */
[----:B------:R-:W-:Y:S01]  /*1020*/  LOP3.LUT P5, R43, R66, 0x8, RZ, 0xc0, !PT ;  /* 0x00000008422b7812 */ /* 0x000fe200078ac0ff */
[----:B------:R-:W-:Y:S01]  /*1030*/  IMAD.SHL.U32 R40, R67, 0x2, RZ ;  /* 0x0000000243287824 */ /* 0x000fe200078e00ff */
[----:B------:R-:W-:Y:S01]  /*1040*/  LOP3.LUT P4, R42, R42, 0x8, RZ, 0xc0, !PT ;  /* 0x000000082a2a7812 */ /* 0x000fe2000788c0ff */
[----:B------:R-:W-:Y:S01]  /*1050*/  LDGSTS.E.LTC128B.64 [R62+0x5800], desc[UR28][R4.64], P1 ;  /* 0x05800000043e7fae */ /* 0x000fe20008921b5c */
[----:B-1----:R-:W-:-:S02]  /*1060*/  IADD3 R6, P0, R8, UR10, RZ ;  /* 0x0000000a08067c10 */ /* 0x002fc4000ff1e0ff */
[----:B------:R-:W-:Y:S02]  /*1070*/  SEL R66, R66, RZ, P2 ;  /* 0x000000ff42427207 */ /* 0x000fe40001000000 */
[----:B------:R-:W-:Y:S02]  /*1080*/  LOP3.LUT P3, R41, R41, 0x8, RZ, 0xc0, !PT ;  /* 0x0000000829297812 */ /* 0x000fe4000786c0ff */
[----:B------:R-:W-:Y:S01]  /*1090*/  LOP3.LUT P2, R40, R40, 0x8, RZ, 0xc0, !PT ;  /* 0x0000000828287812 */ /* 0x000fe2000784c0ff */
[C---:B------:R-:W-:Y:S01]  /*10a0*/  IMAD.SHL.U32 R38, R66.reuse, 0x8, RZ ;  /* 0x0000000842267824 */ /* 0x040fe200078e00ff */
[----:B------:R-:W-:Y:S01]  /*10b0*/  LOP3.LUT P1, R39, R67, 0x8, RZ, 0xc0, !PT ;  /* 0x0000000843277812 */ /* 0x000fe2000782c0ff */
[----:B------:R1:W-:Y:S01]  /*10c0*/  LDGSTS.E.LTC128B.64 [R62+0x5880], desc[UR28][R4.64+0x80], P5 ;  /* 0x05880080043e7fae */ /* 0x0003e2000a921b5c */
[----:B------:R-:W-:Y:S01]  /*10d0*/  IADD3.X R7, R9, UR11, RZ, P0, !PT ;  /* 0x0000000b09077c10 */ /* 0x000fe200087fe4ff */
[----:B------:R-:W-:Y:S01]  /*10e0*/  IMAD.SHL.U32 R37, R66, 0x4, RZ ;  /* 0x0000000442257824 */ /* 0x000fe200078e00ff */
[----:B--2---:R-:W-:Y:S01]  /*10f0*/  IADD3 R8, P0, R6, UR12, RZ ;  /* 0x0000000c06087c10 */ /* 0x004fe2000ff1e0ff */
[----:B------:R-:W0:Y:S01]  /*1100*/  LDGDEPBAR ;  /* 0x00000000000079af */ /* 0x000e220000000000 */
[----:B------:R-:W-:-:S02]  /*1110*/  IMAD.SHL.U32 R36, R66, 0x2, RZ ;  /* 0x0000000242247824 */ /* 0x000fc400078e00ff */
[----:B------:R-:W-:Y:S01]  /*1120*/  IADD3.X R9, R7, UR13, RZ, P0, !PT ;  /* 0x0000000d07097c10 */ /* 0x000fe200087fe4ff */
[----:B------:R-:W-:Y:S01]  /*1130*/  LDGSTS.E.LTC128B.64 [R62+0x2000], desc[UR28][R6.64], P4 ;  /* 0x02000000063e7fae */ /* 0x000fe2000a121b5c */
[----:B------:R-:W-:Y:S01]  /*1140*/  LOP3.LUT P0, R37, R37, 0x8, RZ, 0xc0, !PT ;  /* 0x0000000825257812 */ /* 0x000fe2000780c0ff */
[----:B------:R-:W-:Y:S01]  /*1150*/  ULDC.64 UR12, c[0x0][0x270] ;  /* 0x00009c00000c7ab9 */ /* 0x000fe20000000a00 */
[----:B------:R-:W-:Y:S01]  /*1160*/  LOP3.LUT P4, R36, R36, 0x8, RZ, 0xc0, !PT ;  /* 0x0000000824247812 */ /* 0x000fe2000788c0ff */
[----:B------:R2:W-:Y:S01]  /*1170*/  LDGSTS.E.LTC128B.64 [R62+0x2080], desc[UR28][R6.64+0x80], P3 ;  /* 0x02080080063e7fae */ /* 0x0005e20009921b5c */
[----:B------:R-:W-:Y:S01]  /*1180*/  LOP3.LUT P3, R38, R38, 0x8, RZ, 0xc0, !PT ;  /* 0x0000000826267812 */ /* 0x000fe2000786c0ff */
[----:B---3--:R-:W-:Y:S02]  /*1190*/  IMAD R11, R59, UR12, RZ ;  /* 0x0000000c3b0b7c24 */ /* 0x008fe4000f8e02ff */
[----:B------:R-:W-:Y:S01]  /*11a0*/  LDGSTS.E.LTC128B.64 [R62+0x2800], desc[UR28][R8.64], P2 ;  /* 0x02800000083e7fae */ /* 0x000fe20009121b5c */
[----:B------:R-:W-:Y:S01]  /*11b0*/  LOP3.LUT P2, R3, R66, 0x8, RZ, 0xc0, !PT ;  /* 0x0000000842037812 */ /* 0x000fe2000784c0ff */
[----:B------:R-:W-:-:S02]  /*11c0*/  IMAD R0, R60, UR13, R11 ;  /* 0x0000000d3c007c24 */ /* 0x000fc4000f8e020b */
[----:B------:R-:W-:Y:S01]  /*11d0*/  LDGSTS.E.LTC128B.64 [R62+0x2880], desc[UR28][R8.64+0x80], P1 ;  /* 0x02880080083e7fae */ /* 0x000fe20008921b5c */
[----:B------:R-:W-:Y:S01]  /*11e0*/  IADD3 R14, P1, R4, UR8, RZ ;  /* 0x00000008040e7c10 */ /* 0x000fe2000ff3e0ff */
[----:B------:R-:W-:-:S03]  /*11f0*/  IMAD.WIDE.U32 R10, R60, UR12, R80 ;  /* 0x0000000c3c0a7c25 */ /* 0x000fc6000f8e0050 */
[----:B------:R-:W-:Y:S01]  /*1200*/  IADD3.X R15, R5, UR9, RZ, P1, !PT ;  /* 0x00000009050f7c10 */ /* 0x000fe20008ffe4ff */
[----:B------:R-:W-:Y:S02]  /*1210*/  IMAD.IADD R0, R11, 0x1, R0 ;  /* 0x000000010b007824 */ /* 0x000fe400078e0200 */
[----:B-1----:R-:W-:Y:S01]  /*1220*/  IMAD R5, R59, UR6, RZ ;  /* 0x000000063b057c24 */ /* 0x002fe2000f8e02ff */
[----:B------:R-:W-:Y:S01]  /*1230*/  ULEA.HI.SX32 UR6, UR20, 0xfffffffd, 0x1c ;  /* 0xfffffffd14067891 */ /* 0x000fe2000f8fe23f */
[----:B------:R-:W-:Y:S02]  /*1240*/  LDGSTS.E.LTC128B.64 [R62+0x6000], desc[UR28][R14.64], P3 ;  /* 0x060000000e3e7fae */ /* 0x000fe40009921b5c */
[----:B------:R-:W-:Y:S02]  /*1250*/  IMAD R4, R60, UR7, R5 ;  /* 0x000000073c047c24 */ /* 0x000fe4000f8e0205 */
[----:B------:R1:W-:Y:S01]  /*1260*/  LDGSTS.E.LTC128B.64 [R62+0x6080], desc[UR28][R14.64+0x80], P0 ;  /* 0x060800800e3e7fae */ /* 0x0003e20008121b5c */
[----:B------:R-:W-:Y:S01]  /*1270*/  LEA R70, P0, R12, UR18, 0x3 ;  /* 0x000000120c467c11 */ /* 0x000fe2000f8018ff */
[----:B------:R-:W-:Y:S01]  /*1280*/  IMAD.IADD R4, R13, 0x1, R4 ;  /* 0x000000010d047824 */ /* 0x000fe200078e0204 */
[----:B--2---:R-:W-:Y:S01]  /*1290*/  IADD3 R6, P1, R14, UR22, RZ ;  /* 0x000000160e067c10 */ /* 0x004fe2000ff3e0ff */
[----:B------:R-:W-:-:S03]  /*12a0*/  ULOP3.LUT UR22, UR5, 0xfffffffc, URZ, 0xc0, !UPT ;  /* 0xfffffffc05167892 */ /* 0x000fc6000f8ec03f */
[----:B------:R-:W-:Y:S02]  /*12b0*/  LEA.HI.X R71, R12, UR19, R4, 0x3, P0 ;  /* 0x000000130c477c11 */ /* 0x000fe400080f1c04 */
[----:B------:R-:W-:Y:S02]  /*12c0*/  CS2R R12, SRZ ;  /* 0x00000000000c7805 */ /* 0x000fe4000001ff00 */
[----:B------:R-:W-:Y:S01]  /*12d0*/  IADD3.X R7, R15, UR23, RZ, P1, !PT ;  /* 0x000000170f077c10 */ /* 0x000fe20008ffe4ff */
[----:B------:R-:W-:Y:S01]  /*12e0*/  UIADD3 UR22, UR31, -UR22, URZ ;  /* 0x800000161f167290 */ /* 0x000fe2000fffe03f */
[----:B------:R-:W-:Y:S01]  /*12f0*/  IADD3 R76, P0, R6, UR8, RZ ;  /* 0x00000008064c7c10 */ /* 0x000fe2000ff1e0ff */
[----:B------:R-:W-:Y:S01]  /*1300*/  USHF.R.S32.HI UR31, URZ, 0x2, UR5 ;  /* 0x000000023f1f7899 */ /* 0x000fe20008011405 */
[C---:B------:R-:W-:Y:S01]  /*1310*/  LEA R72, P1, R10.reuse, UR14, 0x3 ;  /* 0x0000000e0a487c11 */ /* 0x040fe2000f8218ff */
[----:B------:R-:W-:Y:S01]  /*1320*/  LDGSTS.E.LTC128B.64 [R62+0x6800], desc[UR28][R6.64], P4 ;  /* 0x06800000063e7fae */ /* 0x000fe2000a121b5c */
[----:B------:R-:W-:Y:S01]  /*1330*/  ULEA.HI UR23, UR22, UR22, URZ, 0x1 ;  /* 0x0000001616177291 */ /* 0x000fe2000f8f083f */
[----:B------:R-:W-:Y:S01]  /*1340*/  IADD3.X R77, R7, UR9, RZ, P0, !PT ;  /* 0x00000009074d7c10 */ /* 0x000fe200087fe4ff */
[----:B------:R-:W-:Y:S01]  /*1350*/  USHF.L.U32 UR32, UR31, 0x9, URZ ;  /* 0x000000091f207899 */ /* 0x000fe2000800063f */
[----:B------:R2:W-:Y:S01]  /*1360*/  LDGSTS.E.LTC128B.64 [R62+0x6880], desc[UR28][R6.64+0x80], P2 ;  /* 0x06880080063e7fae */ /* 0x0005e20009121b5c */
[----:B------:R-:W-:Y:S01]  /*1370*/  ULOP3.LUT UR5, UR23, 0xfffffffe, URZ, 0xc0, !UPT ;  /* 0xfffffffe17057892 */ /* 0x000fe2000f8ec03f */
[----:B------:R-:W-:Y:S01]  /*1380*/  PLOP3.LUT P0, PT, PT, PT, UP0, 0x80, 0x0 ;  /* 0x000000000000781c */ /* 0x000fe20003f0f008 */
[----:B------:R-:W-:Y:S01]  /*1390*/  USHF.R.S32.HI UR23, URZ, 0x1, UR23 ;  /* 0x000000013f177899 */ /* 0x000fe20008011417 */
[----:B------:R-:W0:Y:S01]  /*13a0*/  LDGDEPBAR ;  /* 0x00000000000079af */ /* 0x000e220000000000 */
[----:B------:R-:W-:Y:S01]  /*13b0*/  UIADD3 UR22, UR22, -UR5, URZ ;  /* 0x8000000516167290 */ /* 0x000fe2000fffe03f */
[----:B------:R-:W-:Y:S01]  /*13c0*/  LEA.HI.X R73, R10, UR15, R0, 0x3, P1 ;  /* 0x0000000f0a497c11 */ /* 0x000fe200088f1c00 */
[----:B------:R-:W-:Y:S01]  /*13d0*/  ULEA UR21, UR23, UR32, 0x4 ;  /* 0x0000002017157291 */ /* 0x000fe2000f8e203f */
[----:B------:R-:W-:Y:S01]  /*13e0*/  IADD3 R74, P1, R8, UR10, RZ ;  /* 0x0000000a084a7c10 */ /* 0x000fe2000ff3e0ff */
[----:B------:R-:W-:Y:S01]  /*13f0*/  ULEA UR32, UR22, UR32, 0x4 ;  /* 0x0000002016207291 */ /* 0x000fe2000f8e203f */
[----:B-1----:R-:W-:Y:S01]  /*1400*/  CS2R R14, SRZ ;  /* 0x00000000000e7805 */ /* 0x002fe2000001ff00 */
[----:B------:R-:W-:Y:S01]  /*1410*/  USHF.L.U32 UR21, UR21, 0x3, URZ ;  /* 0x0000000315157899 */ /* 0x000fe2000800063f */
[----:B------:R-:W-:Y:S01]  /*1420*/  IADD3.X R69, R9, UR11, RZ, P1, !PT ;  /* 0x0000000b09457c10 */ /* 0x000fe20008ffe4ff */
[----:B------:R-:W-:Y:S01]  /*1430*/  USHF.L.U32 UR32, UR32, 0x3, URZ ;  /* 0x0000000320207899 */ /* 0x000fe2000800063f */
[----:B------:R-:W-:-:S02]  /*1440*/  ISETP.NE.AND P1, PT, RZ, UR6, PT ;  /* 0x00000006ff007c0c */ /* 0x000fc4000bf25270 */
[----:B------:R-:W-:Y:S02]  /*1450*/  CS2R R10, SRZ ;  /* 0x00000000000a7805 */ /* 0x000fe4000001ff00 */
[----:B------:R-:W-:Y:S02]  /*1460*/  CS2R R8, SRZ ;  /* 0x0000000000087805 */ /* 0x000fe4000001ff00 */
[----:B------:R-:W-:Y:S01]  /*1470*/  CS2R R4, SRZ ;  /* 0x0000000000047805 */ /* 0x000fe2000001ff00 */
[----:B------:R-:W-:Y:S01]  /*1480*/  VIADD R0, R2, 0x4000 ;  /* 0x0000400002007836 */ /* 0x000fe20000000000 */
[----:B------:R-:W-:Y:S02]  /*1490*/  SEL R67, R67, RZ, P1 ;  /* 0x000000ff43437207 */ /* 0x000fe40000800000 */
[----:B------:R-:W-:Y:S02]  /*14a0*/  SEL R66, R66, RZ, P1 ;  /* 0x000000ff42427207 */ /* 0x000fe40000800000 */
[----:B--2---:R-:W-:Y:S01]  /*14b0*/  CS2R R6, SRZ ;  /* 0x0000000000067805 */ /* 0x004fe2000001ff00 */
[----:B------:R-:W-:-:S04]  /*14c0*/  DEPBAR.LE SB0, 0x2 ;  /* 0x000080800000791a */ /* 0x000fc80000000000 */
[----:B------:R-:W-:Y:S06]  /*14d0*/  BAR.SYNC.DEFER_BLOCKING 0x0 ;  /* 0x0000000000007b1d */ /* 0x000fec0000010000 */
[----:B------:R-:W-:Y:S05]  /*14e0*/  @!P0 BRA `(.L_x_252) ;  /* 0x0000000400cc8947 */ /* 0x000fea0003800000 */
[----:B------:R1:W2:Y:S01]  /*14f0*/  LDS.128 R20, [R2+UR32] ;  /* 0x0000002002147984 */ /* 0x0002a20008000c00 */
[----:B------:R-:W-:Y:S01]  /*1500*/  MOV R65, R66 ;  /* 0x0000004200417202 */ /* 0x000fe20000000f00 */
[----:B------:R-:W-:Y:S01]  /*1510*/  IMAD.MOV.U32 R64, RZ, RZ, R67 ;  /* 0x000000ffff407224 */ /* 0x000fe200078e0043 */
[----:B------:R-:W-:Y:S01]  /*1520*/  CS2R R14, SRZ ;  /* 0x00000000000e7805 */ /* 0x000fe2000001ff00 */
[----:B------:R1:W3:Y:S01]  /*1530*/  LDS.128 R24, [R0+UR21] ;  /* 0x0000001500187984 */ /* 0x0002e20008000c00 */
[----:B------:R-:W-:Y:S01]  /*1540*/  IMAD.U32 R68, RZ, RZ, UR6 ;  /* 0x00000006ff447e24 */ /* 0x000fe2000f8e00ff */
[----:B------:R-:W-:Y:S01]  /*1550*/  UMOV UR17, URZ ;  /* 0x0000003f00117c82 */ /* 0x000fe20008000000 */
[----:B------:R-:W-:Y:S01]  /*1560*/  UMOV UR33, 0x3000 ;  /* 0x0000300000217882 */ /* 0x000fe20000000000 */
[----:B------:R-:W-:Y:S01]  /*1570*/  UMOV UR19, 0x3 ;  /* 0x0000000300137882 */ /* 0x000fe20000000000 */
[----:B------:R-:W-:Y:S01]  /*1580*/  UMOV UR5, UR21 ;  /* 0x0000001500057c82 */ /* 0x000fe20008000000 */
[----:B------:R-:W-:Y:S01]  /*1590*/  UMOV UR4, UR32 ;  /* 0x0000002000047c82 */ /* 0x000fe20008000000 */
[----:B------:R-:W-:Y:S01]  /*15a0*/  UMOV UR14, 0x1000 ;  /* 0x00001000000e7882 */ /* 0x000fe20000000000 */
[----:B------:R-:W-:Y:S01]  /*15b0*/  UMOV UR15, 0xffffd000 ;  /* 0xffffd000000f7882 */ /* 0x000fe20000000000 */
[----:B------:R-:W-:Y:S01]  /*15c0*/  ULDC.64 UR12, c[0x0][0x238] ;  /* 0x00008e00000c7ab9 */ /* 0x000fe20000000a00 */
[----:B------:R-:W-:Y:S01]  /*15d0*/  ULDC.64 UR10, c[0x0][0x258] ;  /* 0x00009600000a7ab9 */ /* 0x000fe20000000a00 */
[----:B------:R-:W-:Y:S01]  /*15e0*/  ULDC.64 UR8, c[0x0][0x240] ;  /* 0x0000900000087ab9 */ /* 0x000fe20000000a00 */
[----:B------:R-:W-:-:S05]  /*15f0*/  ULDC.64 UR6, c[0x0][0x260] ;  /* 0x0000980000067ab9 */ /* 0x000fca0000000a00 */
.L_x_253:
[C---:B--23-5:R-:W5:Y:S01]  /*1600*/  DMMA.8x8x4 R4, R20.reuse, R24, R4 ;  /* 0x000000181404723f */ /* 0x06cf620000000004 */
[----:B-1----:R-:W-:Y:S01]  /*1610*/  LDS.128 R28, [R2+UR4+0x400] ;  /* 0x00040004021c7984 */ /* 0x002fe20008000c00 */
[----:B------:R-:W-:Y:S02]  /*1620*/  UIADD3 UR17, UR17, 0x1, URZ ;  /* 0x0000000111117890 */ /* 0x000fe4000fffe03f */
[----:B------:R-:W-:Y:S01]  /*1630*/  LOP3.LUT P1, RZ, R64, 0x1, RZ, 0xc0, !PT ;  /* 0x0000000140ff7812 */ /* 0x000fe2000782c0ff */
[----:B------:R-:W-:Y:S01]  /*1640*/  IMAD.MOV.U32 R75, RZ, RZ, R69 ;  /* 0x000000ffff4b7224 */ /* 0x000fe200078e0045 */
[C---:B------:R-:W-:Y:S01]  /*1650*/  LOP3.LUT P0, RZ, R65.reuse, 0x1, RZ, 0xc0, !PT ;  /* 0x0000000141ff7812 */ /* 0x040fe2000780c0ff */
[----:B------:R-:W-:Y:S01]  /*1660*/  VIADD R69, R62, UR33 ;  /* 0x000000213e457c36 */ /* 0x000fe20008000000 */
[----:B------:R-:W-:Y:S01]  /*1670*/  LOP3.LUT R83, R64, 0x2, RZ, 0xc0, !PT ;  /* 0x0000000240537812 */ /* 0x000fe200078ec0ff */
[----:B-1----:R-:W1:Y:S01]  /*1680*/  LDS.128 R32, [R0+UR5+0x400] ;  /* 0x0004000500207984 */ /* 0x002e620008000c00 */
[----:B------:R-:W-:Y:S01]  /*1690*/  LOP3.LUT R84, R65, 0x4, RZ, 0xc0, !PT ;  /* 0x0000000441547812 */ /* 0x000fe200078ec0ff */
[----:B------:R-:W-:Y:S01]  /*16a0*/  UISETP.NE.AND UP0, UPT, UR17, 0x4, UPT ;  /* 0x000000041100788c */ /* 0x000fe2000bf05270 */
[----:B------:R-:W-:Y:S01]  /*16b0*/  SHF.R.U32.HI R83, RZ, 0x1, R83 ;  /* 0x00000001ff537819 */ /* 0x000fe20000011653 */
[----:B------:R-:W-:Y:S01]  /*16c0*/  UIADD3 UR19, UR19, 0x1, URZ ;  /* 0x0000000113137890 */ /* 0x000fe2000fffe03f */
[----:B------:R-:W-:Y:S01]  /*16d0*/  SHF.R.U32.HI R84, RZ, 0x2, R84 ;  /* 0x00000002ff547819 */ /* 0x000fe20000011654 */
[----:B------:R-:W-:Y:S01]  /*16e0*/  USEL UR16, UR15, 0x1000, !UP0 ;  /* 0x000010000f107887 */ /* 0x000fe2000c000000 */
[-C--:B------:R-:W5:Y:S01]  /*16f0*/  DMMA.8x8x4 R8, R20, R26.reuse, R8 ;  /* 0x0000001a1408723f */ /* 0x080f620000000008 */
[----:B------:R-:W-:Y:S01]  /*1700*/  @!PT LDS RZ, [RZ] ;  /* 0x00000000fffff984 */ /* 0x000fe20000000800 */
[----:B------:R-:W-:Y:S01]  /*1710*/  @!PT LDS RZ, [RZ] ;  /* 0x00000000fffff984 */ /* 0x000fe20000000800 */
[----:B------:R-:W-:Y:S01]  /*1720*/  @!PT LDS RZ, [RZ] ;  /* 0x00000000fffff984 */ /* 0x000fe20000000800 */
[----:B------:R-:W-:Y:S01]  /*1730*/  @P1 LDGSTS.E.LTC128B.64 [R69], desc[UR28][R74.64] ;  /* 0x000000004a451fae */ /* 0x000fe2000b921b5c */
[----:B------:R-:W-:Y:S01]  /*1740*/  UISETP.NE.AND UP1, UPT, UR19, 0x4, UPT ;  /* 0x000000041300788c */ /* 0x000fe2000bf25270 */
[----:B------:R-:W-:Y:S01]  /*1750*/  ISETP.NE.U32.AND P1, PT, R83, RZ, PT ;  /* 0x000000ff5300720c */ /* 0x000fe20003f25070 */
[----:B------:R-:W-:Y:S01]  /*1760*/  UIADD3 UR18, UR33, -0x3000, URZ ;  /* 0xffffd00021127890 */ /* 0x000fe2000fffe03f */
[----:B------:R-:W-:Y:S01]  /*1770*/  ISETP.NE.U32.AND P3, PT, R84, RZ, PT ;  /* 0x000000ff5400720c */ /* 0x000fe20003f65070 */
[----:B------:R-:W-:Y:S01]  /*1780*/  USEL UR19, UR19, URZ, UP1 ;  /* 0x0000003f13137287 */ /* 0x000fe20008800000 */
[----:B------:R-:W-:Y:S01]  /*1790*/  @P0 LDGSTS.E.LTC128B.64 [R69+0x4000], desc[UR28][R76.64] ;  /* 0x040000004c450fae */ /* 0x000fe2000b921b5c */
[----:B------:R-:W-:Y:S01]  /*17a0*/  LOP3.LUT R82, R65, 0x2, RZ, 0xc0, !PT ;  /* 0x0000000241527812 */ /* 0x000fe200078ec0ff */
[----:B------:R-:W-:Y:S01]  /*17b0*/  USEL UR17, UR17, URZ, UP0 ;  /* 0x0000003f11117287 */ /* 0x000fe20008000000 */
[----:B------:R-:W-:Y:S02]  /*17c0*/  LOP3.LUT R83, R64, 0x8, RZ, 0xc0, !PT ;  /* 0x0000000840537812 */ /* 0x000fe400078ec0ff */
[----:B------:R-:W-:Y:S01]  /*17d0*/  SHF.R.U32.HI R82, RZ, 0x1, R82 ;  /* 0x00000001ff527819 */ /* 0x000fe20000011652 */
[----:B------:R-:W-:Y:S01]  /*17e0*/  @UP1 UIMAD.U32 UR18, UR33, 0x1, UR14 ;  /* 0x00000001211218a4 */ /* 0x000fe2000f8e000e */
[----:B------:R-:W-:Y:S02]  /*17f0*/  SHF.R.U32.HI R83, RZ, 0x3, R83 ;  /* 0x00000003ff537819 */ /* 0x000fe40000011653 */
[C---:B------:R-:W5:Y:S03]  /*1800*/  DMMA.8x8x4 R12, R22.reuse, R26, R12 ;  /* 0x0000001a160c723f */ /* 0x040f66000000000c */
[----:B------:R-:W-:Y:S01]  /*1810*/  ISETP.NE.U32.AND P0, PT, R82, RZ, PT ;  /* 0x000000ff5200720c */ /* 0x000fe20003f05070 */
[----:B------:R-:W-:Y:S01]  /*1820*/  UMOV UR33, UR18 ;  /* 0x0000001200217c82 */ /* 0x000fe20008000000 */
[----:B------:R-:W-:Y:S02]  /*1830*/  ISETP.NE.U32.AND P2, PT, R83, RZ, PT ;  /* 0x000000ff5300720c */ /* 0x000fe40003f45070 */
[----:B------:R-:W-:Y:S04]  /*1840*/  LOP3.LUT R82, R64, 0x4, RZ, 0xc0, !PT ;  /* 0x0000000440527812 */ /* 0x000fe800078ec0ff */
[----:B------:R-:W-:Y:S04]  /*1850*/  SHF.R.U32.HI R82, RZ, 0x2, R82 ;  /* 0x00000002ff527819 */ /* 0x000fe80000011652 */
[----:B------:R-:W-:Y:S01]  /*1860*/  ISETP.NE.U32.AND P4, PT, R82, RZ, PT ;  /* 0x000000ff5200720c */ /* 0x000fe20003f85070 */
[----:B------:R2:W5:Y:S02]  /*1870*/  DMMA.8x8x4 R16, R22, R24, R16 ;  /* 0x000000181610723f */ /* 0x0005640000000010 */
[----:B--2---:R-:W-:Y:S02]  /*1880*/  LDS.128 R20, [R2+UR4+0x800] ;  /* 0x0008000402147984 */ /* 0x004fe40008000c00 */
[----:B------:R-:W-:Y:S04]  /*1890*/  LOP3.LUT R82, R65, 0x8, RZ, 0xc0, !PT ;  /* 0x0000000841527812 */ /* 0x000fe800078ec0ff */
[----:B------:R-:W-:Y:S02]  /*18a0*/  SHF.R.U32.HI R82, RZ, 0x3, R82 ;  /* 0x00000003ff527819 */ /* 0x000fe40000011652 */
[----:B------:R-:W2:-:S06]  /*18b0*/  LDS.128 R24, [R0+UR5+0x800] ;  /* 0x0008000500187984 */ /* 0x000e8c0008000c00 */
[C---:B-1---5:R-:W5:Y:S02]  /*18c0*/  DMMA.8x8x4 R4, R28.reuse, R32, R4 ;  /* 0x000000201c04723f */ /* 0x062f640000000004 */
[----:B------:R-:W-:Y:S01]  /*18d0*/  @!PT LDS RZ, [RZ] ;  /* 0x00000000fffff984 */ /* 0x000fe20000000800 */
[----:B------:R-:W-:Y:S01]  /*18e0*/  @!PT LDS RZ, [RZ] ;  /* 0x00000000fffff984 */ /* 0x000fe20000000800 */
[----:B------:R-:W-:Y:S01]  /*18f0*/  @!PT LDS RZ, [RZ] ;  /* 0x00000000fffff984 */ /* 0x000fe20000000800 */
[----:B------:R1:W-:Y:S02]  /*1900*/  @P1 LDGSTS.E.LTC128B.64 [R69+0x80], desc[UR28][R74.64+0x80] ;  /* 0x000800804a451fae */ /* 0x0003e4000b921b5c */
[----:B------:R-:W-:Y:S04]  /*1910*/  IADD3 R84, P1, R74, UR12, RZ ;  /* 0x0000000c4a547c10 */ /* 0x000fe8000ff3e0ff */
[----:B------:R3:W-:Y:S01]  /*1920*/  @P0 LDGSTS.E.LTC128B.64 [R69+0x4080], desc[UR28][R76.64+0x80] ;  /* 0x040800804c450fae */ /* 0x0007e2000b921b5c */
[----:B------:R-:W-:Y:S02]  /*1930*/  IADD3.X R85, R75, UR13, RZ, P1, !PT ;  /* 0x0000000d4b557c10 */ /* 0x000fe40008ffe4ff */
[----:B------:R-:W-:Y:S05]  /*1940*/  ISETP.NE.U32.AND P1, PT, R82, RZ, PT ;  /* 0x000000ff5200720c */ /* 0x000fea0003f25070 */
[-C--:B------:R-:W5:Y:S11]  /*1950*/  DMMA.8x8x4 R8, R28, R34.reuse, R8 ;  /* 0x000000221c08723f */ /* 0x080f760000000008 */
[----:B------:R-:W-:Y:S05]  /*1960*/  @!UPT UIADD3 URZ, URZ, URZ, URZ ;  /* 0x0000003f3f3ff290 */ /* 0x000fea000fffe03f */
[C---:B------:R-:W5:Y:S04]  /*1970*/  DMMA.8x8x4 R12, R30.reuse, R34, R12 ;  /* 0x000000221e0c723f */ /* 0x040f68000000000c */
[----:B-1----:R-:W-:Y:S01]  /*1980*/  VIADD R75, R68, 0xffffffff ;  /* 0xffffffff444b7836 */ /* 0x002fe20000000000 */
[----:B---3--:R-:W-:Y:S04]  /*1990*/  IADD3 R76, P0, R76, UR10, RZ ;  /* 0x0000000a4c4c7c10 */ /* 0x008fe8000ff1e0ff */
[----:B------:R-:W-:Y:S07]  /*19a0*/  IADD3.X R77, R77, UR11, RZ, P0, !PT ;  /* 0x0000000b4d4d7c10 */ /* 0x000fee00087fe4ff */
[----:B------:R1:W5:Y:S02]  /*19b0*/  DMMA.8x8x4 R16, R30, R32, R16 ;  /* 0x000000201e10723f */ /* 0x0003640000000010 */
[----:B-1----:R-:W-:Y:S01]  /*19c0*/  LDS.128 R28, [R2+UR4+0xc00] ;  /* 0x000c0004021c7984 */ /* 0x002fe20008000c00 */
[----:B------:R-:W-:Y:S07]  /*19d0*/  UIADD3 UR4, UR16, UR4, URZ ;  /* 0x0000000410047290 */ /* 0x000fee000fffe03f */
[----:B------:R-:W1:Y:S01]  /*19e0*/  LDS.128 R32, [R0+UR5+0xc00] ;  /* 0x000c000500207984 */ /* 0x000e620008000c00 */
[----:B------:R-:W-:-:S05]  /*19f0*/  UIADD3 UR5, UR16, UR5, URZ ;  /* 0x0000000510057290 */ /* 0x000fca000fffe03f */
[C---:B--2--5:R-:W5:Y:S02]  /*1a00*/  DMMA.8x8x4 R4, R20.reuse, R24, R4 ;  /* 0x000000181404723f */ /* 0x064f640000000004 */
[----:B------:R-:W-:Y:S01]  /*1a10*/  @!PT LDS RZ, [RZ] ;  /* 0x00000000fffff984 */ /* 0x000fe20000000800 */
[----:B------:R-:W-:Y:S01]  /*1a20*/  @!PT LDS RZ, [RZ] ;  /* 0x00000000fffff984 */ /* 0x000fe20000000800 */
[----:B------:R-:W-:Y:S01]  /*1a30*/  @!PT LDS RZ, [RZ] ;  /* 0x00000000fffff984 */ /* 0x000fe20000000800 */
[----:B------:R-:W-:Y:S06]  /*1a40*/  @P4 LDGSTS.E.LTC128B.64 [R69+0x800], desc[UR28][R84.64] ;  /* 0x0080000054454fae */ /* 0x000fec000b921b5c */
[----:B------:R-:W-:Y:S08]  /*1a50*/  @P3 LDGSTS.E.LTC128B.64 [R69+0x4800], desc[UR28][R76.64] ;  /* 0x048000004c453fae */ /* 0x000ff0000b921b5c */
[-C--:B------:R-:W5:Y:S01]  /*1a60*/  DMMA.8x8x4 R8, R20, R26.reuse, R8 ;  /* 0x0000001a1408723f */ /* 0x080f620000000008 */
[----:B------:R-:W-:Y:S02]  /*1a70*/  @P2 LDGSTS.E.LTC128B.64 [R69+0x880], desc[UR28][R84.64+0x80] ;  /* 0x0088008054452fae */ /* 0x000fe4000b921b5c */
[----:B------:R-:W-:Y:S04]  /*1a80*/  ISETP.NE.AND P2, PT, R75, RZ, PT ;  /* 0x000000ff4b00720c */ /* 0x000fe80003f45270 */
[----:B------:R-:W-:Y:S01]  /*1a90*/  SEL R64, R64, RZ, P2 ;  /* 0x000000ff40407207 */ /* 0x000fe20001000000 */
[----:B------:R2:W-:Y:S01]  /*1aa0*/  @P1 LDGSTS.E.LTC128B.64 [R69+0x4880], desc[UR28][R76.64+0x80] ;  /* 0x048800804c451fae */ /* 0x0005e2000b921b5c */
[----:B------:R-:W-:Y:S02]  /*1ab0*/  IADD3 R74, P1, R84, UR8, RZ ;  /* 0x00000008544a7c10 */ /* 0x000fe4000ff3e0ff */
[----:B------:R-:W-:Y:S03]  /*1ac0*/  SEL R65, R65, RZ, P2 ;  /* 0x000000ff41417207 */ /* 0x000fe60001000000 */
[----:B------:R-:W0:Y:S02]  /*1ad0*/  LDGDEPBAR ;  /* 0x00000000000079af */ /* 0x000e240000000000 */
[C---:B------:R-:W5:Y:S11]  /*1ae0*/  DMMA.8x8x4 R12, R22.reuse, R26, R12 ;  /* 0x0000001a160c723f */ /* 0x040f76000000000c */
[----:B------:R-:W-:Y:S05]  /*1af0*/  @!UPT UIADD3 URZ, URZ, URZ, URZ ;  /* 0x0000003f3f3ff290 */ /* 0x000fea000fffe03f */
[----:B------:R3:W5:Y:S04]  /*1b00*/  DMMA.8x8x4 R16, R22, R24, R16 ;  /* 0x000000181610723f */ /* 0x0007680000000010 */
[----:B--2---:R-:W-:Y:S01]  /*1b10*/  IADD3 R76, P0, R76, UR6, RZ ;  /* 0x000000064c4c7c10 */ /* 0x004fe2000ff1e0ff */
[----:B------:R-:W-:Y:S04]  /*1b20*/  DEPBAR.LE SB0, 0x2 ;  /* 0x000080800000791a */ /* 0x000fe80000000000 */
[----:B------:R-:W-:-:S07]  /*1b30*/  IADD3.X R69, R85, UR9, RZ, P1, !PT ;  /* 0x0000000955457c10 */ /* 0x000fce0008ffe4ff */
[C---:B-1---5:R1:W5:Y:S01]  /*1b40*/  DMMA.8x8x4 R4, R28.reuse, R32, R4 ;  /* 0x000000201c04723f */ /* 0x0623620000000004 */
[----:B------:R-:W-:Y:S03]  /*1b50*/  BAR.SYNC.DEFER_BLOCKING 0x0 ;  /* 0x0000000000007b1d */ /* 0x000fe60000010000 */
[----:B------:R-:W-:Y:S02]  /*1b60*/  IADD3.X R77, R77, UR7, RZ, P0, !PT ;  /* 0x000000074d4d7c10 */ /* 0x000fe400087fe4ff */
[----:B------:R-:W-:Y:S01]  /*1b70*/  ISETP.GT.AND P0, PT, R68, -0x2, PT ;  /* 0xfffffffe4400780c */ /* 0x000fe20003f04270 */
[----:B------:R-:W-:Y:S09]  /*1b80*/  IMAD.MOV.U32 R68, RZ, RZ, R75 ;  /* 0x000000ffff447224 */ /* 0x000ff200078e004b */
[-C--:B------:R1:W5:Y:S01]  /*1b90*/  DMMA.8x8x4 R8, R28, R34.reuse, R8 ;  /* 0x000000221c08723f */ /* 0x0803620000000008 */
[----:B---3--:R1:W2:Y:S11]  /*1ba0*/  LDS.128 R20, [R2+UR4] ;  /* 0x0000000402147984 */ /* 0x0082b60008000c00 */
[----:B------:R-:W-:Y:S04]  /*1bb0*/  @!UPT UIADD3 URZ, URZ, URZ, URZ ;  /* 0x0000003f3f3ff290 */ /* 0x000fe8000fffe03f */
[C---:B------:R1:W5:Y:S01]  /*1bc0*/  DMMA.8x8x4 R12, R30.reuse, R34, R12 ;  /* 0x000000221e0c723f */ /* 0x040362000000000c */
[----:B------:R1:W2:Y:S11]  /*1bd0*/  LDS.128 R24, [R0+UR5] ;  /* 0x0000000500187984 */ /* 0x0002b60008000c00 */
[----:B------:R-:W-:Y:S04]  /*1be0*/  @!UPT UIADD3 URZ, URZ, URZ, URZ ;  /* 0x0000003f3f3ff290 */ /* 0x000fe8000fffe03f */
[----:B------:R1:W5:Y:S01]  /*1bf0*/  DMMA.8x8x4 R16, R30, R32, R16 ;  /* 0x000000201e10723f */ /* 0x0003620000000010 */
[----:B------:R-:W-:Y:S03]  /*1c00*/  @!UPT UIADD3 URZ, URZ, URZ, URZ ;  /* 0x0000003f3f3ff290 */ /* 0x000fe6000fffe03f */
[----:B------:R-:W-:Y:S11]  /*1c10*/  @P0 BRA `(.L_x_253) ;  /* 0xfffffff800780947 */ /* 0x000ff6000383ffff */
.L_x_252:
[----:B------:R-:W0:Y:S01]  /*1c20*/  LDGDEPBAR ;  /* 0x00000000000079af */ /* 0x000e220000000000 */
[----:B------:R-:W-:Y:S01]  /*1c30*/  ISETP.NE.U32.AND P0, PT, R58, RZ, PT ;  /* 0x000000ff3a00720c */ /* 0x000fe20003f05070 */
[----:B------:R-:W-:Y:S01]  /*1c40*/  ULDC.64 UR18, c[0x0][0x278] ;  /* 0x00009e0000127ab9 */ /* 0x000fe20000000a00 */
[----:B------:R-:W-:Y:S01]  /*1c50*/  ISETP.NE.U32.AND P5, PT, R57, RZ, PT ;  /* 0x000000ff3900720c */ /* 0x000fe20003fa5070 */
[----:B------:R-:W0:Y:S01]  /*1c60*/  LDGDEPBAR ;  /* 0x00000000000079af */ /* 0x000e220000000000 */
[----:B------:R-:W-:Y:S01]  /*1c70*/  ISETP.NE.U32.AND P4, PT, R56, RZ, PT ;  /* 0x000000ff3800720c */ /* 0x000fe20003f85070 */
[----:B------:R-:W-:Y:S01]  /*1c80*/  ULDC.64 UR16, c[0x0][0x280] ;  /* 0x0000a00000107ab9 */ /* 0x000fe20000000a00 */
[----:B------:R-:W-:Y:S01]  /*1c90*/  ISETP.NE.U32.AND P1, PT, R55, RZ, PT ;  /* 0x000000ff3700720c */ /* 0x000fe20003f25070 */
[----:B------:R-:W-:Y:S01]  /*1ca0*/  ULDC.64 UR14, c[0x0][0x288] ;  /* 0x0000a200000e7ab9 */ /* 0x000fe20000000a00 */
[----:B------:R-:W-:Y:S01]  /*1cb0*/  ULDC.64 UR6, c[0x0][0x270] ;  /* 0x00009c0000067ab9 */ /* 0x000fe20000000a00 */
[----:B------:R-:W-:Y:S01]  /*1cc0*/  UIADD3 UR35, UP3, UR16, -UR14, URZ ;  /* 0x8000000e10237290 */ /* 0x000fe2000ff7e03f */
[----:B------:R-:W-:Y:S01]  /*1cd0*/  ISETP.NE.U32.AND P3, PT, R54, RZ, PT ;  /* 0x000000ff3600720c */ /* 0x000fe20003f65070 */
[----:B------:R-:W-:Y:S01]  /*1ce0*/  UIMAD UR34, UR30, UR6, URZ ;  /* 0x000000061e2272a4 */ /* 0x000fe2000f8e023f */
[----:B------:R-:W-:Y:S01]  /*1cf0*/  ISETP.NE.U32.AND P2, PT, R53, RZ, PT ;  /* 0x000000ff3500720c */ /* 0x000fe20003f45070 */
[----:B------:R-:W-:Y:S01]  /*1d00*/  UIADD3 UR35, UP2, UR35, UR18, URZ ;  /* 0x0000001223237290 */ /* 0x000fe2000ff5e03f */
[----:B------:R-:W-:Y:S01]  /*1d10*/  ISETP.NE.U32.AND P6, PT, R52, RZ, PT ;  /* 0x000000ff3400720c */ /* 0x000fe20003fc5070 */
[----:B------:R-:W-:-:S02]  /*1d20*/  UIMAD.WIDE.U32 UR40, UR24, UR6, URZ ;  /* 0x00000006182872a5 */ /* 0x000fc4000f8e003f */
[----:B------:R-:W-:Y:S01]  /*1d30*/  UIMAD UR34, UR24, UR7, UR34 ;  /* 0x00000007182272a4 */ /* 0x000fe2000f8e0222 */
[----:B------:R-:W-:Y:S01]  /*1d40*/  ULDC.64 UR12, c[0x0][0x298] ;  /* 0x0000a600000c7ab9 */ /* 0x000fe20000000a00 */
[----:B------:R-:W-:Y:S01]  /*1d50*/  UIADD3.X UR15, UR19, UR17, ~UR15, UP2, UP3 ;  /* 0x00000011130f7290 */ /* 0x000fe200097e6c0f */
[----:B------:R-:W-:Y:S01]  /*1d60*/  ULDC.64 UR10, c[0x0][0x2a0] ;  /* 0x0000a800000a7ab9 */ /* 0x000fe20000000a00 */
[----:B------:R-:W-:Y:S01]  /*1d70*/  ULDC.64 UR8, c[0x0][0x2a8] ;  /* 0x0000aa0000087ab9 */ /* 0x000fe20000000a00 */
[----:B------:R-:W-:Y:S02]  /*1d80*/  UIADD3 UR34, UR41, UR34, URZ ;  /* 0x0000002229227290 */ /* 0x000fe4000fffe03f */
[----:B------:R-:W-:Y:S01]  /*1d90*/  ULEA UR37, UP2, UR40, UR35, 0x3 ;  /* 0x0000002328257291 */ /* 0x000fe2000f84183f */
[----:B------:R-:W-:-:S04]  /*1da0*/  DEPBAR.LE SB0, 0x0 ;  /* 0x000080000000791a */ /* 0x000fc80000000000 */
[----:B------:R-:W-:Y:S01]  /*1db0*/  BAR.SYNC.DEFER_BLOCKING 0x0 ;  /* 0x0000000000007b1d */ /* 0x000fe20000010000 */
[----:B------:R-:W-:Y:S02]  /*1dc0*/  UIADD3 UR36, UP1, UR10, -UR8, URZ ;  /* 0x800000080a247290 */ /* 0x000fe4000ff3e03f */
[----:B------:R-:W-:Y:S02]  /*1dd0*/  ULEA.HI.X UR15, UR40, UR15, UR34, 0x3, UP2 ;  /* 0x0000000f280f7291 */ /* 0x000fe400090f1c22 */
[----:B------:R-:W-:Y:S01]  /*1de0*/  UIADD3 UR36, UP0, UR36, UR12, URZ ;  /* 0x0000000c24247290 */ /* 0x000fe2000ff1e03f */
[----:B------:R-:W-:Y:S02]  /*1df0*/  ULDC.64 UR4, c[0x0][0x290] ;  /* 0x0000a40000047ab9 */ /* 0x000fe40000000a00 */
[----:B------:R-:W-:Y:S02]  /*1e00*/  UIMAD UR33, UR30, UR4, URZ ;  /* 0x000000041e2172a4 */ /* 0x000fe4000f8e023f */
[----:B------:R-:W-:-:S02]  /*1e10*/  UIMAD.WIDE.U32 UR38, UR24, UR4, URZ ;  /* 0x00000004182672a5 */ /* 0x000fc4000f8e003f */
[----:B------:R-:W-:Y:S02]  /*1e20*/  UIMAD UR33, UR24, UR5, UR33 ;  /* 0x00000005182172a4 */ /* 0x000fe4000f8e0221 */
[----:B------:R-:W-:Y:S02]  /*1e30*/  UIADD3.X UR35, UR13, UR11, ~UR9, UP0, UP1 ;  /* 0x0000000b0d237290 */ /* 0x000fe400087e2c09 */
[----:B------:R-:W-:Y:S02]  /*1e40*/  UIADD3 UR33, UR39, UR33, URZ ;  /* 0x0000002127217290 */ /* 0x000fe4000fffe03f */
[----:B------:R-:W-:-:S04]  /*1e50*/  ULEA UR36, UP0, UR38, UR36, 0x3 ;  /* 0x0000002426247291 */ /* 0x000fc8000f80183f */
[----:B------:R-:W-:Y:S01]  /*1e60*/  ULEA.HI.X UR33, UR38, UR35, UR33, 0x3, UP0 ;  /* 0x0000002326217291 */ /* 0x000fe200080f1c21 */
[----:B------:R-:W-:Y:S01]  /*1e70*/  @!PT LDS RZ, [RZ] ;  /* 0x00000000fffff984 */ /* 0x000fe20000000800 */
[----:B------:R-:W-:Y:S01]  /*1e80*/  @!PT LDS RZ, [RZ] ;  /* 0x00000000fffff984 */ /* 0x000fe20000000800 */
[----:B------:R-:W-:Y:S01]  /*1e90*/  @!PT LDS RZ, [RZ] ;  /* 0x00000000fffff984 */ /* 0x000fe20000000800 */
[----:B------:R-:W-:Y:S01]  /*1ea0*/  LDGSTS.E.LTC128B.64 [R62], desc[UR28][R72.64], P0 ;  /* 0x00000000483e7fae */ /* 0x000fe20008121b5c */
[----:B--2---:R-:W-:Y:S01]  /*1eb0*/  IADD3 R20, P0, R72, UR18, RZ ;  /* 0x0000001248147c10 */ /* 0x004fe2000ff1e0ff */
[----:B------:R-:W-:Y:S02]  /*1ec0*/  UISETP.GE.AND UP0, UPT, UR26, 0x10, UPT ;  /* 0x000000101a00788c */ /* 0x000fe4000bf06270 */
[----:B------:R-:W-:Y:S01]  /*1ed0*/  LDGSTS.E.LTC128B.64 [R62+0x80], desc[UR28][R72.64+0x80], P5 ;  /* 0x00080080483e7fae */ /* 0x000fe2000a921b5c */
[----:B------:R-:W-:Y:S02]  /*1ee0*/  IADD3.X R21, R73, UR19, RZ, P0, !PT ;  /* 0x0000001349157c10 */ /* 0x000fe400087fe4ff */
[----:B------:R-:W-:Y:S02]  /*1ef0*/  ISETP.NE.U32.AND P5, PT, R51, RZ, PT ;  /* 0x000000ff3300720c */ /* 0x000fe40003fa5070 */
[----:B------:R-:W-:Y:S01]  /*1f00*/  ISETP.NE.U32.AND P0, PT, R50, RZ, PT ;  /* 0x000000ff3200720c */ /* 0x000fe20003f05070 */
[----:B------:R-:W-:Y:S01]  /*1f10*/  LDGSTS.E.LTC128B.64 [R62+0x800], desc[UR28][R20.64], P4 ;  /* 0x00800000143e7fae */ /* 0x000fe2000a121b5c */
[----:B------:R-:W-:-:S03]  /*1f20*/  ISETP.NE.U32.AND P4, PT, R49, RZ, PT ;  /* 0x000000ff3100720c */ /* 0x000fc60003f85070 */
[----:B------:R2:W-:Y:S01]  /*1f30*/  LDGSTS.E.LTC128B.64 [R62+0x880], desc[UR28][R20.64+0x80], P1 ;  /* 0x00880080143e7fae */ /* 0x0005e20008921b5c */
[----:B------:R-:W-:-:S03]  /*1f40*/  IADD3 R22, P1, R70, UR12, RZ ;  /* 0x0000000c46167c10 */ /* 0x000fc6000ff3e0ff */
[----:B------:R-:W-:Y:S01]  /*1f50*/  LDGSTS.E.LTC128B.64 [R62+0x4000], desc[UR28][R70.64], P3 ;  /* 0x04000000463e7fae */ /* 0x000fe20009921b5c */
[----:B------:R-:W-:Y:S02]  /*1f60*/  IADD3.X R23, R71, UR13, RZ, P1, !PT ;  /* 0x0000000d47177c10 */ /* 0x000fe40008ffe4ff */
[----:B------:R-:W-:Y:S01]  /*1f70*/  ISETP.NE.U32.AND P3, PT, R48, RZ, PT ;  /* 0x000000ff3000720c */ /* 0x000fe20003f65070 */
[----:B------:R-:W-:Y:S01]  /*1f80*/  LDGSTS.E.LTC128B.64 [R62+0x4080], desc[UR28][R70.64+0x80], P2 ;  /* 0x04080080463e7fae */ /* 0x000fe20009121b5c */
[----:B------:R-:W-:-:S03]  /*1f90*/  ISETP.NE.U32.AND P2, PT, R47, RZ, PT ;  /* 0x000000ff2f00720c */ /* 0x000fc60003f45070 */
[----:B------:R-:W-:Y:S01]  /*1fa0*/  LDGSTS.E.LTC128B.64 [R62+0x4800], desc[UR28][R22.64], P6 ;  /* 0x04800000163e7fae */ /* 0x000fe2000b121b5c */
[----:B------:R-:W-:-:S03]  /*1fb0*/  ISETP.NE.U32.AND P6, PT, R46, RZ, PT ;  /* 0x000000ff2e00720c */ /* 0x000fc60003fc5070 */
[----:B------:R3:W-:Y:S01]  /*1fc0*/  LDGSTS.E.LTC128B.64 [R62+0x4880], desc[UR28][R22.64+0x80], P5 ;  /* 0x04880080163e7fae */ /* 0x0007e2000a921b5c */
[----:B------:R-:W-:-:S03]  /*1fd0*/  ISETP.NE.U32.AND P5, PT, R45, RZ, PT ;  /* 0x000000ff2d00720c */ /* 0x000fc60003fa5070 */
[----:B------:R-:W0:Y:S01]  /*1fe0*/  LDGDEPBAR ;  /* 0x00000000000079af */ /* 0x000e220000000000 */
[----:B--2---:R-:W-:-:S04]  /*1ff0*/  IADD3 R20, P1, R72, UR37, RZ ;  /* 0x0000002548147c10 */ /* 0x004fc8000ff3e0ff */
[----:B------:R-:W-:Y:S02]  /*2000*/  IADD3.X R21, R73, UR15, RZ, P1, !PT ;  /* 0x0000000f49157c10 */ /* 0x000fe40008ffe4ff */
[----:B------:R-:W-:-:S03]  /*2010*/  IADD3 R24, P1, R20, UR18, RZ ;  /* 0x0000001214187c10 */ /* 0x000fc6000ff3e0ff */
[----:B------:R-:W-:Y:S01]  /*2020*/  LDGSTS.E.LTC128B.64 [R62+0x1000], desc[UR28][R20.64], P0 ;  /* 0x01000000143e7fae */ /* 0x000fe20008121b5c */
[----:B------:R-:W-:Y:S02]  /*2030*/  IADD3.X R25, R21, UR19, RZ, P1, !PT ;  /* 0x0000001315197c10 */ /* 0x000fe40008ffe4ff */
[----:B------:R-:W-:Y:S01]  /*2040*/  IADD3 R26, P0, R70, UR36, RZ ;  /* 0x00000024461a7c10 */ /* 0x000fe2000ff1e0ff */
[----:B------:R2:W-:Y:S01]  /*2050*/  LDGSTS.E.LTC128B.64 [R62+0x1080], desc[UR28][R20.64+0x80], P4 ;  /* 0x01080080143e7fae */ /* 0x0005e2000a121b5c */
[----:B------:R-:W-:Y:S02]  /*2060*/  ISETP.NE.U32.AND P4, PT, R44, RZ, PT ;  /* 0x000000ff2c00720c */ /* 0x000fe40003f85070 */
[----:B------:R-:W-:Y:S01]  /*2070*/  ISETP.NE.U32.AND P1, PT, R43, RZ, PT ;  /* 0x000000ff2b00720c */ /* 0x000fe20003f25070 */
[----:B------:R-:W-:Y:S01]  /*2080*/  LDGSTS.E.LTC128B.64 [R62+0x1800], desc[UR28][R24.64], P3 ;  /* 0x01800000183e7fae */ /* 0x000fe20009921b5c */
[----:B------:R-:W-:Y:S02]  /*2090*/  IADD3.X R27, R71, UR33, RZ, P0, !PT ;  /* 0x00000021471b7c10 */ /* 0x000fe400087fe4ff */
[----:B---3--:R-:W-:Y:S01]  /*20a0*/  IADD3 R22, P3, R26, UR12, RZ ;  /* 0x0000000c1a167c10 */ /* 0x008fe2000ff7e0ff */
[----:B------:R3:W-:Y:S01]  /*20b0*/  LDGSTS.E.LTC128B.64 [R62+0x1880], desc[UR28][R24.64+0x80], P2 ;  /* 0x01880080183e7fae */ /* 0x0007e20009121b5c */
[----:B------:R-:W-:-:S02]  /*20c0*/  ISETP.NE.U32.AND P2, PT, R42, RZ, PT ;  /* 0x000000ff2a00720c */ /* 0x000fc40003f45070 */
[----:B------:R-:W-:Y:S01]  /*20d0*/  ISETP.NE.U32.AND P0, PT, R41, RZ, PT ;  /* 0x000000ff2900720c */ /* 0x000fe20003f05070 */
[----:B------:R-:W-:Y:S01]  /*20e0*/  LDGSTS.E.LTC128B.64 [R62+0x5000], desc[UR28][R26.64], P6 ;  /* 0x050000001a3e7fae */ /* 0x000fe2000b121b5c */
[----:B------:R-:W-:Y:S02]  /*20f0*/  IADD3.X R23, R27, UR13, RZ, P3, !PT ;  /* 0x0000000d1b177c10 */ /* 0x000fe40009ffe4ff */
[----:B------:R-:W-:Y:S01]  /*2100*/  ISETP.NE.U32.AND P6, PT, R40, RZ, PT ;  /* 0x000000ff2800720c */ /* 0x000fe20003fc5070 */
[----:B------:R4:W-:Y:S01]  /*2110*/  LDGSTS.E.LTC128B.64 [R62+0x5080], desc[UR28][R26.64+0x80], P5 ;  /* 0x050800801a3e7fae */ /* 0x0009e2000a921b5c */
[----:B------:R-:W-:-:S03]  /*2120*/  ISETP.NE.U32.AND P5, PT, R39, RZ, PT ;  /* 0x000000ff2700720c */ /* 0x000fc60003fa5070 */
[----:B------:R-:W-:Y:S01]  /*2130*/  LDGSTS.E.LTC128B.64 [R62+0x5800], desc[UR28][R22.64], P4 ;  /* 0x05800000163e7fae */ /* 0x000fe2000a121b5c */
[----:B------:R-:W-:-:S03]  /*2140*/  ISETP.NE.U32.AND P4, PT, R38, RZ, PT ;  /* 0x000000ff2600720c */ /* 0x000fc60003f85070 */
[----:B------:R1:W-:Y:S01]  /*2150*/  LDGSTS.E.LTC128B.64 [R62+0x5880], desc[UR28][R22.64+0x80], P1 ;  /* 0x05880080163e7fae */ /* 0x0003e20008921b5c */
[----:B--2---:R-:W-:-:S03]  /*2160*/  IADD3 R20, P3, R24, UR16, RZ ;  /* 0x0000001018147c10 */ /* 0x004fc6000ff7e0ff */
[----:B------:R-:W0:Y:S01]  /*2170*/  LDGDEPBAR ;  /* 0x00000000000079af */ /* 0x000e220000000000 */
[----:B------:R-:W-:Y:S02]  /*2180*/  IADD3.X R21, R25, UR17, RZ, P3, !PT ;  /* 0x0000001119157c10 */ /* 0x000fe40009ffe4ff */
[----:B------:R-:W-:Y:S02]  /*2190*/  ISETP.NE.U32.AND P3, PT, R37, RZ, PT ;  /* 0x000000ff2500720c */ /* 0x000fe40003f65070 */
[----:B---3--:R-:W-:Y:S01]  /*21a0*/  IADD3 R24, P1, R20, UR18, RZ ;  /* 0x0000001214187c10 */ /* 0x008fe2000ff3e0ff */
[----:B------:R2:W-:Y:S01]  /*21b0*/  LDGSTS.E.LTC128B.64 [R62+0x2000], desc[UR28][R20.64], P2 ;  /* 0x02000000143e7fae */ /* 0x0005e20009121b5c */
[----:B------:R-:W-:Y:S02]  /*21c0*/  ISETP.NE.U32.AND P2, PT, R36, RZ, PT ;  /* 0x000000ff2400720c */ /* 0x000fe40003f45070 */
[----:B------:R-:W-:Y:S01]  /*21d0*/  IADD3.X R25, R21, UR19, RZ, P1, !PT ;  /* 0x0000001315197c10 */ /* 0x000fe20008ffe4ff */
[----:B------:R2:W-:Y:S01]  /*21e0*/  LDGSTS.E.LTC128B.64 [R62+0x2080], desc[UR28][R20.64+0x80], P0 ;  /* 0x02080080143e7fae */ /* 0x0005e20008121b5c */
[----:B------:R-:W-:-:S02]  /*21f0*/  ISETP.NE.U32.AND P1, PT, R3, RZ, PT ;  /* 0x000000ff0300720c */ /* 0x000fc40003f25070 */
[----:B----4-:R-:W-:Y:S01]  /*2200*/  IADD3 R26, P0, R22, UR10, RZ ;  /* 0x0000000a161a7c10 */ /* 0x010fe2000ff1e0ff */
[----:B------:R2:W-:Y:S03]  /*2210*/  LDGSTS.E.LTC128B.64 [R62+0x2800], desc[UR28][R24.64], P6 ;  /* 0x02800000183e7fae */ /* 0x0005e6000b121b5c */
[----:B------:R-:W-:Y:S01]  /*2220*/  IADD3.X R27, R23, UR11, RZ, P0, !PT ;  /* 0x0000000b171b7c10 */ /* 0x000fe200087fe4ff */
[----:B------:R2:W-:Y:S01]  /*2230*/  LDGSTS.E.LTC128B.64 [R62+0x2880], desc[UR28][R24.64+0x80], P5 ;  /* 0x02880080183e7fae */ /* 0x0005e2000a921b5c */
[----:B-1----:R-:W-:-:S03]  /*2240*/  IADD3 R22, P0, R26, UR12, RZ ;  /* 0x0000000c1a167c10 */ /* 0x002fc6000ff1e0ff */
        /* <DEDUP_REMOVED lines=10> */
[----:B------:R1:W3:Y:S01]  /*22f0*/  LDS.128 R36, [R2+UR32] ;  /* 0x0000002002247984 */ /* 0x0002e20008000c00 */
[----:B------:R-:W-:Y:S01]  /*2300*/  IADD3 R60, P0, R60, UR24, RZ ;  /* 0x000000183c3c7c10 */ /* 0x000fe2000ff1e0ff */
[----:B--2---:R-:W-:Y:S01]  /*2310*/  IMAD.MOV.U32 R20, RZ, RZ, R78 ;  /* 0x000000ffff147224 */ /* 0x004fe200078e004e */
[----:B------:R-:W-:Y:S01]  /*2320*/  MOV R23, R81 ;  /* 0x0000005100177202 */ /* 0x000fe20000000f00 */
[----:B------:R1:W2:Y:S01]  /*2330*/  LDS.128 R32, [R0+UR21] ;  /* 0x0000001500207984 */ /* 0x0002a20008000c00 */
[----:B------:R-:W-:Y:S01]  /*2340*/  IADD3.X R59, R59, UR30, RZ, P0, !PT ;  /* 0x0000001e3b3b7c10 */ /* 0x000fe200087fe4ff */
[----:B------:R-:W-:Y:S01]  /*2350*/  IMAD.MOV.U32 R21, RZ, RZ, R79 ;  /* 0x000000ffff157224 */ /* 0x000fe200078e004f */
[----:B------:R-:W-:Y:S01]  /*2360*/  UIADD3 UR15, UP0, UR12, UR10, URZ ;  /* 0x0000000a0c0f7290 */ /* 0x000fe2000ff1e03f */
[----:B------:R-:W-:Y:S01]  /*2370*/  IMAD.MOV.U32 R22, RZ, RZ, R80 ;  /* 0x000000ffff167224 */ /* 0x000fe200078e0050 */
[----:B------:R-:W-:Y:S01]  /*2380*/  USHF.L.U64.HI UR37, UR12, 0x2, UR13 ;  /* 0x000000020c257899 */ /* 0x000fe2000801020d */
[C---:B------:R-:W-:Y:S01]  /*2390*/  IMAD R3, R59.reuse, UR4, RZ ;  /* 0x000000043b037c24 */ /* 0x040fe2000f8e02ff */
[----:B------:R-:W-:Y:S01]  /*23a0*/  USHF.L.U32 UR36, UR12, 0x2, URZ ;  /* 0x000000020c247899 */ /* 0x000fe2000800063f */
[----:B------:R-:W-:Y:S01]  /*23b0*/  IMAD R59, R59, UR6, RZ ;  /* 0x000000063b3b7c24 */ /* 0x000fe2000f8e02ff */
[----:B------:R-:W-:Y:S01]  /*23c0*/  UIADD3.X UR13, UR13, UR11, URZ, UP0, !UPT ;  /* 0x0000000b0d0d7290 */ /* 0x000fe200087fe43f */
[----:B------:R-:W-:Y:S01]  /*23d0*/  IMAD.WIDE.U32 R20, R60, UR4, R20 ;  /* 0x000000043c147c25 */ /* 0x000fe2000f8e0014 */
[----:B------:R-:W-:-:S02]  /*23e0*/  UIADD3 UR12, UP0, UR18, UR16, URZ ;  /* 0x00000010120c7290 */ /* 0x000fc4000ff1e03f */
[----:B------:R-:W-:Y:S01]  /*23f0*/  USHF.L.U64.HI UR35, UR18, 0x2, UR19 ;  /* 0x0000000212237899 */ /* 0x000fe20008010213 */
[C---:B------:R-:W-:Y:S01]  /*2400*/  IMAD R3, R60.reuse, UR5, R3 ;  /* 0x000000053c037c24 */ /* 0x040fe2000f8e0203 */
[----:B------:R-:W-:Y:S01]  /*2410*/  ULDC.64 UR4, c[0x0][0x378] ;  /* 0x0000de0000047ab9 */ /* 0x000fe20000000a00 */
[C---:B------:R-:W-:Y:S01]  /*2420*/  IMAD.WIDE.U32 R22, R60.reuse, UR6, R22 ;  /* 0x000000063c167c25 */ /* 0x040fe2000f8e0016 */
[----:B------:R-:W-:Y:S02]  /*2430*/  USHF.L.U32 UR34, UR18, 0x2, URZ ;  /* 0x0000000212227899 */ /* 0x000fe4000800063f */
[----:B------:R-:W-:Y:S01]  /*2440*/  UIADD3.X UR19, UR19, UR17, URZ, UP0, !UPT ;  /* 0x0000001113137290 */ /* 0x000fe200087fe43f */
[----:B------:R-:W-:Y:S01]  /*2450*/  IMAD R59, R60, UR7, R59 ;  /* 0x000000073c3b7c24 */ /* 0x000fe2000f8e023b */
[----:B------:R-:W-:Y:S01]  /*2460*/  ULDC.64 UR6, c[0x0][0x370] ;  /* 0x0000dc0000067ab9 */ /* 0x000fe20000000a00 */
[----:B------:R-:W-:Y:S01]  /*2470*/  IMAD.IADD R3, R21, 0x1, R3 ;  /* 0x0000000115037824 */ /* 0x000fe200078e0203 */
[----:B------:R-:W-:Y:S01]  /*2480*/  LEA R28, P1, R20, UR6, 0x3 ;  /* 0x00000006141c7c11 */ /* 0x000fe2000f8218ff */
[----:B------:R-:W-:Y:S01]  /*2490*/  UIMAD UR11, UR11, 0x3, URZ ;  /* 0x000000030b0b78a4 */ /* 0x000fe2000f8e023f */
[----:B------:R-:W-:Y:S01]  /*24a0*/  LEA R30, P0, R22, UR4, 0x3 ;  /* 0x00000004161e7c11 */ /* 0x000fe2000f8018ff */
[----:B------:R-:W-:Y:S01]  /*24b0*/  UIMAD.WIDE.U32 UR36, UR10, 0x3, UR36 ;  /* 0x000000030a2478a5 */ /* 0x000fe2000f8e0024 */
[----:B------:R-:W-:Y:S01]  /*24c0*/  IADD3 R29, R23, R59, RZ ;  /* 0x0000003b171d7210 */ /* 0x000fe20007ffe0ff */
[----:B------:R-:W-:Y:S01]  /*24d0*/  UIMAD UR17, UR17, 0x3, URZ ;  /* 0x00000003111178a4 */ /* 0x000fe2000f8e023f */
[----:B------:R-:W-:Y:S01]  /*24e0*/  LEA.HI.X R3, R20, UR7, R3, 0x3, P1 ;  /* 0x0000000714037c11 */ /* 0x000fe200088f1c03 */
[----:B------:R-:W-:Y:S01]  /*24f0*/  UIMAD.WIDE.U32 UR34, UR16, 0x3, UR34 ;  /* 0x00000003102278a5 */ /* 0x000fe2000f8e0022 */
[----:B------:R-:W-:Y:S01]  /*2500*/  LEA.HI.X R29, R22, UR5, R29, 0x3, P0 ;  /* 0x00000005161d7c11 */ /* 0x000fe200080f1c1d */
[----:B------:R-:W-:Y:S01]  /*2510*/  ULDC UR6, c[0x0][0x28c] ;  /* 0x0000a30000067ab9 */ /* 0x000fe20000000800 */
[----:B------:R-:W-:Y:S01]  /*2520*/  IADD3 R28, P1, R28, -UR8, RZ ;  /* 0x800000081c1c7c10 */ /* 0x000fe2000ff3e0ff */
[----:B------:R-:W-:Y:S01]  /*2530*/  ULEA.HI.SX32 UR20, UR20, 0xfffffffe, 0x1c ;  /* 0xfffffffe14147891 */ /* 0x000fe2000f8fe23f */
[----:B------:R-:W-:Y:S01]  /*2540*/  IADD3 R30, P0, R30, -UR14, RZ ;  /* 0x8000000e1e1e7c10 */ /* 0x000fe2000ff1e0ff */
[----:B------:R-:W-:Y:S01]  /*2550*/  UIMAD UR4, UR13, 0x3, URZ ;  /* 0x000000030d0478a4 */ /* 0x000fe2000f8e023f */
[----:B------:R-:W-:Y:S01]  /*2560*/  IADD3.X R3, R3, ~UR9, RZ, P1, !PT ;  /* 0x8000000903037c10 */ /* 0x000fe20008ffe4ff */
[----:B------:R-:W-:Y:S01]  /*2570*/  UIMAD UR5, UR19, 0x3, URZ ;  /* 0x00000003130578a4 */ /* 0x000fe2000f8e023f */
[----:B------:R-:W-:Y:S01]  /*2580*/  IADD3.X R29, R29, ~UR6, RZ, P0, !PT ;  /* 0x800000061d1d7c10 */ /* 0x000fe200087fe4ff */
[----:B------:R-:W-:-:S02]  /*2590*/  UIADD3 UR11, UR37, UR11, URZ ;  /* 0x0000000b250b7290 */ /* 0x000fc4000fffe03f */
[----:B------:R-:W-:Y:S01]  /*25a0*/  UIADD3 UR17, UR35, UR17, URZ ;  /* 0x0000001123117290 */ /* 0x000fe2000fffe03f */
[----:B------:R-:W-:Y:S01]  /*25b0*/  UMOV UR8, URZ ;  /* 0x0000003f00087c82 */ /* 0x000fe20008000000 */
[----:B------:R-:W-:Y:S01]  /*25c0*/  UMOV UR14, 0x3 ;  /* 0x00000003000e7882 */ /* 0x000fe20000000000 */
[----:B------:R-:W-:Y:S01]  /*25d0*/  UMOV UR10, 0x3000 ;  /* 0x00003000000a7882 */ /* 0x000fe20000000000 */
[----:B------:R-:W-:Y:S01]  /*25e0*/  UMOV UR9, 0x3000 ;  /* 0x0000300000097882 */ /* 0x000fe20000000000 */
[----:B-123--:R-:W-:-:S07]  /*25f0*/  UMOV UR6, 0xffffd000 ;  /* 0xffffd00000067882 */ /* 0x00efce0000000000 */
.L_x_255:
[----:B------:R-:W-:Y:S01]  /*2600*/  LDS.128 R52, [R2+UR32+0x400] ;  /* 0x0004002002347984 */ /* 0x000fe20008000c00 */
[----:B------:R-:W-:Y:S01]  /*2610*/  LOP3.LUT P1, RZ, R67, 0x1, RZ, 0xc0, !PT ;  /* 0x0000000143ff7812 */ /* 0x000fe2000782c0ff */
[----:B------:R-:W-:-:S04]  /*2620*/  DEPBAR.LE SB5, 0x3 ;  /* 0x0000d0c00000791a */ /* 0x000fc80000000000 */
[----:B-123--:R1:W5:Y:S01]  /*2630*/  DMMA.8x8x4 R48, R36, R32, R4 ;  /* 0x000000202430723f */ /* 0x00e3620000000004 */
[C---:B------:R-:W-:Y:S01]  /*2640*/  LOP3.LUT P0, RZ, R66.reuse, 0x1, RZ, 0xc0, !PT ;  /* 0x0000000142ff7812 */ /* 0x040fe2000780c0ff */
[----:B------:R-:W2:Y:S01]  /*2650*/  LDS.128 R44, [R0+UR21+0x400] ;  /* 0x00040015002c7984 */ /* 0x000ea20008000c00 */
[----:B------:R-:W-:Y:S01]  /*2660*/  IMAD.U32 R20, RZ, RZ, UR12 ;  /* 0x0000000cff147e24 */ /* 0x000fe2000f8e00ff */
[C---:B------:R-:W-:Y:S01]  /*2670*/  LOP3.LUT R41, R67.reuse, 0x4, RZ, 0xc0, !PT ;  /* 0x0000000443297812 */ /* 0x040fe200078ec0ff */
[----:B------:R-:W-:Y:S01]  /*2680*/  IMAD.MOV.U32 R31, RZ, RZ, R29 ;  /* 0x000000ffff1f7224 */ /* 0x000fe200078e001d */
[----:B------:R-:W-:Y:S01]  /*2690*/  LOP3.LUT R43, R66, 0x4, RZ, 0xc0, !PT ;  /* 0x00000004422b7812 */ /* 0x000fe200078ec0ff */
[----:B------:R-:W-:Y:S01]  /*26a0*/  IMAD.U32 R22, RZ, RZ, UR15 ;  /* 0x0000000fff167e24 */ /* 0x000fe2000f8e00ff */
[----:B------:R-:W-:Y:S01]  /*26b0*/  LOP3.LUT R42, R67, 0x8, RZ, 0xc0, !PT ;  /* 0x00000008432a7812 */ /* 0x000fe200078ec0ff */
[----:B-1----:R-:W-:Y:S01]  /*26c0*/  IMAD.MOV.U32 R4, RZ, RZ, R28 ;  /* 0x000000ffff047224 */ /* 0x002fe200078e001c */
[----:B------:R-:W-:Y:S01]  /*26d0*/  SHF.R.U32.HI R43, RZ, 0x2, R43 ;  /* 0x00000002ff2b7819 */ /* 0x000fe2000001162b */
[----:B------:R-:W-:Y:S01]  /*26e0*/  IMAD.MOV.U32 R5, RZ, RZ, R3 ;  /* 0x000000ffff057224 */ /* 0x000fe200078e0003 */
[----:B------:R-:W-:Y:S01]  /*26f0*/  SHF.R.U32.HI R42, RZ, 0x3, R42 ;  /* 0x00000003ff2a7819 */ /* 0x000fe2000001162a */
[----:B------:R-:W-:Y:S01]  /*2700*/  IMAD.WIDE.U32 R20, R20, 0x3, R30 ;  /* 0x0000000314147825 */ /* 0x000fe200078e001e */
[----:B------:R-:W-:Y:S01]  /*2710*/  ISETP.NE.U32.AND P4, PT, R43, RZ, PT ;  /* 0x000000ff2b00720c */ /* 0x000fe20003f85070 */
[----:B------:R-:W-:Y:S01]  /*2720*/  UISETP.NE.AND UP1, UPT, UR20, 0x2, UPT ;  /* 0x000000021400788c */ /* 0x000fe2000bf25270 */
[----:B------:R-:W-:-:S04]  /*2730*/  DEPBAR.LE SB5, 0x1 ;  /* 0x0000d0400000791a */ /* 0x000fc80000000000 */
[----:B------:R1:W5:Y:S01]  /*2740*/  DMMA.8x8x4 R56, R38, R32, R16 ;  /* 0x000000202638723f */ /* 0x0003620000000010 */
[----:B------:R-:W-:Y:S01]  /*2750*/  IMAD.WIDE.U32 R6, R22, 0x3, R4 ;  /* 0x0000000316067825 */ /* 0x000fe200078e0004 */
[----:B------:R-:W-:Y:S01]  /*2760*/  LOP3.LUT R5, R67, 0x2, RZ, 0xc0, !PT ;  /* 0x0000000243057812 */ /* 0x000fe200078ec0ff */
[----:B------:R-:W-:Y:S01]  /*2770*/  UIADD3 UR20, UR20, -0x1, URZ ;  /* 0xffffffff14147890 */ /* 0x000fe2000fffe03f */
[----:B------:R-:W-:Y:S01]  /*2780*/  LOP3.LUT R4, R66, 0x2, RZ, 0xc0, !PT ;  /* 0x0000000242047812 */ /* 0x000fe200078ec0ff */
[----:B-1----:R-:W-:Y:S01]  /*2790*/  VIADD R19, R21, UR5 ;  /* 0x0000000515137c36 */ /* 0x002fe20008000000 */
[----:B------:R-:W-:Y:S01]  /*27a0*/  SHF.R.U32.HI R5, RZ, 0x1, R5 ;  /* 0x00000001ff057819 */ /* 0x000fe20000011605 */
[----:B------:R-:W-:Y:S01]  /*27b0*/  VIADD R40, R62, UR10 ;  /* 0x0000000a3e287c36 */ /* 0x000fe20008000000 */
[----:B------:R-:W-:Y:S01]  /*27c0*/  SHF.R.U32.HI R4, RZ, 0x1, R4 ;  /* 0x00000001ff047819 */ /* 0x000fe20000011604 */
[----:B------:R-:W-:Y:S01]  /*27d0*/  @P1 IMAD.MOV.U32 R18, RZ, RZ, R20 ;  /* 0x000000ffff121224 */ /* 0x000fe200078e0014 */
[----:B------:R-:W-:Y:S01]  /*27e0*/  ISETP.NE.U32.AND P3, PT, R42, RZ, PT ;  /* 0x000000ff2a00720c */ /* 0x000fe20003f65070 */
[----:B------:R-:W-:Y:S01]  /*27f0*/  VIADD R17, R7, UR4 ;  /* 0x0000000407117c36 */ /* 0x000fe20008000000 */
[----:B------:R-:W-:Y:S01]  /*2800*/  UIADD3 UR8, UR8, 0x1, URZ ;  /* 0x0000000108087890 */ /* 0x000fe2000fffe03f */
[----:B------:R-:W-:Y:S01]  /*2810*/  VIADD R31, R62, UR9 ;  /* 0x000000093e1f7c36 */ /* 0x000fe20008000000 */
[----:B------:R-:W-:Y:S01]  /*2820*/  @!PT LDS RZ, [RZ] ;  /* 0x00000000fffff984 */ /* 0x000fe20000000800 */
[----:B------:R-:W-:Y:S01]  /*2830*/  @!PT LDS RZ, [RZ] ;  /* 0x00000000fffff984 */ /* 0x000fe20000000800 */
[----:B------:R-:W-:Y:S01]  /*2840*/  @!PT LDS RZ, [RZ] ;  /* 0x00000000fffff984 */ /* 0x000fe20000000800 */
[----:B------:R-:W-:Y:S01]  /*2850*/  @P1 LDGSTS.E.LTC128B.64 [R40], desc[UR28][R18.64] ;  /* 0x0000000012281fae */ /* 0x000fe2000b921b5c */
[----:B------:R-:W-:Y:S01]  /*2860*/  @P0 IMAD.MOV.U32 R16, RZ, RZ, R6 ;  /* 0x000000ffff100224 */ /* 0x000fe200078e0006 */
[----:B------:R-:W5:Y:S01]  /*2870*/  DMMA.8x8x4 R8, R36, R34, R8 ;  /* 0x000000222408723f */ /* 0x000f620000000008 */
[----:B------:R-:W-:Y:S01]  /*2880*/  ISETP.NE.U32.AND P1, PT, R5, RZ, PT ;  /* 0x000000ff0500720c */ /* 0x000fe20003f25070 */
[----:B------:R-:W-:Y:S01]  /*2890*/  VIADD R65, R7, UR4 ;  /* 0x0000000407417c36 */ /* 0x000fe20008000000 */
[----:B------:R-:W-:Y:S01]  /*28a0*/  UISETP.GT.AND UP0, UPT, UR20, -0x2, UPT ;  /* 0xfffffffe1400788c */ /* 0x000fe2000bf04270 */
[----:B------:R1:W-:Y:S01]  /*28b0*/  @P0 LDGSTS.E.LTC128B.64 [R31+0x4000], desc[UR28][R16.64] ;  /* 0x04000000101f0fae */ /* 0x0003e2000b921b5c */
[----:B------:R-:W-:Y:S01]  /*28c0*/  ISETP.NE.U32.AND P0, PT, R4, RZ, PT ;  /* 0x000000ff0400720c */ /* 0x000fe20003f05070 */
[----:B------:R-:W-:-:S02]  /*28d0*/  UISETP.NE.AND UP2, UPT, UR8, 0x4, UPT ;  /* 0x000000040800788c */ /* 0x000fc4000bf45270 */
[----:B------:R-:W-:Y:S02]  /*28e0*/  UIADD3 UR14, UR14, 0x1, URZ ;  /* 0x000000010e0e7890 */ /* 0x000fe4000fffe03f */
[----:B------:R-:W-:Y:S02]  /*28f0*/  USEL UR7, UR6, 0x1000, !UP2 ;  /* 0x0000100006077887 */ /* 0x000fe4000d000000 */
[----:B------:R-:W-:Y:S02]  /*2900*/  UISETP.NE.AND UP3, UPT, UR14, 0x4, UPT ;  /* 0x000000040e00788c */ /* 0x000fe4000bf65270 */
[----:B------:R-:W-:Y:S02]  /*2910*/  USEL UR8, UR8, URZ, UP2 ;  /* 0x0000003f08087287 */ /* 0x000fe40009000000 */
[----:B------:R3:W5:Y:S01]  /*2920*/  DMMA.8x8x4 R12, R38, R34, R12 ;  /* 0x00000022260c723f */ /* 0x000762000000000c */
[----:B------:R-:W-:Y:S01]  /*2930*/  USEL UR14, UR14, URZ, UP3 ;  /* 0x0000003f0e0e7287 */ /* 0x000fe20009800000 */
[----:B---3--:R-:W-:Y:S01]  /*2940*/  LDS.128 R36, [R2+UR32+0x800] ;  /* 0x0008002002247984 */ /* 0x008fe20008000c00 */
[----:B------:R-:W-:-:S03]  /*2950*/  @P0 IMAD.MOV.U32 R64, RZ, RZ, R6 ;  /* 0x000000ffff400224 */ /* 0x000fc600078e0006 */
[----:B------:R-:W3:Y:S01]  /*2960*/  LDS.128 R32, [R0+UR21+0x800] ;  /* 0x0008001500207984 */ /* 0x000ee20008000c00 */
[----:B------:R-:W-:-:S09]  /*2970*/  DEPBAR.LE SB5, 0x3 ;  /* 0x0000d0c00000791a */ /* 0x000fd20000000000 */
[----:B--2---:R-:W5:Y:S01]  /*2980*/  DMMA.8x8x4 R48, R52, R44, R48 ;  /* 0x0000002c3430723f */ /* 0x004f620000000030 */
[----:B------:R-:W-:-:S15]  /*2990*/  DEPBAR.LE SB5, 0x3 ;  /* 0x0000d0c00000791a */ /* 0x000fde0000000000 */
[----:B-1----:R1:W5:Y:S02]  /*29a0*/  DMMA.8x8x4 R16, R54, R44, R56 ;  /* 0x0000002c3610723f */ /* 0x0023640000000038 */
[----:B-1----:R-:W-:Y:S02]  /*29b0*/  SHF.R.U32.HI R44, RZ, 0x2, R41 ;  /* 0x00000002ff2c7819 */ /* 0x002fe40000011629 */
[----:B------:R-:W-:Y:S02]  /*29c0*/  LOP3.LUT R41, R66, 0x8, RZ, 0xc0, !PT ;  /* 0x0000000842297812 */ /* 0x000fe400078ec0ff */
[----:B------:R-:W-:Y:S02]  /*29d0*/  ISETP.NE.U32.AND P5, PT, R44, RZ, PT ;  /* 0x000000ff2c00720c */ /* 0x000fe40003fa5070 */
[----:B------:R-:W-:-:S04]  /*29e0*/  SHF.R.U32.HI R41, RZ, 0x3, R41 ;  /* 0x00000003ff297819 */ /* 0x000fc80000011629 */
[----:B------:R-:W-:Y:S01]  /*29f0*/  ISETP.NE.U32.AND P2, PT, R41, RZ, PT ;  /* 0x000000ff2900720c */ /* 0x000fe20003f45070 */
[----:B------:R-:W-:-:S04]  /*2a00*/  DEPBAR.LE SB5, 0x3 ;  /* 0x0000d0c00000791a */ /* 0x000fc80000000000 */
[----:B------:R1:W5:Y:S02]  /*2a10*/  DMMA.8x8x4 R8, R52, R46, R8 ;  /* 0x0000002e3408723f */ /* 0x0003640000000008 */
[----:B-1----:R-:W-:Y:S02]  /*2a20*/  VIADD R53, R21, UR5 ;  /* 0x0000000515357c36 */ /* 0x002fe40008000000 */
[----:B------:R-:W-:-:S05]  /*2a30*/  @P1 IMAD.MOV.U32 R52, RZ, RZ, R20 ;  /* 0x000000ffff341224 */ /* 0x000fca00078e0014 */
[----:B------:R-:W-:Y:S01]  /*2a40*/  @!PT LDS RZ, [RZ] ;  /* 0x00000000fffff984 */ /* 0x000fe20000000800 */
[----:B------:R-:W-:Y:S01]  /*2a50*/  @!PT LDS RZ, [RZ] ;  /* 0x00000000fffff984 */ /* 0x000fe20000000800 */
[----:B------:R-:W-:Y:S01]  /*2a60*/  @!PT LDS RZ, [RZ] ;  /* 0x00000000fffff984 */ /* 0x000fe20000000800 */
[----:B------:R-:W-:Y:S04]  /*2a70*/  @P1 LDGSTS.E.LTC128B.64 [R40+0x80], desc[UR28][R52.64+0x80] ;  /* 0x0008008034281fae */ /* 0x000fe8000b921b5c */
[----:B------:R-:W-:Y:S01]  /*2a80*/  @P0 LDGSTS.E.LTC128B.64 [R31+0x4080], desc[UR28][R64.64+0x80] ;  /* 0x04080080401f0fae */ /* 0x000fe2000b921b5c */
[----:B------:R-:W-:-:S04]  /*2a90*/  DEPBAR.LE SB5, 0x3 ;  /* 0x0000d0c00000791a */ /* 0x000fc80000000000 */
[----:B------:R-:W5:Y:S01]  /*2aa0*/  DMMA.8x8x4 R12, R54, R46, R12 ;  /* 0x0000002e360c723f */ /* 0x000f62000000000c */
[----:B------:R-:W-:Y:S01]  /*2ab0*/  LDS.128 R24, [R2+UR32+0xc00] ;  /* 0x000c002002187984 */ /* 0x000fe20008000c00 */
[----:B------:R-:W-:-:S03]  /*2ac0*/  UIADD3 UR32, UR7, UR32, URZ ;  /* 0x0000002007207290 */ /* 0x000fc6000fffe03f */
[----:B------:R-:W1:Y:S01]  /*2ad0*/  LDS.128 R20, [R0+UR21+0xc00] ;  /* 0x000c001500147984 */ /* 0x000e620008000c00 */
[----:B------:R-:W-:Y:S02]  /*2ae0*/  UIADD3 UR21, UR7, UR21, URZ ;  /* 0x0000001507157290 */ /* 0x000fe4000fffe03f */
[----:B------:R-:W-:-:S04]  /*2af0*/  USEL UR7, UR6, 0x1000, !UP3 ;  /* 0x0000100006077887 */ /* 0x000fc8000d800000 */
[----:B------:R-:W-:Y:S02]  /*2b00*/  UIADD3 UR9, UR7, UR9, URZ ;  /* 0x0000000907097290 */ /* 0x000fe4000fffe03f */
[----:B------:R-:W-:Y:S01]  /*2b10*/  UIADD3 UR10, UR7, UR10, URZ ;  /* 0x0000000a070a7290 */ /* 0x000fe2000fffe03f */
[----:B------:R-:W-:-:S04]  /*2b20*/  DEPBAR.LE SB5, 0x3 ;  /* 0x0000d0c00000791a */ /* 0x000fc80000000000 */
[----:B---3--:R-:W5:Y:S01]  /*2b30*/  DMMA.8x8x4 R4, R36, R32, R48 ;  /* 0x000000202404723f */ /* 0x008f620000000030 */
[----:B------:R-:W-:-:S15]  /*2b40*/  DEPBAR.LE SB5, 0x3 ;  /* 0x0000d0c00000791a */ /* 0x000fde0000000000 */
[----:B------:R2:W-:Y:S02]  /*2b50*/  DMMA.8x8x4 R16, R38, R32, R16 ;  /* 0x000000202610723f */ /* 0x0005e40000000010 */
[----:B--2---:R-:W-:-:S04]  /*2b60*/  IADD3 R32, P1, R30, UR34, RZ ;  /* 0x000000221e207c10 */ /* 0x004fc8000ff3e0ff */
[----:B------:R-:W-:Y:S02]  /*2b70*/  IADD3.X R33, R29, UR17, RZ, P1, !PT ;  /* 0x000000111d217c10 */ /* 0x000fe40008ffe4ff */
[----:B------:R-:W-:-:S03]  /*2b80*/  PLOP3.LUT P1, PT, PT, PT, UP1, 0x80, 0x0 ;  /* 0x000000000000781c */ /* 0x000fc60003f2f018 */
[----:B------:R-:W-:Y:S01]  /*2b90*/  @!PT LDS RZ, [RZ] ;  /* 0x00000000fffff984 */ /* 0x000fe20000000800 */
[----:B------:R-:W-:Y:S01]  /*2ba0*/  @!PT LDS RZ, [RZ] ;  /* 0x00000000fffff984 */ /* 0x000fe20000000800 */
[----:B------:R-:W-:Y:S01]  /*2bb0*/  @!PT LDS RZ, [RZ] ;  /* 0x00000000fffff984 */ /* 0x000fe20000000800 */
[----:B------:R-:W-:Y:S01]  /*2bc0*/  @P5 LDGSTS.E.LTC128B.64 [R40+0x800], desc[UR28][R32.64] ;  /* 0x0080000020285fae */ /* 0x000fe2000b921b5c */
[----:B------:R-:W-:Y:S02]  /*2bd0*/  SEL R67, R67, RZ, P1 ;  /* 0x000000ff43437207 */ /* 0x000fe40000800000 */
[----:B------:R-:W-:Y:S01]  /*2be0*/  SEL R66, R66, RZ, P1 ;  /* 0x000000ff42427207 */ /* 0x000fe20000800000 */
[----:B------:R-:W-:-:S04]  /*2bf0*/  DEPBAR.LE SB5, 0x2 ;  /* 0x0000d0800000791a */ /* 0x000fc80000000000 */
[----:B------:R-:W5:Y:S01]  /*2c00*/  DMMA.8x8x4 R8, R36, R34, R8 ;  /* 0x000000222408723f */ /* 0x000f620000000008 */
[----:B------:R-:W-:-:S15]  /*2c10*/  DEPBAR.LE SB5, 0x2 ;  /* 0x0000d0800000791a */ /* 0x000fde0000000000 */
[----:B------:R2:W5:Y:S02]  /*2c20*/  DMMA.8x8x4 R12, R38, R34, R12 ;  /* 0x00000022260c723f */ /* 0x000564000000000c */
[----:B--2---:R-:W-:-:S04]  /*2c30*/  IADD3 R34, P0, R28, UR36, RZ ;  /* 0x000000241c227c10 */ /* 0x004fc8000ff1e0ff */
[----:B------:R-:W-:Y:S02]  /*2c40*/  IADD3.X R35, R3, UR11, RZ, P0, !PT ;  /* 0x0000000b03237c10 */ /* 0x000fe400087fe4ff */
[----:B------:R-:W-:-:S03]  /*2c50*/  PLOP3.LUT P0, PT, PT, PT, UP0, 0x80, 0x0 ;  /* 0x000000000000781c */ /* 0x000fc60003f0f008 */
[----:B------:R-:W-:Y:S04]  /*2c60*/  @P4 LDGSTS.E.LTC128B.64 [R31+0x4800], desc[UR28][R34.64] ;  /* 0x04800000221f4fae */ /* 0x000fe8000b921b5c */
[----:B------:R-:W-:Y:S01]  /*2c70*/  @P3 LDGSTS.E.LTC128B.64 [R40+0x880], desc[UR28][R32.64+0x80] ;  /* 0x0088008020283fae */ /* 0x000fe2000b921b5c */
[----:B------:R-:W-:Y:S01]  /*2c80*/  IADD3 R28, P3, R28, UR15, RZ ;  /* 0x0000000f1c1c7c10 */ /* 0x000fe2000ff7e0ff */
[----:B------:R-:W-:-:S04]  /*2c90*/  DEPBAR.LE SB5, 0x2 ;  /* 0x0000d0800000791a */ /* 0x000fc80000000000 */
[----:B-1----:R1:W5:Y:S01]  /*2ca0*/  DMMA.8x8x4 R4, R24, R20, R4 ;  /* 0x000000141804723f */ /* 0x0023620000000004 */
[----:B------:R2:W-:Y:S01]  /*2cb0*/  @P2 LDGSTS.E.LTC128B.64 [R31+0x4880], desc[UR28][R34.64+0x80] ;  /* 0x04880080221f2fae */ /* 0x0005e2000b921b5c */
[----:B------:R-:W-:Y:S02]  /*2cc0*/  IADD3 R30, P2, R30, UR12, RZ ;  /* 0x0000000c1e1e7c10 */ /* 0x000fe4000ff5e0ff */
[----:B------:R-:W-:Y:S01]  /*2cd0*/  IADD3.X R3, R3, UR13, RZ, P3, !PT ;  /* 0x0000000d03037c10 */ /* 0x000fe20009ffe4ff */
[----:B------:R-:W0:Y:S01]  /*2ce0*/  LDGDEPBAR ;  /* 0x00000000000079af */ /* 0x000e220000000000 */
[----:B------:R-:W-:Y:S01]  /*2cf0*/  IADD3.X R29, R29, UR19, RZ, P2, !PT ;  /* 0x000000131d1d7c10 */ /* 0x000fe200097fe4ff */
[----:B------:R-:W-:-:S09]  /*2d00*/  DEPBAR.LE SB5, 0x2 ;  /* 0x0000d0800000791a */ /* 0x000fd20000000000 */
[----:B------:R1:W5:Y:S01]  /*2d10*/  DMMA.8x8x4 R8, R24, R22, R8 ;  /* 0x000000161808723f */ /* 0x0003620000000008 */
[----:B------:R-:W-:-:S04]  /*2d20*/  DEPBAR.LE SB0, 0x2 ;  /* 0x000080800000791a */ /* 0x000fc80000000000 */
[----:B------:R-:W-:Y:S06]  /*2d30*/  BAR.SYNC.DEFER_BLOCKING 0x0 ;  /* 0x0000000000007b1d */ /* 0x000fec0000010000 */
[----:B------:R-:W-:-:S05]  /*2d40*/  DEPBAR.LE SB5, 0x2 ;  /* 0x0000d0800000791a */ /* 0x000fca0000000000 */
[----:B------:R1:W5:-:S15]  /*2d50*/  DMMA.8x8x4 R12, R26, R22, R12 ;  /* 0x000000161a0c723f */ /* 0x00035e000000000c */
[----:B------:R-:W-:-:S01]  /*2d60*/  NOP ;  /* 0x0000000000007918 */ /* 0x000fc20000000000 */
[----:B------:R1:W5:Y:S01]  /*2d70*/  DMMA.8x8x4 R16, R26, R20, R16 ;  /* 0x000000141a10723f */ /* 0x0003620000000010 */
[----:B------:R1:W3:Y:S04]  /*2d80*/  LDS.128 R36, [R2+UR32] ;  /* 0x0000002002247984 */ /* 0x0002e80008000c00 */
[----:B--2---:R1:W2:Y:S01]  /*2d90*/  LDS.128 R32, [R0+UR21] ;  /* 0x0000001500207984 */ /* 0x0042a20008000c00 */
[----:B------:R-:W-:Y:S05]  /*2da0*/  @P0 BRA `(.L_x_255) ;  /* 0xfffffff800140947 */ /* 0x000fea000383ffff */
.L_x_254:
        /* <DEDUP_REMOVED lines=8> */
[----:B------:R-:W4:Y:S02]  /*2e30*/  LDC.64 R48, c[0x0][0x350] ;  /* 0x0000d400ff307b82 */ /* 0x000f240000000a00 */
[----:B----4-:R-:W4:Y:S02]  /*2e40*/  LDG.E.64 R48, desc[UR28][R48.64] ;  /* 0x0000001c30307981 */ /* 0x010f24000c1e1b00 */
[----:B----4-:R-:W-:-:S04]  /*2e50*/  ISETP.NE.U32.AND P0, PT, R48, RZ, PT ;  /* 0x000000ff3000720c */ /* 0x010fc80003f05070 */
[----:B------:R-:W-:-:S13]  /*2e60*/  ISETP.NE.AND.EX P0, PT, R49, RZ, PT, P0 ;  /* 0x000000ff3100720c */ /* 0x000fda0003f05300 */
[----:B------:R-:W-:Y:S05]  /*2e70*/  @!P0 BRA `(.L_x_256) ;  /* 0x0000000000088947 */ /* 0x000fea0003800000 */
[----:B------:R-:W4:Y:S01]  /*2e80*/  LD.E.64 R48, desc[UR28][R48.64] ;  /* 0x0000001c30307980 */ /* 0x000f22000c101b00 */
[----:B------:R-:W-:Y:S05]  /*2e90*/  BRA `(.L_x_257) ;  /* 0x00000000001c7947 */ /* 0x000fea0003800000 */
.L_x_256:
[----:B------:R-:W-:Y:S01]  /*2ea0*/  ULDC.64 UR4, c[0x0][0x340] ;  /* 0x0000d00000047ab9 */ /* 0x000fe20000000a00 */
[----:B------:R-:W1:Y:S01]  /*2eb0*/  LDC.64 R48, c[0x0][0x330] ;  /* 0x0000cc00ff307b82 */ /* 0x000e620000000a00 */
[----:B------:R-:W-:-:S04]  /*2ec0*/  ISETP.NE.U32.AND P0, PT, RZ, UR4, PT ;  /* 0x00000004ff007c0c */ /* 0x000fc8000bf05070 */
[----:B------:R-:W-:-:S13]  /*2ed0*/  ISETP.NE.AND.EX P0, PT, RZ, UR5, PT, P0 ;  /* 0x00000005ff007c0c */ /* 0x000fda000bf05300 */
[----:B------:R-:W-:Y:S05]  /*2ee0*/  @!P0 BRA `(.L_x_257) ;  /* 0x0000000000088947 */ /* 0x000fea0003800000 */
[----:B-1----:R-:W1:Y:S02]  /*2ef0*/  LDC.64 R48, c[0x0][0x340] ;  /* 0x0000d000ff307b82 */ /* 0x002e640000000a00 */
[----:B-1----:R-:W4:Y:S02]  /*2f00*/  LDG.E.64 R48, desc[UR28][R48.64] ;  /* 0x0000001c30307981 */ /* 0x002f24000c1e1b00 */
.L_x_257:
        /* <DEDUP_REMOVED lines=11> */
.L_x_258:
[----:B------:R-:W-:Y:S01]  /*2fc0*/  ULDC.64 UR4, c[0x0][0x348] ;  /* 0x0000d20000047ab9 */ /* 0x000fe20000000a00 */
[----:B------:R-:W1:Y:S01]  /*2fd0*/  LDC.64 R46, c[0x0][0x338] ;  /* 0x0000ce00ff2e7b82 */ /* 0x000e620000000a00 */
[----:B------:R-:W-:-:S04]  /*2fe0*/  ISETP.NE.U32.AND P0, PT, RZ, UR4, PT ;  /* 0x00000004ff007c0c */ /* 0x000fc8000bf05070 */
[----:B------:R-:W-:-:S13]  /*2ff0*/  ISETP.NE.AND.EX P0, PT, RZ, UR5, PT, P0 ;  /* 0x00000005ff007c0c */ /* 0x000fda000bf05300 */
[----:B------:R-:W-:Y:S05]  /*3000*/  @!P0 BRA `(.L_x_259) ;  /* 0x0000000000088947 */ /* 0x000fea0003800000 */
[----:B-1----:R-:W1:Y:S02]  /*3010*/  LDC.64 R46, c[0x0][0x348] ;  /* 0x0000d200ff2e7b82 */ /* 0x002e640000000a00 */
[----:B-1----:R-:W4:Y:S02]  /*3020*/  LDG.E.64 R46, desc[UR28][R46.64] ;  /* 0x0000001c2e2e7981 */ /* 0x002f24000c1e1b00 */
.L_x_259:
[----:B------:R-:W3:Y:S01]  /*3030*/  S2R R3, SR_CTAID.X ;  /* 0x0000000000037919 */ /* 0x000ee20000002500 */
[----:B-12---:R-:W3:Y:S01]  /*3040*/  LDC R24, c[0x0][0x228] ;  /* 0x00008a00ff187b82 */ /* 0x006ee20000000800 */
[----:B------:R-:W-:Y:S01]  /*3050*/  ULDC UR12, c[0x0][0x360] ;  /* 0x0000d800000c7ab9 */ /* 0x000fe20000000800 */
[----:B------:R-:W-:Y:S01]  /*3060*/  ULDC UR4, c[0x0][0x21c] ;  /* 0x0000870000047ab9 */ /* 0x000fe20000000800 */
[----:B------:R-:W-:Y:S01]  /*3070*/  ISETP.NE.AND P0, PT, RZ, UR12, PT ;  /* 0x0000000cff007c0c */ /* 0x000fe2000bf05270 */
[----:B------:R-:W-:-:S04]  /*3080*/  ULDC.64 UR6, c[0x0][0x388] ;  /* 0x0000e20000067ab9 */ /* 0x000fc80000000a00 */
[----:B------:R-:W1:Y:S01]  /*3090*/  LDC.64 R20, c[0x0][0x3b0] ;  /* 0x0000ec00ff147b82 */ /* 0x000e620000000a00 */
[----:B---3--:R-:W-:-:S05]  /*30a0*/  SHF.R.S32.HI R24, RZ, R24, R3 ;  /* 0x00000018ff187219 */ /* 0x008fca0000011403 */
[----:B------:R-:W-:Y:S01]  /*30b0*/  IMAD R44, R63, UR4, R24 ;  /* 0x000000043f2c7c24 */ /* 0x000fe2000f8e0218 */
[----:B------:R-:W-:-:S03]  /*30c0*/  ULDC.64 UR4, c[0x0][0x380] ;  /* 0x0000e00000047ab9 */ /* 0x000fc60000000a00 */
[----:B-1----:R-:W-:Y:S01]  /*30d0*/  IMAD.WIDE R44, R44, 0x4, R20 ;  /* 0x000000042c2c7825 */ /* 0x002fe200078e0214 */
[----:B------:R-:W-:Y:S06]  /*30e0*/  @!P0 BRA `(.L_x_260) ;  /* 0x0000000000d48947 */ /* 0x000fec0003800000 */
[----:B------:R-:W-:Y:S01]  /*30f0*/  UISETP.NE.AND UP0, UPT, UR12, 0x1, UPT ;  /* 0x000000010c00788c */ /* 0x000fe2000bf05270 */
[----:B------:R-:W-:-:S05]  /*3100*/  MOV R22, 0xffffffff ;  /* 0xffffffff00167802 */ /* 0x000fca0000000f00 */
[----:B------:R-:W-:-:S13]  /*3110*/  PLOP3.LUT P0, PT, PT, PT, UP0, 0x80, 0x0 ;  /* 0x000000000000781c */ /* 0x000fda0003f0f008 */
[----:B------:R-:W-:Y:S05]  /*3120*/  @!P0 BRA `(.L_x_261) ;  /* 0x00000000009c8947 */ /* 0x000fea0003800000 */
[----:B------:R-:W-:-:S06]  /*3130*/  UISETP.NE.AND UP0, UPT, UR12, 0x2, UPT ;  /* 0x000000020c00788c */ /* 0x000fcc000bf05270 */
[----:B------:R-:W-:-:S13]  /*3140*/  PLOP3.LUT P0, PT, PT, PT, UP0, 0x80, 0x0 ;  /* 0x000000000000781c */ /* 0x000fda0003f0f008 */
[----:B------:R-:W-:Y:S05]  /*3150*/  @!P0 BRA `(.L_x_262) ;  /* 0x0000000000488947 */ /* 0x000fea0003800000 */
[----:B------:R-:W-:-:S06]  /*3160*/  UISETP.NE.AND UP0, UPT, UR12, 0x3, UPT ;  /* 0x000000030c00788c */ /* 0x000fcc000bf05270 */
[----:B------:R-:W-:-:S13]  /*3170*/  PLOP3.LUT P0, PT, PT, PT, UP0, 0x80, 0x0 ;  /* 0x000000000000781c */ /* 0x000fda0003f0f008 */
[----:B------:R-:W-:Y:S05]  /*3180*/  @P0 BRA `(.L_x_263) ;  /* 0x0000000000d80947 */ /* 0x000fea0003800000 */
[----:B------:R-:W-:Y:S01]  /*3190*/  ULDC.64 UR6, c[0x0][0x380] ;  /* 0x0000e00000067ab9 */ /* 0x000fe20000000a00 */
[----:B------:R-:W-:Y:S01]  /*31a0*/  ULDC.64 UR4, c[0x0][0x388] ;  /* 0x0000e20000047ab9 */ /* 0x000fe20000000a00 */
[----:B------:R-:W-:Y:S02]  /*31b0*/  UIMAD.WIDE UR6, UR25, 0x8, UR6 ;  /* 0x00000008190678a5 */ /* 0x000fe4000f8e0206 */
[----:B------:R-:W-:-:S04]  /*31c0*/  UIMAD.WIDE UR4, UR25, 0x8, UR4 ;  /* 0x00000008190478a5 */ /* 0x000fc8000f8e0204 */
[----:B------:R-:W-:Y:S02]  /*31d0*/  IMAD.U32 R20, RZ, RZ, UR6 ;  /* 0x00000006ff147e24 */ /* 0x000fe4000f8e00ff */
[----:B------:R-:W-:Y:S02]  /*31e0*/  IMAD.U32 R21, RZ, RZ, UR7 ;  /* 0x00000007ff157e24 */ /* 0x000fe4000f8e00ff */
[----:B------:R-:W-:Y:S02]  /*31f0*/  IMAD.U32 R2, RZ, RZ, UR4 ;  /* 0x00000004ff027e24 */ /* 0x000fe4000f8e00ff */
[----:B------:R-:W-:Y:S02]  /*3200*/  IMAD.U32 R3, RZ, RZ, UR5 ;  /* 0x00000005ff037e24 */ /* 0x000fe4000f8e00ff */
[----:B------:R-:W2:Y:S04]  /*3210*/  LDG.E.64 R20, desc[UR28][R20.64] ;  /* 0x0000001c14147981 */ /* 0x000ea8000c1e1b00 */
[----:B------:R-:W3:Y:S01]  /*3220*/  LDG.E.64 R2, desc[UR28][R2.64] ;  /* 0x0000001c02027981 */ /* 0x000ee2000c1e1b00 */
[----:B--2---:R-:W-:-:S02]  /*3230*/  R2UR UR4, R20 ;  /* 0x00000000140472ca */ /* 0x004fc400000e0000 */
[----:B------:R-:W-:Y:S02]  /*3240*/  R2UR UR5, R21 ;  /* 0x00000000150572ca */ /* 0x000fe400000e0000 */
[----:B---3--:R-:W-:Y:S02]  /*3250*/  R2UR UR6, R2 ;  /* 0x00000000020672ca */ /* 0x008fe400000e0000 */
[----:B------:R-:W-:Y:S01]  /*3260*/  R2UR UR7, R3 ;  /* 0x00000000030772ca */ /* 0x000fe200000e0000 */
[----:B------:R-:W-:-:S14]  /*3270*/  BRA `(.L_x_263) ;  /* 0x00000000009c7947 */ /* 0x000fdc0003800000 */
.L_x_262:
[----:B------:R-:W-:Y:S01]  /*3280*/  USHF.R.S32.HI UR9, URZ, 0x1f, UR25 ;  /* 0x0000001f3f097899 */ /* 0x000fe20008011419 */
[----:B------:R-:W-:Y:S01]  /*3290*/  ULDC.64 UR6, c[0x0][0x3a0] ;  /* 0x0000e80000067ab9 */ /* 0x000fe20000000a00 */
[----:B------:R-:W-:Y:S02]  /*32a0*/  ULDC.64 UR4, c[0x0][0x3a8] ;  /* 0x0000ea0000047ab9 */ /* 0x000fe40000000a00 */
[----:B------:R-:W-:Y:S02]  /*32b0*/  UIMAD UR8, UR9, UR6, URZ ;  /* 0x00000006090872a4 */ /* 0x000fe4000f8e023f */
[----:B------:R-:W-:Y:S02]  /*32c0*/  UIMAD UR9, UR9, UR4, URZ ;  /* 0x00000004090972a4 */ /* 0x000fe4000f8e023f */
[----:B------:R-:W-:Y:S02]  /*32d0*/  UIMAD.WIDE.U32 UR10, UR25, UR6, URZ ;  /* 0x00000006190a72a5 */ /* 0x000fe4000f8e003f */
[----:B------:R-:W-:-:S02]  /*32e0*/  UIMAD UR8, UR25, UR7, UR8 ;  /* 0x00000007190872a4 */ /* 0x000fc4000f8e0208 */
[----:B------:R-:W-:Y:S02]  /*32f0*/  UIMAD.WIDE.U32 UR14, UR25, UR4, URZ ;  /* 0x00000004190e72a5 */ /* 0x000fe4000f8e003f */
[----:B------:R-:W-:Y:S01]  /*3300*/  UIMAD UR9, UR25, UR5, UR9 ;  /* 0x00000005190972a4 */ /* 0x000fe2000f8e0209 */
[----:B------:R-:W-:Y:S02]  /*3310*/  ULDC.64 UR6, c[0x0][0x388] ;  /* 0x0000e20000067ab9 */ /* 0x000fe40000000a00 */
[----:B------:R-:W-:Y:S01]  /*3320*/  ULDC.64 UR4, c[0x0][0x380] ;  /* 0x0000e00000047ab9 */ /* 0x000fe20000000a00 */
[----:B------:R-:W-:Y:S02]  /*3330*/  ULEA UR6, UP0, UR14, UR6, 0x3 ;  /* 0x000000060e067291 */ /* 0x000fe4000f80183f */
[----:B------:R-:W-:Y:S02]  /*3340*/  ULEA UR4, UP1, UR10, UR4, 0x3 ;  /* 0x000000040a047291 */ /* 0x000fe4000f82183f */
[----:B------:R-:W-:-:S02]  /*3350*/  UIADD3 UR8, UR11, UR8, URZ ;  /* 0x000000080b087290 */ /* 0x000fc4000fffe03f */
[----:B------:R-:W-:Y:S02]  /*3360*/  UIADD3 UR9, UR15, UR9, URZ ;  /* 0x000000090f097290 */ /* 0x000fe4000fffe03f */
[----:B------:R-:W-:Y:S02]  /*3370*/  ULEA.HI.X UR5, UR10, UR5, UR8, 0x3, UP1 ;  /* 0x000000050a057291 */ /* 0x000fe400088f1c08 */
[----:B------:R-:W-:Y:S01]  /*3380*/  ULEA.HI.X UR7, UR14, UR7, UR9, 0x3, UP0 ;  /* 0x000000070e077291 */ /* 0x000fe200080f1c09 */
[----:B------:R-:W-:Y:S11]  /*3390*/  BRA `(.L_x_263) ;  /* 0x0000000000547947 */ /* 0x000ff60003800000 */
.L_x_261:
[----:B------:R-:W-:Y:S01]  /*33a0*/  USHF.R.S32.HI UR8, URZ, 0x1f, UR25 ;  /* 0x0000001f3f087899 */ /* 0x000fe20008011419 */
[----:B------:R-:W-:-:S03]  /*33b0*/  ULDC.64 UR6, c[0x0][0x3a8] ;  /* 0x0000ea0000067ab9 */ /* 0x000fc60000000a00 */
[----:B------:R-:W-:Y:S02]  /*33c0*/  UIMAD UR8, UR8, UR6, URZ ;  /* 0x00000006080872a4 */ /* 0x000fe4000f8e023f */
[----:B------:R-:W-:Y:S02]  /*33d0*/  UIMAD.WIDE.U32 UR10, UR25, UR6, URZ ;  /* 0x00000006190a72a5 */ /* 0x000fe4000f8e003f */
[----:B------:R-:W-:-:S03]  /*33e0*/  UIMAD UR8, UR25, UR7, UR8 ;  /* 0x00000007190872a4 */ /* 0x000fc6000f8e0208 */
[----:B------:R-:W-:Y:S01]  /*33f0*/  ULDC.64 UR6, c[0x0][0x388] ;  /* 0x0000e20000067ab9 */ /* 0x000fe20000000a00 */
[----:B------:R-:W-:Y:S02]  /*3400*/  UIADD3 UR8, UR11, UR8, URZ ;  /* 0x000000080b087290 */ /* 0x000fe4000fffe03f */
[----:B------:R-:W-:-:S04]  /*3410*/  ULEA UR6, UP0, UR10, UR6, 0x3 ;  /* 0x000000060a067291 */ /* 0x000fc8000f80183f */
[----:B------:R-:W-:Y:S01]  /*3420*/  ULEA.HI.X UR7, UR10, UR7, UR8, 0x3, UP0 ;  /* 0x000000070a077291 */ /* 0x000fe200080f1c08 */
[----:B------:R-:W-:Y:S11]  /*3430*/  BRA `(.L_x_263) ;  /* 0x00000000002c7947 */ /* 0x000ff60003800000 */
.L_x_260:
[----:B------:R-:W1:Y:S01]  /*3440*/  LDC R0, c[0x0][0x224] ;  /* 0x00008900ff007b82 */ /* 0x000e620000000800 */
[----:B------:R-:W-:Y:S02]  /*3450*/  MOV R22, 0xffffffff ;  /* 0xffffffff00167802 */ /* 0x000fe40000000f00 */
[----:B-1----:R-:W-:-:S13]  /*3460*/  ISETP.GE.AND P0, PT, R0, 0x2, PT ;  /* 0x000000020000780c */ /* 0x002fda0003f06270 */
[----:B------:R-:W-:Y:S05]  /*3470*/  @!P0 BRA `(.L_x_263) ;  /* 0x00000000001c8947 */ /* 0x000fea0003800000 */
[----:B------:R-:W-:Y:S01]  /*3480*/  ISETP.GT.AND P0, PT, R61, RZ, PT ;  /* 0x000000ff3d00720c */ /* 0x000fe20003f04270 */
[----:B------:R-:W-:-:S12]  /*3490*/  IMAD.MOV.U32 R22, RZ, RZ, -0x1 ;  /* 0xffffffffff167424 */ /* 0x000fd800078e00ff */
[----:B------:R1:W2:Y:S04]  /*34a0*/  @!P0 LDG.E.STRONG.GPU R22, desc[UR28][R44.64] ;  /* 0x0000001c2c168981 */ /* 0x0002a8000c1ef900 */
[----:B--2---:R-:W-:Y:S01]  /*34b0*/  @!P0 CCTL.IVALL ;  /* 0x00000000ff00898f */ /* 0x004fe20002000000 */
[----:B------:R-:W-:-:S04]  /*34c0*/  ISETP.NE.AND P0, PT, RZ, UR25, PT ;  /* 0x00000019ff007c0c */ /* 0x000fc8000bf05270 */
[----:B----4-:R-:W-:Y:S02]  /*34d0*/  FSEL R46, R46, RZ, !P0 ;  /* 0x000000ff2e2e7208 */ /* 0x010fe40004000000 */
[----:B------:R-:W-:-:S07]  /*34e0*/  FSEL R47, R47, 1.875, !P0 ;  /* 0x3ff000002f2f7808 */ /* 0x000fce0004000000 */
.L_x_263:
[----:B------:R-:W-:Y:S01]  /*34f0*/  SHF.R.S32.HI R2, RZ, 0x1f, R61 ;  /* 0x0000001fff027819 */ /* 0x000fe2000001143d */
[----:B------:R-:W2:Y:S01]  /*3500*/  S2UR UR13, SR_CgaCtaId ;  /* 0x00000000000d79c3 */ /* 0x000ea20000008800 */
[----:B------:R-:W-:Y:S01]  /*3510*/  ULDC UR15, c[0x0][0x224] ;  /* 0x00008900000f7ab9 */ /* 0x000fe20000000800 */
[----:B------:R-:W-:Y:S01]  /*3520*/  ULEA UR22, UR31, UR22, 0x1 ;  /* 0x000000161f167291 */ /* 0x000fe2000f8e083f */
[CC--:B------:R-:W-:Y:S01]  /*3530*/  LEA.HI R0, R2.reuse, R61.reuse, RZ, 0x5 ;  /* 0x0000003d02007211 */ /* 0x0c0fe200078f28ff */
[----:B------:R-:W-:Y:S01]  /*3540*/  UISETP.GT.AND UP1, UPT, UR15, 0x1, UPT ;  /* 0x000000010f00788c */ /* 0x000fe2000bf24270 */
[----:B------:R-:W-:Y:S01]  /*3550*/  LEA.HI R3, R2, R61, RZ, 0x7 ;  /* 0x0000003d02037211 */ /* 0x000fe200078f38ff */
[----:B------:R-:W-:Y:S01]  /*3560*/  USHF.L.U32 UR23, UR23, 0x3, URZ ;  /* 0x0000000317177899 */ /* 0x000fe2000800063f */
[----:B------:R-:W-:Y:S01]  /*3570*/  SHF.R.S32.HI R21, RZ, 0x5, R0 ;  /* 0x00000005ff157819 */ /* 0x000fe20000011400 */
[----:B------:R-:W-:Y:S01]  /*3580*/  UISETP.EQ.AND UP1, UPT, UR12, URZ, UP1 ;  /* 0x0000003f0c00728c */ /* 0x000fe20008f22270 */
[----:B------:R-:W-:Y:S01]  /*3590*/  SHF.R.S32.HI R3, RZ, 0x7, R3 ;  /* 0x00000007ff037819 */ /* 0x000fe20000011403 */
[----:B------:R-:W-:Y:S01]  /*35a0*/  USHF.L.U32 UR22, UR22, 0x3, URZ ;  /* 0x0000000316167899 */ /* 0x000fe2000800063f */
[----:B------:R-:W-:Y:S01]  /*35b0*/  SHF.R.S32.HI R20, RZ, 0x1f, R21 ;  /* 0x0000001fff147819 */ /* 0x000fe20000011415 */
[----:B------:R-:W-:Y:S01]  /*35c0*/  ULDC.64 UR8, c[0x0][0x2f0] ;  /* 0x0000bc0000087ab9 */ /* 0x000fe20000000a00 */
[----:B------:R-:W-:Y:S01]  /*35d0*/  LOP3.LUT R0, R0, 0xffffffe0, RZ, 0xc0, !PT ;  /* 0xffffffe000007812 */ /* 0x000fe200078ec0ff */
[----:B------:R-:W-:Y:S01]  /*35e0*/  UIMAD UR22, UR22, 0x12, UR23 ;  /* 0x00000012161678a4 */ /* 0x000fe2000f8e0217 */
[----:B------:R-:W-:Y:S01]  /*35f0*/  LEA.HI R20, R20, R21, RZ, 0x2 ;  /* 0x0000001514147211 */ /* 0x000fe200078f10ff */
[----:B------:R-:W-:Y:S01]  /*3600*/  UMOV UR14, 0x400 ;  /* 0x00000400000e7882 */ /* 0x000fe20000000000 */
[C---:B------:R-:W-:Y:S01]  /*3610*/  LOP3.LUT R27, R61.reuse, 0x3, RZ, 0xc0, !PT ;  /* 0x000000033d1b7812 */ /* 0x040fe200078ec0ff */
[----:B------:R-:W-:Y:S01]  /*3620*/  IMAD.IADD R0, R61, 0x1, -R0 ;  /* 0x000000013d007824 */ /* 0x000fe200078e0a00 */
[----:B------:R-:W-:Y:S01]  /*3630*/  LOP3.LUT R20, R20, 0xfffffffc, RZ, 0xc0, !PT ;  /* 0xfffffffc14147812 */ /* 0x000fe200078ec0ff */
[----:B------:R-:W-:Y:S01]  /*3640*/  ULDC.64 UR10, c[0x0][0x2b0] ;  /* 0x0000ac00000a7ab9 */ /* 0x000fe20000000a00 */
[----:B------:R-:W-:Y:S01]  /*3650*/  PLOP3.LUT P0, PT, PT, PT, UP1, 0x40, 0x0 ;  /* 0x000000000000781c */ /* 0x000fe20003f0e818 */
[----:B------:R-:W-:Y:S01]  /*3660*/  IMAD R26, R63, 0x20, R0 ;  /* 0x000000203f1a7824 */ /* 0x000fe200078e0200 */
[----:B------:R-:W-:Y:S01]  /*3670*/  ULDC.64 UR16, c[0x0][0x2b0] ;  /* 0x0000ac0000107ab9 */ /* 0x000fe20000000a00 */
[----:B------:R-:W-:Y:S01]  /*3680*/  IMAD.IADD R21, R21, 0x1, -R20 ;  /* 0x0000000115157824 */ /* 0x000fe200078e0a14 */
[----:B--2---:R-:W-:Y:S01]  /*3690*/  ULEA UR14, UR13, UR14, 0x18 ;  /* 0x0000000e0d0e7291 */ /* 0x004fe2000f8ec03f */
[----:B------:R-:W-:-:S02]  /*36a0*/  IMAD.WIDE R54, R26, 0x8, RZ ;  /* 0x000000081a367825 */ /* 0x000fc400078e02ff */
[----:B------:R-:W-:Y:S01]  /*36b0*/  ULDC.64 UR12, c[0x0][0x2b8] ;  /* 0x0000ae00000c7ab9 */ /* 0x000fe20000000a00 */
[----:B------:R-:W-:-:S04]  /*36c0*/  LEA.HI R20, R21, R21, RZ, 0x1 ;  /* 0x0000001515147211 */ /* 0x000fc800078f08ff */
[----:B------:R-:W-:Y:S02]  /*36d0*/  LOP3.LUT R2, R20, 0x3ffffffe, RZ, 0xc0, !PT ;  /* 0x3ffffffe14027812 */ /* 0x000fe400078ec0ff */
[----:B------:R-:W-:-:S03]  /*36e0*/  SHF.R.S32.HI R20, RZ, 0x1, R20 ;  /* 0x00000001ff147819 */ /* 0x000fc60000011414 */
[----:B------:R-:W-:Y:S02]  /*36f0*/  IMAD.IADD R2, R21, 0x1, -R2 ;  /* 0x0000000115027824 */ /* 0x000fe400078e0a02 */
[----:B------:R-:W-:Y:S01]  /*3700*/  IMAD R21, R3, 0x2, R20 ;  /* 0x0000000203157824 */ /* 0x000fe200078e0214 */
[----:B------:R-:W-:-:S03]  /*3710*/  LOP3.LUT R20, R61, 0x1f, RZ, 0xc0, !PT ;  /* 0x0000001f3d147812 */ /* 0x000fc600078ec0ff */
[C---:B------:R-:W-:Y:S01]  /*3720*/  IMAD R3, R21.reuse, 0x4, R2 ;  /* 0x0000000415037824 */ /* 0x040fe200078e0202 */
[----:B------:R-:W-:Y:S01]  /*3730*/  SHF.R.U32.HI R20, RZ, 0x2, R20 ;  /* 0x00000002ff147819 */ /* 0x000fe20000011614 */
[----:B------:R-:W-:Y:S02]  /*3740*/  IMAD R2, R21, 0x2, R2 ;  /* 0x0000000215027824 */ /* 0x000fe400078e0202 */
[----:B------:R-:W-:Y:S02]  /*3750*/  IMAD R28, R24, 0x8, R3 ;  /* 0x00000008181c7824 */ /* 0x000fe400078e0203 */
[----:B------:R-:W-:Y:S02]  /*3760*/  IMAD.SHL.U32 R2, R2, 0x4, RZ ;  /* 0x0000000402027824 */ /* 0x000fe400078e00ff */
[----:B------:R-:W-:Y:S02]  /*3770*/  IMAD.SHL.U32 R28, R28, 0x4, RZ ;  /* 0x000000041c1c7824 */ /* 0x000fe400078e00ff */
[----:B------:R-:W-:-:S02]  /*3780*/  IMAD R3, R2, 0x120, RZ ;  /* 0x0000012002037824 */ /* 0x000fc400078e02ff */
[----:B------:R-:W-:Y:S01]  /*3790*/  IMAD R27, R20, 0x12, R27 ;  /* 0x00000012141b7824 */ /* 0x000fe200078e021b */
[----:B------:R-:W-:Y:S01]  /*37a0*/  SHF.R.S32.HI R39, RZ, 0x1f, R28 ;  /* 0x0000001fff277819 */ /* 0x000fe2000001141c */
[----:B------:R-:W-:Y:S02]  /*37b0*/  IMAD R0, R0, 0x8, R3 ;  /* 0x0000000800007824 */ /* 0x000fe400078e0203 */
[----:B------:R-:W-:-:S04]  /*37c0*/  IMAD.WIDE.U32 R2, R28, UR10, R54 ;  /* 0x0000000a1c027c25 */ /* 0x000fc8000f8e0036 */
[C---:B------:R-:W-:Y:S01]  /*37d0*/  IMAD R53, R39.reuse, UR8, RZ ;  /* 0x0000000827357c24 */ /* 0x040fe2000f8e02ff */
[----:B------:R-:W-:Y:S01]  /*37e0*/  IADD3 R42, P2, R2, UR4, RZ ;  /* 0x00000004022a7c10 */ /* 0x000fe2000ff5e0ff */
[----:B------:R-:W-:Y:S02]  /*37f0*/  IMAD R39, R39, UR10, RZ ;  /* 0x0000000a27277c24 */ /* 0x000fe4000f8e02ff */
[----:B------:R-:W-:-:S04]  /*3800*/  IMAD.WIDE.U32 R54, R28, UR8, R54 ;  /* 0x000000081c367c25 */ /* 0x000fc8000f8e0036 */
[----:B------:R-:W-:Y:S01]  /*3810*/  IMAD R53, R28, UR9, R53 ;  /* 0x000000091c357c24 */ /* 0x000fe2000f8e0235 */
[----:B------:R-:W-:Y:S01]  /*3820*/  IADD3 R50, P1, R54, UR6, RZ ;  /* 0x0000000636327c10 */ /* 0x000fe2000ff3e0ff */
[----:B------:R-:W-:Y:S02]  /*3830*/  VIADD R27, R27, UR22 ;  /* 0x000000161b1b7c36 */ /* 0x000fe40008000000 */
[----:B------:R-:W-:Y:S02]  /*3840*/  IMAD R39, R28, UR11, R39 ;  /* 0x0000000b1c277c24 */ /* 0x000fe4000f8e0227 */
[----:B------:R-:W-:Y:S01]  /*3850*/  IMAD.IADD R53, R55, 0x1, R53 ;  /* 0x0000000137357824 */ /* 0x000fe200078e0235 */
[----:B------:R-:W-:Y:S01]  /*3860*/  LEA R27, R27, UR14, 0x4 ;  /* 0x0000000e1b1b7c11 */ /* 0x000fe2000f8e20ff */
[----:B------:R-:W-:Y:S01]  /*3870*/  ULDC.64 UR14, c[0x0][0x2d0] ;  /* 0x0000b400000e7ab9 */ /* 0x000fe20000000a00 */
[----:B------:R-:W-:Y:S02]  /*3880*/  IADD3.X R39, R3, UR5, R39, P2, !PT ;  /* 0x0000000503277c10 */ /* 0x000fe400097fe427 */
[----:B------:R-:W-:Y:S01]  /*3890*/  IADD3.X R51, R53, UR7, RZ, P1, !PT ;  /* 0x0000000735337c10 */ /* 0x000fe20008ffe4ff */
[----:B------:R-:W-:Y:S06]  /*38a0*/  @P0 BRA `(.L_x_264) ;  /* 0x0000000000980947 */ /* 0x000fec0003800000 */
[----:B------:R-:W-:Y:S01]  /*38b0*/  ISETP.NE.AND P1, PT, R22, UR25, PT ;  /* 0x0000001916007c0c */ /* 0x000fe2000bf25270 */
[----:B------:R-:W-:Y:S01]  /*38c0*/  UISETP.NE.AND UP0, UPT, UR25, URZ, UPT ;  /* 0x0000003f1900728c */ /* 0x000fe2000bf05270 */
[----:B------:R-:W-:Y:S01]  /*38d0*/  ULDC.64 UR14, c[0x0][0x2d0] ;  /* 0x0000b400000e7ab9 */ /* 0x000fe20000000a00 */
[----:B------:R-:W-:Y:S02]  /*38e0*/  ULDC.64 UR12, c[0x0][0x2b8] ;  /* 0x0000ae00000c7ab9 */ /* 0x000fe40000000a00 */
[----:B------:R-:W-:Y:S02]  /*38f0*/  USEL UR4, UR4, UR6, !UP0 ;  /* 0x0000000604047287 */ /* 0x000fe4000c000000 */
[----:B------:R-:W-:Y:S01]  /*3900*/  PLOP3.LUT P0, PT, PT, PT, UP0, 0x80, 0x0 ;  /* 0x000000000000781c */ /* 0x000fe20003f0f008 */
[----:B------:R-:W-:Y:S02]  /*3910*/  USEL UR5, UR5, UR7, !UP0 ;  /* 0x0000000705057287 */ /* 0x000fe4000c000000 */
[----:B------:R-:W-:Y:S01]  /*3920*/  USEL UR16, UR10, UR8, !UP0 ;  /* 0x000000080a107287 */ /* 0x000fe2000c000000 */
[----:B------:R-:W-:Y:S01]  /*3930*/  SEL R42, R42, R50, !P0 ;  /* 0x000000322a2a7207 */ /* 0x000fe20004000000 */
[----:B------:R-:W-:Y:S01]  /*3940*/  USEL UR17, UR11, UR9, !UP0 ;  /* 0x000000090b117287 */ /* 0x000fe2000c000000 */
[----:B------:R-:W-:Y:S01]  /*3950*/  SEL R39, R39, R51, !P0 ;  /* 0x0000003327277207 */ /* 0x000fe20004000000 */
[----:B------:R-:W-:Y:S01]  /*3960*/  @UP0 ULDC UR14, c[0x0][0x310] ;  /* 0x0000c400000e0ab9 */ /* 0x000fe20000000800 */
[----:B------:R-:W-:Y:S01]  /*3970*/  @UP0 ULDC UR15, c[0x0][0x314] ;  /* 0x0000c500000f0ab9 */ /* 0x000fe20000000800 */
[----:B------:R-:W-:Y:S01]  /*3980*/  @UP0 ULDC UR12, c[0x0][0x2f8] ;  /* 0x0000be00000c0ab9 */ /* 0x000fe20000000800 */
[----:B------:R-:W-:Y:S01]  /*3990*/  @UP0 ULDC UR13, c[0x0][0x2fc] ;  /* 0x0000bf00000d0ab9 */ /* 0x000fe20000000800 */
[----:B------:R-:W-:Y:S06]  /*39a0*/  BAR.RED.AND.DEFER_BLOCKING 0x0, P1 ;  /* 0x0000000000007b1d */ /* 0x000fec0000814400 */
[----:B------:R-:W2:Y:S02]  /*39b0*/  B2R.RESULT RZ, P1 ;  /* 0x0000000000ff731c */ /* 0x000ea40000024000 */
[----:B--2---:R-:W-:Y:S05]  /*39c0*/  @!P1 BRA `(.L_x_265) ;  /* 0x0000000000289947 */ /* 0x004fea0003800000 */
[----:B------:R-:W-:-:S13]  /*39d0*/  ISETP.GT.AND P1, PT, R61, RZ, PT ;  /* 0x000000ff3d00720c */ /* 0x000fda0003f24270 */
.L_x_267:
[----:B------:R-:W-:Y:S05]  /*39e0*/  YIELD ;  /* 0x0000000000007946 */ /* 0x000fea0003800000 */
[----:B--2--5:R-:W-:Y:S05]  /*39f0*/  @P1 BRA `(.L_x_266) ;  /* 0x0000000000081947 */ /* 0x024fea0003800000 */
[----:B------:R2:W3:Y:S04]  /*3a00*/  LDG.E.STRONG.GPU R22, desc[UR28][R44.64] ;  /* 0x0000001c2c167981 */ /* 0x0004e8000c1ef900 */
[----:B---3--:R-:W-:Y:S01]  /*3a10*/  CCTL.IVALL ;  /* 0x00000000ff00798f */ /* 0x008fe20002000000 */
.L_x_266:
[----:B------:R-:W-:Y:S01]  /*3a20*/  ISETP.NE.AND P0, PT, R22, UR25, PT ;  /* 0x0000001916007c0c */ /* 0x000fe2000bf05270 */
[----:B------:R-:W-:-:S12]  /*3a30*/  WARPSYNC.ALL ;  /* 0x0000000000007948 */ /* 0x000fd80003800000 */
[----:B------:R-:W-:Y:S06]  /*3a40*/  BAR.RED.AND.DEFER_BLOCKING 0x0, P0 ;  /* 0x0000000000007b1d */ /* 0x000fec0000014400 */
[----:B------:R-:W3:Y:S02]  /*3a50*/  B2R.RESULT RZ, P0 ;  /* 0x0000000000ff731c */ /* 0x000ee40000004000 */
[----:B---3--:R-:W-:Y:S05]  /*3a60*/  @P0 BRA `(.L_x_267) ;  /* 0xfffffffc00dc0947 */ /* 0x008fea000383ffff */
.L_x_265:
[----:B------:R-:W-:Y:S05]  /*3a70*/  WARPSYNC.ALL ;  /* 0x0000000000007948 */ /* 0x000fea0003800000 */
[----:B------:R-:W-:Y:S06]  /*3a80*/  BAR.SYNC.DEFER_BLOCKING 0x0 ;  /* 0x0000000000007b1d */ /* 0x000fec0000010000 */
[----:B------:R-:W-:Y:S01]  /*3a90*/  @!PT LDS RZ, [RZ] ;  /* 0x00000000fffff984 */ /* 0x000fe20000000800 */
[----:B------:R-:W-:Y:S01]  /*3aa0*/  @!PT LDS RZ, [RZ] ;  /* 0x00000000fffff984 */ /* 0x000fe20000000800 */
[----:B------:R-:W-:Y:S01]  /*3ab0*/  @!PT LDS RZ, [RZ] ;  /* 0x00000000fffff984 */ /* 0x000fe20000000800 */
[----:B------:R-:W-:Y:S01]  /*3ac0*/  @!PT LDS RZ, [RZ] ;  /* 0x00000000fffff984 */ /* 0x000fe20000000800 */
[----:B------:R-:W-:Y:S06]  /*3ad0*/  MEMBAR.SC.GPU ;  /* 0x0000000000007992 */ /* 0x000fec0000002000 */
[----:B------:R-:W-:-:S00]  /*3ae0*/  ERRBAR ;  /* 0x00000000000079ab */ /* 0x000fc00000000000 */
[----:B------:R-:W-:Y:S06]  /*3af0*/  CGAERRBAR ;  /* 0x00000000000075ab */ /* 0x000fec0000000000 */
[----:B------:R-:W-:Y:S01]  /*3b00*/  CCTL.IVALL ;  /* 0x00000000ff00798f */ /* 0x000fe20002000000 */
.L_x_264:
[----:B------:R-:W3:Y:S01]  /*3b10*/  S2UR UR18, SR_CgaCtaId ;  /* 0x00000000001279c3 */ /* 0x000ee20000008800 */
[----:B----4-:R-:W-:Y:S01]  /*3b20*/  DSETP.NEU.AND P0, PT, R46, RZ, PT ;  /* 0x000000ff2e00722a */ /* 0x010fe20003f0d000 */
[----:B------:R-:W-:Y:S01]  /*3b30*/  UMOV UR8, 0x400 ;  /* 0x0000040000087882 */ /* 0x000fe20000000000 */
[----:B------:R-:W-:Y:S01]  /*3b40*/  BSSY B2, `(.L_x_268) ;  /* 0x000063e000027945 */ /* 0x000fe20003800000 */
[----:B---3--:R-:W-:-:S11]  /*3b50*/  ULEA UR18, UR18, UR8, 0x18 ;  /* 0x0000000812127291 */ /* 0x008fd6000f8ec03f */
[----:B------:R-:W-:Y:S05]  /*3b60*/  @!P0 BRA `(.L_x_269) ;  /* 0x0000004000648947 */ /* 0x000fea0003800000 */
[----:B------:R-:W-:Y:S01]  /*3b70*/  SHF.L.U32 R63, R63, 0x5, RZ ;  /* 0x000000053f3f7819 */ /* 0x000fe200000006ff */
[----:B------:R-:W-:Y:S03]  /*3b80*/  BSSY B1, `(.L_x_270) ;  /* 0x0000102000017945 */ /* 0x000fe60003800000 */
[----:B------:R-:W-:-:S13]  /*3b90*/  ISETP.LT.AND P1, PT, R63, UR27, PT ;  /* 0x0000001b3f007c0c */ /* 0x000fda000bf21270 */
[----:B------:R-:W-:Y:S05]  /*3ba0*/  @!P1 BRA `(.L_x_271) ;  /* 0x0000000c009c9947 */ /* 0x000fea0003800000 */
        /* <DEDUP_REMOVED lines=11> */
[----:B-12--5:R-:W-:Y:S05]  /*3c60*/  CALL.REL.NOINC `($__internal_5_$__cuda_sm20_div_u64) ;  /* 0x0000006000fc7944 */ /* 0x026fea0003c00000 */
        /* <DEDUP_REMOVED lines=9> */
.L_x_273:
[----:B------:R-:W3:Y:S01]  /*3d00*/  I2F.U32.RP R22, UR16 ;  /* 0x0000001000167d06 */ /* 0x000ee20008209000 */
[----:B------:R-:W-:-:S07]  /*3d10*/  ISETP.NE.U32.AND P0, PT, RZ, UR16, PT ;  /* 0x00000010ff007c0c */ /* 0x000fce000bf05070 */
[----:B---3--:R-:W3:Y:S02]  /*3d20*/  MUFU.RCP R20, R22 ;  /* 0x0000001600147308 */ /* 0x008ee40000001000 */
[----:B---3--:R-:W-:-:S06]  /*3d30*/  IADD3 R20, R20, 0xffffffe, RZ ;  /* 0x0ffffffe14147810 */ /* 0x008fcc0007ffe0ff */
[----:B------:R-:W3:Y:S02]  /*3d40*/  F2I.FTZ.U32.TRUNC.NTZ R21, R20 ;  /* 0x0000001400157305 */ /* 0x000ee4000021f000 */
[----:B---3--:R-:W-:Y:S01]  /*3d50*/  IMAD.MOV R3, RZ, RZ, -R21 ;  /* 0x000000ffff037224 */ /* 0x008fe200078e0a15 */
        /* <DEDUP_REMOVED lines=14> */
.L_x_274:
[----:B------:R-:W-:Y:S05]  /*3e40*/  BSYNC B0 ;  /* 0x0000000000007941 */ /* 0x000fea0003800000 */
.L_x_272:
[----:B------:R-:W-:Y:S01]  /*3e50*/  ULDC.64 UR8, c[0x0][0x210] ;  /* 0x0000840000087ab9 */ /* 0x000fe20000000a00 */
[----:B------:R-:W-:Y:S02]  /*3e60*/  PLOP3.LUT P3, PT, PT, PT, PT, 0x8, 0x0 ;  /* 0x000000000000781c */ /* 0x000fe40003f6e170 */
[----:B------:R-:W-:Y:S02]  /*3e70*/  CS2R R24, SRZ ;  /* 0x0000000000187805 */ /* 0x000fe4000001ff00 */
[----:B------:R-:W-:-:S04]  /*3e80*/  ISETP.GE.AND P0, PT, R26, UR9, PT ;  /* 0x000000091a007c0c */ /* 0x000fc8000bf06270 */
[----:B------:R-:W-:-:S13]  /*3e90*/  ISETP.GE.OR P4, PT, R28, UR8, P0 ;  /* 0x000000081c007c0c */ /* 0x000fda0008786670 */
[--C-:B------:R-:W-:Y:S02]  /*3ea0*/  @!P4 SHF.R.U64 R2, R3, 0x3, R20.reuse ;  /* 0x000000030302c819 */ /* 0x100fe40000001214 */
[----:B------:R-:W-:Y:S02]  /*3eb0*/  @!P4 SHF.R.U32.HI R20, RZ, 0x3, R20 ;  /* 0x00000003ff14c819 */ /* 0x000fe40000011614 */
[----:B------:R-:W-:Y:S02]  /*3ec0*/  @!P4 SHF.R.S32.HI R3, RZ, 0x1f, R21 ;  /* 0x0000001fff03c819 */ /* 0x000fe40000011415 */
[----:B------:R-:W-:-:S04]  /*3ed0*/  @!P4 ISETP.GT.U32.AND P2, PT, R21, R2, PT ;  /* 0x000000021500c20c */ /* 0x000fc80003f44070 */
[----:B------:R-:W-:-:S04]  /*3ee0*/  @!P4 ISETP.GT.U32.AND.EX P2, PT, R3, R20, PT, P2 ;  /* 0x000000140300c20c */ /* 0x000fc80003f44120 */
[----:B------:R-:W-:-:S13]  /*3ef0*/  @!P4 PLOP3.LUT P3, PT, P2, PT, PT, 0x8, 0x0 ;  /* 0x000000000000c81c */ /* 0x000fda000176e170 */
[----:B------:R-:W-:-:S05]  /*3f00*/  @P3 IMAD.MOV.U32 R38, RZ, RZ, R42 ;  /* 0x000000ffff263224 */ /* 0x000fca00078e002a */
[----:B------:R3:W4:Y:S01]  /*3f10*/  @P3 LDG.E.LTC128B.64 R24, desc[UR28][R38.64] ;  /* 0x0000001c26183981 */ /* 0x000722000c1e1b20 */
[----:B------:R-:W-:Y:S01]  /*3f20*/  IADD3 R20, P2, R42, UR12, RZ ;  /* 0x0000000c2a147c10 */ /* 0x000fe2000ff5e0ff */
[----:B------:R-:W-:Y:S03]  /*3f30*/  BSSY B0, `(.L_x_275) ;  /* 0x000002a000007945 */ /* 0x000fe60003800000 */
[----:B------:R-:W-:Y:S02]  /*3f40*/  IADD3.X R21, R39, UR13, RZ, P2, !PT ;  /* 0x0000000d27157c10 */ /* 0x000fe400097fe4ff */
[----:B------:R-:W-:-:S04]  /*3f50*/  IADD3 R2, P2, R20, -UR4, RZ ;  /* 0x8000000414027c10 */ /* 0x000fc8000ff5e0ff */
[----:B------:R-:W-:-:S04]  /*3f60*/  IADD3.X R3, R21, ~UR5, RZ, P2, !PT ;  /* 0x8000000515037c10 */ /* 0x000fc800097fe4ff */
[----:B------:R-:W-:-:S04]  /*3f70*/  LOP3.LUT R22, R3, UR17, RZ, 0xfc, !PT ;  /* 0x0000001103167c12 */ /* 0x000fc8000f8efcff */
[----:B------:R-:W-:-:S13]  /*3f80*/  ISETP.NE.U32.AND P2, PT, R22, RZ, PT ;  /* 0x000000ff1600720c */ /* 0x000fda0003f45070 */
[----:B---3--:R-:W-:Y:S05]  /*3f90*/  @!P2 BRA `(.L_x_276) ;  /* 0x00000000003ca947 */ /* 0x008fea0003800000 */
[----:B------:R-:W-:Y:S01]  /*3fa0*/  IMAD.MOV.U32 R30, RZ, RZ, R2 ;  /* 0x000000ffff1e7224 */ /* 0x000fe200078e0002 */
[----:B------:R-:W-:Y:S01]  /*3fb0*/  MOV R35, UR16 ;  /* 0x0000001000237c02 */ /* 0x000fe20008000f00 */
[----:B------:R-:W-:Y:S01]  /*3fc0*/  IMAD.MOV.U32 R29, RZ, RZ, R3 ;  /* 0x000000ffff1d7224 */ /* 0x000fe200078e0003 */
[----:B------:R-:W-:Y:S02]  /*3fd0*/  MOV R38, UR17 ;  /* 0x0000001100267c02 */ /* 0x000fe40008000f00 */
[----:B------:R-:W-:Y:S02]  /*3fe0*/  MOV R36, 0x4000 ;  /* 0x0000400000247802 */ /* 0x000fe40000000f00 */
[----:B-12-45:R-:W-:Y:S05]  /*3ff0*/  CALL.REL.NOINC `($__internal_5_$__cuda_sm20_div_u64) ;  /* 0x0000006000187944 */ /* 0x036fea0003c00000 */
        /* <DEDUP_REMOVED lines=9> */
.L_x_276:
        /* <DEDUP_REMOVED lines=20> */
.L_x_277:
[----:B------:R-:W-:Y:S05]  /*41d0*/  BSYNC B0 ;  /* 0x0000000000007941 */ /* 0x000fea0003800000 */
.L_x_275:
[----:B------:R-:W-:Y:S01]  /*41e0*/  VIADD R2, R28, 0x1 ;  /* 0x000000011c027836 */ /* 0x000fe20000000000 */
[----:B------:R-:W-:Y:S01]  /*41f0*/  ULDC UR8, c[0x0][0x210] ;  /* 0x0000840000087ab9 */ /* 0x000fe20000000800 */
[----:B------:R-:W-:-:S03]  /*4200*/  PLOP3.LUT P3, PT, PT, PT, PT, 0x8, 0x0 ;  /* 0x000000000000781c */ /* 0x000fc60003f6e170 */
        /* <DEDUP_REMOVED lines=9> */
[----:B------:R-:W-:Y:S01]  /*42a0*/  IMAD.U32 R63, RZ, RZ, UR12 ;  /* 0x0000000cff3f7e24 */ /* 0x000fe2000f8e00ff */
[----:B------:R-:W-:Y:S01]  /*42b0*/  BSSY B0, `(.L_x_278) ;  /* 0x000002d000007945 */ /* 0x000fe20003800000 */
[----:B------:R-:W-:Y:S02]  /*42c0*/  IMAD.U32 R3, RZ, RZ, UR12 ;  /* 0x0000000cff037e24 */ /* 0x000fe4000f8e00ff */
[----:B------:R-:W-:Y:S01]  /*42d0*/  IMAD.U32 R2, RZ, RZ, UR13 ;  /* 0x0000000dff027e24 */ /* 0x000fe2000f8e00ff */
[----:B------:R-:W-:-:S04]  /*42e0*/  LEA R62, P2, R63, R42, 0x1 ;  /* 0x0000002a3f3e7211 */ /* 0x000fc800078408ff */
[----:B------:R-:W-:Y:S02]  /*42f0*/  LEA.HI.X R63, R3, R39, R2, 0x1, P2 ;  /* 0x00000027033f7211 */ /* 0x000fe400010f0c02 */
        /* <DEDUP_REMOVED lines=20> */
.L_x_279:
        /* <DEDUP_REMOVED lines=20> */
.L_x_280:
[----:B------:R-:W-:Y:S05]  /*4580*/  BSYNC B0 ;  /* 0x0000000000007941 */ /* 0x000fea0003800000 */
.L_x_278:
        /* <DEDUP_REMOVED lines=13> */
[----:B------:R-:W-:Y:S01]  /*4660*/  UIMAD UR8, UR13, 0x3, URZ ;  /* 0x000000030d0878a4 */ /* 0x000fe2000f8e023f */
[----:B------:R-:W-:Y:S01]  /*4670*/  IMAD.MOV.U32 R38, RZ, RZ, R42 ;  /* 0x000000ffff267224 */ /* 0x000fe200078e002a */
[----:B------:R-:W-:Y:S03]  /*4680*/  BSSY B0, `(.L_x_281) ;  /* 0x000002a000007945 */ /* 0x000fe60003800000 */
[----:B------:R-:W-:-:S04]  /*4690*/  IMAD.WIDE.U32 R56, R56, 0x3, R38 ;  /* 0x0000000338387825 */ /* 0x000fc800078e0026 */
[----:B------:R-:W-:Y:S01]  /*46a0*/  VIADD R59, R57, UR8 ;  /* 0x00000008393b7c36 */ /* 0x000fe20008000000 */
        /* <DEDUP_REMOVED lines=14> */
[----:B------:R-:W-:-:S04]  /*4790*/  IMAD R30, R30, UR16, RZ ;  /* 0x000000101e1e7c24 */ /* 0x000fc8000f8e02ff */
[----:B------:R-:W-:-:S05]  /*47a0*/  IMAD R30, R29, UR17, R30 ;  /* 0x000000111d1e7c24 */ /* 0x000fca000f8e021e */
[----:B------:R-:W-:Y:S01]  /*47b0*/  IADD3 R3, R30, R3, RZ ;  /* 0x000000031e037210 */ /* 0x000fe20007ffe0ff */
[----:B------:R-:W-:Y:S05]  /*47c0*/  BRA `(.L_x_283) ;  /* 0x0000000000547947 */ /* 0x000fea0003800000 */
.L_x_282:
[----:B------:R-:W3:Y:S01]  /*47d0*/  I2F.U32.RP R30, UR16 ;  /* 0x00000010001e7d06 */ /* 0x000ee20008209000 */
[----:B------:R-:W-:Y:S01]  /*47e0*/  IMAD.MOV.U32 R32, RZ, RZ, RZ ;  /* 0x000000ffff207224 */ /* 0x000fe200078e00ff */
[----:B------:R-:W-:-:S06]  /*47f0*/  ISETP.NE.U32.AND P2, PT, RZ, UR16, PT ;  /* 0x00000010ff007c0c */ /* 0x000fcc000bf45070 */
[----:B---3--:R-:W3:Y:S02]  /*4800*/  MUFU.RCP R29, R30 ;  /* 0x0000001e001d7308 */ /* 0x008ee40000001000 */
[----:B---3--:R-:W-:-:S06]  /*4810*/  IADD3 R29, R29, 0xffffffe, RZ ;  /* 0x0ffffffe1d1d7810 */ /* 0x008fcc0007ffe0ff */
[----:B------:R-:W3:Y:S02]  /*4820*/  F2I.FTZ.U32.TRUNC.NTZ R33, R29 ;  /* 0x0000001d00217305 */ /* 0x000ee4000021f000 */
[----:B---3--:R-:W-:-:S05]  /*4830*/  IADD3 R3, RZ, -R33, RZ ;  /* 0x80000021ff037210 */ /* 0x008fca0007ffe0ff */
        /* <DEDUP_REMOVED lines=14> */
.L_x_283:
[----:B------:R-:W-:Y:S05]  /*4920*/  BSYNC B0 ;  /* 0x0000000000007941 */ /* 0x000fea0003800000 */
.L_x_281:
        /* <DEDUP_REMOVED lines=12> */
[----:B------:R-:W-:-:S05]  /*49f0*/  MOV R58, R56 ;  /* 0x00000038003a7202 */ /* 0x000fca0000000f00 */
[----:B------:R3:W4:Y:S01]  /*4a00*/  LDG.E.LTC128B.64 R2, desc[UR28][R58.64] ;  /* 0x0000001c3a027981 */ /* 0x000722000c1e1b20 */
[----:B------:R-:W-:Y:S05]  /*4a10*/  BRA `(.L_x_284) ;  /* 0x0000000000607947 */ /* 0x000fea0003800000 */
.L_x_271:
[----:B------:R-:W-:Y:S01]  /*4a20*/  ULDC.64 UR8, c[0x0][0x210] ;  /* 0x0000840000087ab9 */ /* 0x000fe20000000a00 */
[----:B------:R-:W-:Y:S01]  /*4a30*/  VIADD R2, R28, 0x1 ;  /* 0x000000011c027836 */ /* 0x000fe20000000000 */
[----:B------:R-:W-:Y:S02]  /*4a40*/  ISETP.GE.AND P2, PT, R26, UR9, PT ;  /* 0x000000091a007c0c */ /* 0x000fe4000bf46270 */
[----:B------:R-:W-:Y:S02]  /*4a50*/  CS2R R22, SRZ ;  /* 0x0000000000167805 */ /* 0x000fe4000001ff00 */
[----:B------:R-:W-:Y:S01]  /*4a60*/  IADD3 R34, P3, R42, UR12, RZ ;  /* 0x0000000c2a227c10 */ /* 0x000fe2000ff7e0ff */
[----:B------:R-:W-:Y:S01]  /*4a70*/  VIADD R29, R28, 0x3 ;  /* 0x000000031c1d7836 */ /* 0x000fe20000000000 */
[----:B------:R-:W-:Y:S01]  /*4a80*/  ISETP.LT.AND P0, PT, R2, UR8, !P2 ;  /* 0x0000000802007c0c */ /* 0x000fe2000d701270 */
[----:B------:R-:W-:Y:S01]  /*4a90*/  VIADD R2, R28, 0x2 ;  /* 0x000000021c027836 */ /* 0x000fe20000000000 */
[----:B------:R-:W-:-:S02]  /*4aa0*/  IADD3.X R35, R39, UR13, RZ, P3, !PT ;  /* 0x0000000d27237c10 */ /* 0x000fc40009ffe4ff */
[----:B------:R-:W-:Y:S02]  /*4ab0*/  ISETP.LT.AND P4, PT, R28, UR8, !P2 ;  /* 0x000000081c007c0c */ /* 0x000fe4000d781270 */
[----:B------:R-:W-:Y:S02]  /*4ac0*/  ISETP.LT.AND P3, PT, R2, UR8, !P2 ;  /* 0x0000000802007c0c */ /* 0x000fe4000d761270 */
[----:B------:R-:W-:-:S05]  /*4ad0*/  ISETP.LT.AND P2, PT, R29, UR8, !P2 ;  /* 0x000000081d007c0c */ /* 0x000fca000d741270 */
[----:B------:R3:W4:Y:S01]  /*4ae0*/  @P0 LDG.E.LTC128B.64 R22, desc[UR28][R34.64] ;  /* 0x0000001c22160981 */ /* 0x000722000c1e1b20 */
[----:B------:R-:W-:Y:S02]  /*4af0*/  IADD3 R32, P0, R34, UR12, RZ ;  /* 0x0000000c22207c10 */ /* 0x000fe4000ff1e0ff */
[----:B------:R-:W-:Y:S02]  /*4b00*/  CS2R R20, SRZ ;  /* 0x0000000000147805 */ /* 0x000fe4000001ff00 */
[----:B------:R-:W-:Y:S02]  /*4b10*/  CS2R R2, SRZ ;  /* 0x0000000000027805 */ /* 0x000fe4000001ff00 */
[----:B------:R-:W-:Y:S02]  /*4b20*/  CS2R R24, SRZ ;  /* 0x0000000000187805 */ /* 0x000fe4000001ff00 */
[----:B------:R-:W-:Y:S02]  /*4b30*/  IADD3.X R33, R35, UR13, RZ, P0, !PT ;  /* 0x0000000d23217c10 */ /* 0x000fe400087fe4ff */
[----:B------:R-:W-:Y:S01]  /*4b40*/  IADD3 R30, P0, R32, UR12, RZ ;  /* 0x0000000c201e7c10 */ /* 0x000fe2000ff1e0ff */
[----:B------:R-:W-:-:S02]  /*4b50*/  @P4 IMAD.MOV.U32 R38, RZ, RZ, R42 ;  /* 0x000000ffff264224 */ /* 0x000fc400078e002a */
[----:B------:R3:W4:Y:S01]  /*4b60*/  @P3 LDG.E.LTC128B.64 R20, desc[UR28][R32.64] ;  /* 0x0000001c20143981 */ /* 0x000722000c1e1b20 */
[----:B------:R-:W-:-:S03]  /*4b70*/  IADD3.X R31, R33, UR13, RZ, P0, !PT ;  /* 0x0000000d211f7c10 */ /* 0x000fc600087fe4ff */
[----:B------:R3:W4:Y:S04]  /*4b80*/  @P4 LDG.E.LTC128B.64 R24, desc[UR28][R38.64] ;  /* 0x0000001c26184981 */ /* 0x000728000c1e1b20 */
[----:B------:R3:W4:Y:S02]  /*4b90*/  @P2 LDG.E.LTC128B.64 R2, desc[UR28][R30.64] ;  /* 0x0000001c1e022981 */ /* 0x000724000c1e1b20 */
.L_x_284:
[----:B------:R-:W-:Y:S05]  /*4ba0*/  BSYNC B1 ;  /* 0x0000000000017941 */ /* 0x000fea0003800000 */
.L_x_270:
[----:B------:R-:W-:Y:S01]  /*4bb0*/  BAR.SYNC.DEFER_BLOCKING 0x0 ;  /* 0x0000000000007b1d */ /* 0x000fe20000010000 */
[----:B------:R-:W-:-:S04]  /*4bc0*/  IADD3 R42, P0, R42, UR14, RZ ;  /* 0x0000000e2a2a7c10 */ /* 0x000fc8000ff1e0ff */
[----:B------:R-:W-:Y:S01]  /*4bd0*/  IADD3.X R43, R39, UR15, RZ, P0, !PT ;  /* 0x0000000f272b7c10 */ /* 0x000fe200087fe4ff */
[----:B------:R-:W-:Y:S01]  /*4be0*/  BSSY B1, `(.L_x_285) ;  /* 0x0000112000017945 */ /* 0x000fe20003800000 */
[----:B------:R-:W-:-:S04]  /*4bf0*/  DEPBAR.LE SB5, 0x2 ;  /* 0x0000d0800000791a */ /* 0x000fc80000000000 */
[----:B------:R1:W-:Y:S04]  /*4c00*/  STS.128 [R27], R4 ;  /* 0x000000041b007388 */ /* 0x0003e80000000c00 */
[----:B------:R-:W-:Y:S01]  /*4c10*/  STS.128 [R27+0x40], R8 ;  /* 0x000040081b007388 */ /* 0x000fe20000000c00 */
[----:B------:R-:W-:Y:S01]  /*4c20*/  BAR.SYNC.DEFER_BLOCKING 0x0 ;  /* 0x0000000000007b1d */ /* 0x000fe20000010000 */
[----:B-1----:R-:W-:-:S05]  /*4c30*/  VIADD R4, R28, 0x8 ;  /* 0x000000081c047836 */ /* 0x002fca0000000000 */
[----:B---3--:R-:W1:Y:S04]  /*4c40*/  LDS.64 R34, [R0+UR18] ;  /* 0x0000001200227984 */ /* 0x008e680008000a00 */
[----:B------:R-:W3:Y:S04]  /*4c50*/  LDS.64 R32, [R0+UR18+0x120] ;  /* 0x0001201200207984 */ /* 0x000ee80008000a00 */
[----:B------:R-:W2:Y:S04]  /*4c60*/  LDS.64 R30, [R0+UR18+0x240] ;  /* 0x00024012001e7984 */ /* 0x000ea80008000a00 */
[----:B------:R-:W2:Y:S01]  /*4c70*/  LDS.64 R56, [R0+UR18+0x360] ;  /* 0x0003601200387984 */ /* 0x000ea20008000a00 */
[----:B-1----:R-:W-:-:S02]  /*4c80*/  DMUL R34, R34, R48 ;  /* 0x0000003022227228 */ /* 0x002fc40000000000 */
[-C--:B---3--:R-:W-:Y:S02]  /*4c90*/  DMUL R32, R32, R48.reuse ;  /* 0x0000003020207228 */ /* 0x088fe40000000000 */
[----:B--2---:R-:W-:-:S04]  /*4ca0*/  DMUL R30, R30, R48 ;  /* 0x000000301e1e7228 */ /* 0x004fc80000000000 */
[----:B----4-:R-:W-:Y:S02]  /*4cb0*/  DFMA R10, R24, R46, R34 ;  /* 0x0000002e180a722b */ /* 0x010fe40000000022 */
[----:B------:R-:W-:Y:S02]  /*4cc0*/  DMUL R56, R56, R48 ;  /* 0x0000003038387228 */ /* 0x000fe40000000000 */
[-C--:B------:R-:W-:Y:S02]  /*4cd0*/  DFMA R8, R22, R46.reuse, R32 ;  /* 0x0000002e1608722b */ /* 0x080fe40000000020 */
[----:B------:R-:W-:-:S04]  /*4ce0*/  DFMA R6, R20, R46, R30 ;  /* 0x0000002e1406722b */ /* 0x000fc8000000001e */
[----:B------:R-:W-:Y:S01]  /*4cf0*/  DFMA R56, R2, R46, R56 ;  /* 0x0000002e0238722b */ /* 0x000fe20000000038 */
[----:B------:R-:W-:Y:S10]  /*4d00*/  @!P1 BRA `(.L_x_286) ;  /* 0x0000000c00a89947 */ /* 0x000ff40003800000 */
[----:B------:R-:W-:Y:S01]  /*4d10*/  ULDC UR8, c[0x0][0x2f4] ;  /* 0x0000bd0000087ab9 */ /* 0x000fe20000000800 */
[----:B------:R-:W-:Y:S01]  /*4d20*/  BSSY B0, `(.L_x_287) ;  /* 0x000002f000007945 */ /* 0x000fe20003800000 */
[----:B------:R-:W-:-:S05]  /*4d30*/  IMAD.U32 R29, RZ, RZ, UR8 ;  /* 0x00000008ff1d7e24 */ /* 0x000fca000f8e00ff */
[----:B------:R-:W-:-:S04]  /*4d40*/  LOP3.LUT R5, R53, R29, RZ, 0xfc, !PT ;  /* 0x0000001d35057212 */ /* 0x000fc800078efcff */
[----:B------:R-:W-:-:S13]  /*4d50*/  ISETP.NE.U32.AND P0, PT, R5, RZ, PT ;  /* 0x000000ff0500720c */ /* 0x000fda0003f05070 */
[----:B------:R-:W-:Y:S05]  /*4d60*/  @!P0 BRA `(.L_x_288) ;  /* 0x00000000004c8947 */ /* 0x000fea0003800000 */
[----:B------:R-:W-:Y:S01]  /*4d70*/  ULDC.64 UR8, c[0x0][0x2f0] ;  /* 0x0000bc0000087ab9 */ /* 0x000fe20000000a00 */
[----:B------:R-:W-:Y:S01]  /*4d80*/  IMAD.MOV.U32 R30, RZ, RZ, R54 ;  /* 0x000000ffff1e7224 */ /* 0x000fe200078e0036 */
[----:B------:R-:W-:Y:S01]  /*4d90*/  MOV R38, UR9 ;  /* 0x0000000900267c02 */ /* 0x000fe20008000f00 */
[----:B------:R-:W-:Y:S01]  /*4da0*/  IMAD.U32 R35, RZ, RZ, UR8 ;  /* 0x00000008ff237e24 */ /* 0x000fe2000f8e00ff */
[----:B------:R-:W-:Y:S02]  /*4db0*/  MOV R29, R53 ;  /* 0x00000035001d7202 */ /* 0x000fe40000000f00 */
[----:B------:R-:W-:Y:S02]  /*4dc0*/  MOV R36, 0x4de0 ;  /* 0x00004de000247802 */ /* 0x000fe40000000f00 */
[----:B-----5:R-:W-:Y:S05]  /*4dd0*/  CALL.REL.NOINC `($__internal_5_$__cuda_sm20_div_u64) ;  /* 0x0000005000a07944 */ /* 0x020fea0003c00000 */
[----:B------:R-:W-:Y:S01]  /*4de0*/  IADD3 R32, P0, RZ, -R31, RZ ;  /* 0x8000001fff207210 */ /* 0x000fe20007f1e0ff */
[----:B------:R-:W-:Y:S01]  /*4df0*/  ULDC.64 UR8, c[0x0][0x2f0] ;  /* 0x0000bc0000087ab9 */ /* 0x000fe20000000a00 */
[----:B------:R-:W-:Y:S01]  /*4e00*/  IMAD.MOV.U32 R52, RZ, RZ, R54 ;  /* 0x000000ffff347224 */ /* 0x000fe200078e0036 */
[----:B------:R-:W-:Y:S02]  /*4e10*/  MOV R5, UR8 ;  /* 0x0000000800057c02 */ /* 0x000fe40008000f00 */
[----:B------:R-:W-:Y:S02]  /*4e20*/  IADD3.X R30, RZ, ~R30, RZ, P0, !PT ;  /* 0x8000001eff1e7210 */ /* 0x000fe400007fe4ff */
[----:B------:R-:W-:Y:S01]  /*4e30*/  MOV R29, UR9 ;  /* 0x00000009001d7c02 */ /* 0x000fe20008000f00 */
[----:B------:R-:W-:-:S04]  /*4e40*/  IMAD.WIDE.U32 R54, R32, R5, R52 ;  /* 0x0000000520367225 */ /* 0x000fc800078e0034 */
[----:B------:R-:W-:-:S04]  /*4e50*/  IMAD R30, R30, R5, RZ ;  /* 0x000000051e1e7224 */ /* 0x000fc800078e02ff */
[----:B------:R-:W-:Y:S01]  /*4e60*/  IMAD R30, R32, R29, R30 ;  /* 0x0000001d201e7224 */ /* 0x000fe200078e021e */
[----:B------:R-:W-:-:S03]  /*4e70*/  MOV R32, R31 ;  /* 0x0000001f00207202 */ /* 0x000fc60000000f00 */
[----:B------:R-:W-:Y:S01]  /*4e80*/  IMAD.IADD R31, R55, 0x1, R30 ;  /* 0x00000001371f7824 */ /* 0x000fe200078e021e */
[----:B------:R-:W-:Y:S05]  /*4e90*/  BRA `(.L_x_289) ;  /* 0x00000000005c7947 */ /* 0x000fea0003800000 */
.L_x_288:
[----:B------:R-:W-:Y:S01]  /*4ea0*/  ULDC UR8, c[0x0][0x2f0] ;  /* 0x0000bc0000087ab9 */ /* 0x000fe20000000800 */
[----:B------:R-:W-:Y:S01]  /*4eb0*/  IMAD.MOV.U32 R32, RZ, RZ, RZ ;  /* 0x000000ffff207224 */ /* 0x000fe200078e00ff */
[----:B------:R-:W-:-:S04]  /*4ec0*/  MOV R5, UR8 ;  /* 0x0000000800057c02 */ /* 0x000fc80008000f00 */
[----:B------:R-:W1:Y:S01]  /*4ed0*/  I2F.U32.RP R34, R5 ;  /* 0x0000000500227306 */ /* 0x000e620000209000 */
[----:B------:R-:W-:-:S07]  /*4ee0*/  ISETP.NE.U32.AND P0, PT, R5, RZ, PT ;  /* 0x000000ff0500720c */ /* 0x000fce0003f05070 */
[----:B-1----:R-:W1:Y:S02]  /*4ef0*/  MUFU.RCP R33, R34 ;  /* 0x0000002200217308 */ /* 0x002e640000001000 */
[----:B-1----:R-:W-:-:S06]  /*4f00*/  VIADD R33, R33, 0xffffffe ;  /* 0x0ffffffe21217836 */ /* 0x002fcc0000000000 */
[----:B------:R-:W1:Y:S02]  /*4f10*/  F2I.FTZ.U32.TRUNC.NTZ R33, R33 ;  /* 0x0000002100217305 */ /* 0x000e64000021f000 */
[----:B-1----:R-:W-:-:S05]  /*4f20*/  IMAD R30, R33, R5, RZ ;  /* 0x00000005211e7224 */ /* 0x002fca00078e02ff */
[----:B------:R-:W-:-:S05]  /*4f30*/  IADD3 R30, -R30, RZ, RZ ;  /* 0x000000ff1e1e7210 */ /* 0x000fca0007ffe1ff */
[----:B------:R-:W-:-:S06]  /*4f40*/  IMAD.HI.U32 R31, R33, R30, R32 ;  /* 0x0000001e211f7227 */ /* 0x000fcc00078e0020 */
[----:B------:R-:W-:Y:S01]  /*4f50*/  IMAD.HI.U32 R32, R31, R54, RZ ;  /* 0x000000361f207227 */ /* 0x000fe200078e00ff */
[----:B------:R-:W-:-:S04]  /*4f60*/  MOV R31, RZ ;  /* 0x000000ff001f7202 */ /* 0x000fc80000000f00 */
[----:B------:R-:W-:-:S05]  /*4f70*/  IADD3 R30, -R32, RZ, RZ ;  /* 0x000000ff201e7210 */ /* 0x000fca0007ffe1ff */
[----:B------:R-:W-:-:S05]  /*4f80*/  IMAD R30, R5, R30, R54 ;  /* 0x0000001e051e7224 */ /* 0x000fca00078e0236 */
[----:B------:R-:W-:-:S13]  /*4f90*/  ISETP.GE.U32.AND P3, PT, R30, R5, PT ;  /* 0x000000051e00720c */ /* 0x000fda0003f66070 */
[----:B------:R-:W-:Y:S01]  /*4fa0*/  @P3 IMAD.IADD R30, R30, 0x1, -R5 ;  /* 0x000000011e1e3824 */ /* 0x000fe200078e0a05 */
[----:B------:R-:W-:-:S04]  /*4fb0*/  @P3 IADD3 R32, R32, 0x1, RZ ;  /* 0x0000000120203810 */ /* 0x000fc80007ffe0ff */
[----:B------:R-:W-:-:S13]  /*4fc0*/  ISETP.GE.U32.AND P2, PT, R30, R5, PT ;  /* 0x000000051e00720c */ /* 0x000fda0003f46070 */
[----:B------:R-:W-:Y:S01]  /*4fd0*/  @P2 VIADD R32, R32, 0x1 ;  /* 0x0000000120202836 */ /* 0x000fe20000000000 */
[----:B------:R-:W-:-:S04]  /*4fe0*/  @!P0 LOP3.LUT R32, RZ, R5, RZ, 0x33, !PT ;  /* 0x00000005ff208212 */ /* 0x000fc800078e33ff */
[----:B------:R-:W-:-:S05]  /*4ff0*/  IADD3 R30, -R32, RZ, RZ ;  /* 0x000000ff201e7210 */ /* 0x000fca0007ffe1ff */
[----:B------:R-:W-:Y:S02]  /*5000*/  IMAD R54, R5, R30, R54 ;  /* 0x0000001e05367224 */ /* 0x000fe400078e0236 */
.L_x_289:
[----:B------:R-:W-:Y:S05]  /*5010*/  BSYNC B0 ;  /* 0x0000000000007941 */ /* 0x000fea0003800000 */
.L_x_287:
[----:B------:R-:W-:Y:S01]  /*5020*/  ULDC.64 UR8, c[0x0][0x210] ;  /* 0x0000840000087ab9 */ /* 0x000fe20000000a00 */
[--C-:B------:R-:W-:Y:S01]  /*5030*/  SHF.R.U64 R33, R54, 0x3, R31.reuse ;  /* 0x0000000336217819 */ /* 0x100fe2000000121f */
[----:B------:R-:W-:Y:S01]  /*5040*/  BSSY B0, `(.L_x_290) ;  /* 0x0000038000007945 */ /* 0x000fe20003800000 */
[----:B------:R-:W-:Y:S02]  /*5050*/  ISETP.GE.AND P0, PT, R26, UR9, PT ;  /* 0x000000091a007c0c */ /* 0x000fe4000bf06270 */
[----:B------:R-:W-:Y:S02]  /*5060*/  ISETP.LE.U32.AND P2, PT, R32, R33, PT ;  /* 0x000000212000720c */ /* 0x000fe40003f43070 */
[----:B------:R-:W-:Y:S02]  /*5070*/  SHF.R.U32.HI R31, RZ, 0x3, R31 ;  /* 0x00000003ff1f7819 */ /* 0x000fe4000001161f */
[----:B------:R-:W-:Y:S01]  /*5080*/  ISETP.LT.AND P3, PT, R28, UR8, !P0 ;  /* 0x000000081c007c0c */ /* 0x000fe2000c761270 */
[----:B------:R-:W-:Y:S01]  /*5090*/  ULDC.64 UR8, c[0x0][0x2f8] ;  /* 0x0000be0000087ab9 */ /* 0x000fe20000000a00 */
[----:B------:R-:W-:-:S04]  /*50a0*/  SHF.R.S32.HI R32, RZ, 0x1f, R32 ;  /* 0x0000001fff207819 */ /* 0x000fc80000011420 */
[----:B------:R-:W-:Y:S02]  /*50b0*/  ISETP.LE.U32.AND.EX P3, PT, R32, R31, P3, P2 ;  /* 0x0000001f2000720c */ /* 0x000fe40001f63120 */
[----:B------:R-:W-:-:S04]  /*50c0*/  IADD3 R52, P2, R50, UR8, RZ ;  /* 0x0000000832347c10 */ /* 0x000fc8000ff5e0ff */
[----:B------:R-:W-:Y:S02]  /*50d0*/  IADD3.X R53, R51, UR9, RZ, P2, !PT ;  /* 0x0000000933357c10 */ /* 0x000fe400097fe4ff */
[----:B------:R-:W-:-:S04]  /*50e0*/  IADD3 R54, P2, R52, -UR6, RZ ;  /* 0x8000000634367c10 */ /* 0x000fc8000ff5e0ff */
[----:B------:R-:W-:Y:S01]  /*50f0*/  IADD3.X R55, R53, ~UR7, RZ, P2, !PT ;  /* 0x8000000735377c10 */ /* 0x000fe200097fe4ff */
[----:B------:R1:W-:Y:S03]  /*5100*/  @P3 STG.E.64 desc[UR28][R50.64], R10 ;  /* 0x0000000a32003986 */ /* 0x0003e6000c101b1c */
        /* <DEDUP_REMOVED lines=9> */
[----:B-1---5:R-:W-:Y:S05]  /*51a0*/  CALL.REL.NOINC `($__internal_5_$__cuda_sm20_div_u64) ;  /* 0x0000004c00ac7944 */ /* 0x022fea0003c00000 */
[----:B------:R-:W-:Y:S01]  /*51b0*/  IADD3 R10, P2, RZ, -R31, RZ ;  /* 0x8000001fff0a7210 */ /* 0x000fe20007f5e0ff */
[----:B------:R-:W-:Y:S02]  /*51c0*/  ULDC.64 UR8, c[0x0][0x2f0] ;  /* 0x0000bc0000087ab9 */ /* 0x000fe40000000a00 */
[----:B------:R-:W-:Y:S02]  /*51d0*/  MOV R5, UR8 ;  /* 0x0000000800057c02 */ /* 0x000fe40008000f00 */
[----:B------:R-:W-:Y:S02]  /*51e0*/  IADD3.X R30, RZ, ~R30, RZ, P2, !PT ;  /* 0x8000001eff1e7210 */ /* 0x000fe400017fe4ff */
[----:B------:R-:W-:Y:S01]  /*51f0*/  MOV R29, UR9 ;  /* 0x00000009001d7c02 */ /* 0x000fe20008000f00 */
[----:B------:R-:W-:-:S04]  /*5200*/  IMAD.WIDE.U32 R54, R10, R5, R54 ;  /* 0x000000050a367225 */ /* 0x000fc800078e0036 */
[----:B------:R-:W-:Y:S02]  /*5210*/  IMAD R11, R30, R5, RZ ;  /* 0x000000051e0b7224 */ /* 0x000fe400078e02ff */
[----:B------:R-:W-:Y:S02]  /*5220*/  IMAD.MOV.U32 R30, RZ, RZ, R31 ;  /* 0x000000ffff1e7224 */ /* 0x000fe400078e001f */
[----:B------:R-:W-:Y:S01]  /*5230*/  IMAD R11, R10, R29, R11 ;  /* 0x0000001d0a0b7224 */ /* 0x000fe200078e020b */
[----:B------:R-:W-:-:S03]  /*5240*/  MOV R10, R54 ;  /* 0x00000036000a7202 */ /* 0x000fc60000000f00 */
[----:B------:R-:W-:Y:S01]  /*5250*/  IMAD.IADD R11, R11, 0x1, R55 ;  /* 0x000000010b0b7824 */ /* 0x000fe200078e0237 */
[----:B------:R-:W-:Y:S05]  /*5260*/  BRA `(.L_x_292) ;  /* 0x0000000000547947 */ /* 0x000fea0003800000 */
.L_x_291:
[----:B------:R-:W2:Y:S01]  /*5270*/  I2F.U32.RP R32, R5 ;  /* 0x0000000500207306 */ /* 0x000ea20000209000 */
[----:B------:R-:W-:Y:S01]  /*5280*/  IMAD.MOV.U32 R30, RZ, RZ, RZ ;  /* 0x000000ffff1e7224 */ /* 0x000fe200078e00ff */
[----:B------:R-:W-:-:S06]  /*5290*/  ISETP.NE.U32.AND P2, PT, R5, RZ, PT ;  /* 0x000000ff0500720c */ /* 0x000fcc0003f45070 */
[----:B--2---:R-:W2:Y:S02]  /*52a0*/  MUFU.RCP R31, R32 ;  /* 0x00000020001f7308 */ /* 0x004ea40000001000 */
[----:B--2---:R-:W-:-:S06]  /*52b0*/  IADD3 R31, R31, 0xffffffe, RZ ;  /* 0x0ffffffe1f1f7810 */ /* 0x004fcc0007ffe0ff */
[----:B------:R-:W1:Y:S02]  /*52c0*/  F2I.FTZ.U32.TRUNC.NTZ R31, R31 ;  /* 0x0000001f001f7305 */ /* 0x000e64000021f000 */
[----:B-1----:R-:W-:-:S05]  /*52d0*/  IADD3 R10, RZ, -R31, RZ ;  /* 0x8000001fff0a7210 */ /* 0x002fca0007ffe0ff */
[----:B------:R-:W-:-:S04]  /*52e0*/  IMAD R10, R10, R5, RZ ;  /* 0x000000050a0a7224 */ /* 0x000fc800078e02ff */
[----:B------:R-:W-:-:S06]  /*52f0*/  IMAD.HI.U32 R11, R31, R10, R30 ;  /* 0x0000000a1f0b7227 */ /* 0x000fcc00078e001e */
[----:B------:R-:W-:-:S04]  /*5300*/  IMAD.HI.U32 R30, R11, R54, RZ ;  /* 0x000000360b1e7227 */ /* 0x000fc800078e00ff */
[----:B------:R-:W-:Y:S01]  /*5310*/  IMAD.MOV.U32 R11, RZ, RZ, RZ ;  /* 0x000000ffff0b7224 */ /* 0x000fe200078e00ff */
        /* <DEDUP_REMOVED lines=10> */
.L_x_292:
[----:B------:R-:W-:Y:S05]  /*53c0*/  BSYNC B0 ;  /* 0x0000000000007941 */ /* 0x000fea0003800000 */
.L_x_290:
[--C-:B------:R-:W-:Y:S01]  /*53d0*/  SHF.R.U64 R31, R10, 0x3, R11.reuse ;  /* 0x000000030a1f7819 */ /* 0x100fe2000000120b */
[----:B------:R-:W-:Y:S01]  /*53e0*/  VIADD R10, R28, 0x1 ;  /* 0x000000011c0a7836 */ /* 0x000fe20000000000 */
[----:B------:R-:W-:Y:S01]  /*53f0*/  ULDC UR8, c[0x0][0x210] ;  /* 0x0000840000087ab9 */ /* 0x000fe20000000800 */
[----:B------:R-:W-:Y:S01]  /*5400*/  SHF.R.U32.HI R11, RZ, 0x3, R11 ;  /* 0x00000003ff0b7819 */ /* 0x000fe2000001160b */
[----:B------:R-:W-:Y:S01]  /*5410*/  BSSY B0, `(.L_x_293) ;  /* 0x0000036000007945 */ /* 0x000fe20003800000 */
[----:B------:R-:W-:Y:S02]  /*5420*/  ISETP.LE.U32.AND P2, PT, R30, R31, PT ;  /* 0x0000001f1e00720c */ /* 0x000fe40003f43070 */
        /* <DEDUP_REMOVED lines=31> */
.L_x_294:
        /* <DEDUP_REMOVED lines=21> */
.L_x_295:
[----:B------:R-:W-:Y:S05]  /*5770*/  BSYNC B0 ;  /* 0x0000000000007941 */ /* 0x000fea0003800000 */
.L_x_293:
        /* <DEDUP_REMOVED lines=25> */
[-C--:B------:R-:W-:Y:S01]  /*5910*/  IADD3 R5, P2, RZ, -R31.reuse, RZ ;  /* 0x8000001fff057210 */ /* 0x080fe20007f5e0ff */
[----:B------:R-:W-:Y:S01]  /*5920*/  ULDC.64 UR8, c[0x0][0x2f0] ;  /* 0x0000bc0000087ab9 */ /* 0x000fe20000000a00 */
[----:B------:R-:W-:Y:S02]  /*5930*/  MOV R10, R31 ;  /* 0x0000001f000a7202 */ /* 0x000fe40000000f00 */
[----:B------:R-:W-:Y:S01]  /*5940*/  IADD3.X R6, RZ, ~R30, RZ, P2, !PT ;  /* 0x8000001eff067210 */ /* 0x000fe200017fe4ff */
[----:B------:R-:W-:-:S04]  /*5950*/  IMAD.WIDE.U32 R52, R5, UR8, R52 ;  /* 0x0000000805347c25 */ /* 0x000fc8000f8e0034 */
[----:B------:R-:W-:-:S04]  /*5960*/  IMAD R6, R6, UR8, RZ ;  /* 0x0000000806067c24 */ /* 0x000fc8000f8e02ff */
[----:B------:R-:W-:-:S05]  /*5970*/  IMAD R6, R5, UR9, R6 ;  /* 0x0000000905067c24 */ /* 0x000fca000f8e0206 */
[----:B------:R-:W-:Y:S01]  /*5980*/  IADD3 R7, R6, R53, RZ ;  /* 0x0000003506077210 */ /* 0x000fe20007ffe0ff */
[----:B------:R-:W-:Y:S05]  /*5990*/  BRA `(.L_x_298) ;  /* 0x0000000000547947 */ /* 0x000fea0003800000 */
.L_x_297:
[----:B------:R-:W2:Y:S01]  /*59a0*/  I2F.U32.RP R29, R5 ;  /* 0x00000005001d7306 */ /* 0x000ea20000209000 */
[----:B-1----:R-:W-:Y:S01]  /*59b0*/  IMAD.MOV.U32 R10, RZ, RZ, RZ ;  /* 0x000000ffff0a7224 */ /* 0x002fe200078e00ff */
[----:B------:R-:W-:-:S06]  /*59c0*/  ISETP.NE.U32.AND P2, PT, R5, RZ, PT ;  /* 0x000000ff0500720c */ /* 0x000fcc0003f45070 */
[----:B--2---:R-:W1:Y:S02]  /*59d0*/  MUFU.RCP R11, R29 ;  /* 0x0000001d000b7308 */ /* 0x004e640000001000 */
[----:B-1----:R-:W-:-:S06]  /*59e0*/  IADD3 R11, R11, 0xffffffe, RZ ;  /* 0x0ffffffe0b0b7810 */ /* 0x002fcc0007ffe0ff */
        /* <DEDUP_REMOVED lines=16> */
.L_x_298:
[----:B------:R-:W-:Y:S05]  /*5af0*/  BSYNC B0 ;  /* 0x0000000000007941 */ /* 0x000fea0003800000 */
.L_x_296:
[--C-:B------:R-:W-:Y:S01]  /*5b00*/  SHF.R.U64 R11, R52, 0x3, R7.reuse ;  /* 0x00000003340b7819 */ /* 0x100fe20000001207 */
[----:B------:R-:W-:Y:S01]  /*5b10*/  VIADD R5, R28, 0x3 ;  /* 0x000000031c057836 */ /* 0x000fe20000000000 */
[----:B------:R-:W-:Y:S01]  /*5b20*/  ULDC UR8, c[0x0][0x210] ;  /* 0x0000840000087ab9 */ /* 0x000fe20000000800 */
[----:B------:R-:W-:Y:S02]  /*5b30*/  SHF.R.U32.HI R7, RZ, 0x3, R7 ;  /* 0x00000003ff077819 */ /* 0x000fe40000011607 */
[----:B------:R-:W-:Y:S02]  /*5b40*/  ISETP.LE.U32.AND P2, PT, R10, R11, PT ;  /* 0x0000000b0a00720c */ /* 0x000fe40003f43070 */
[----:B------:R-:W-:Y:S02]  /*5b50*/  ISETP.LT.AND P0, PT, R5, UR8, !P0 ;  /* 0x0000000805007c0c */ /* 0x000fe4000c701270 */
[----:B------:R-:W-:-:S04]  /*5b60*/  SHF.R.S32.HI R10, RZ, 0x1f, R10 ;  /* 0x0000001fff0a7819 */ /* 0x000fc8000001140a */
[----:B------:R-:W-:-:S13]  /*5b70*/  ISETP.LE.U32.AND.EX P0, PT, R10, R7, P0, P2 ;  /* 0x000000070a00720c */ /* 0x000fda0000703120 */
[----:B------:R-:W-:Y:S05]  /*5b80*/  @!P0 BRA `(.L_x_299) ;  /* 0x00000000005c8947 */ /* 0x000fea0003800000 */
[----:B------:R2:W-:Y:S01]  /*5b90*/  STG.E.64 desc[UR28][R8.64], R56 ;  /* 0x0000003808007986 */ /* 0x0005e2000c101b1c */
[----:B------:R-:W-:Y:S05]  /*5ba0*/  BRA `(.L_x_299) ;  /* 0x0000000000547947 */ /* 0x000fea0003800000 */
.L_x_286:
[----:B------:R-:W-:Y:S01]  /*5bb0*/  ULDC UR9, c[0x0][0x214] ;  /* 0x0000850000097ab9 */ /* 0x000fe20000000800 */
[----:B------:R-:W-:Y:S01]  /*5bc0*/  ULDC.64 UR10, c[0x0][0x2f8] ;  /* 0x0000be00000a7ab9 */ /* 0x000fe20000000a00 */
[----:B------:R-:W-:Y:S01]  /*5bd0*/  ISETP.GE.AND P0, PT, R26, UR9, PT ;  /* 0x000000091a007c0c */ /* 0x000fe2000bf06270 */
[----:B------:R-:W-:Y:S01]  /*5be0*/  VIADD R30, R28, 0x1 ;  /* 0x000000011c1e7836 */ /* 0x000fe20000000000 */
[----:B------:R-:W-:Y:S01]  /*5bf0*/  IADD3 R32, P2, R50, UR10, RZ ;  /* 0x0000000a32207c10 */ /* 0x000fe2000ff5e0ff */
[C---:B------:R-:W-:Y:S01]  /*5c00*/  VIADD R5, R28.reuse, 0x2 ;  /* 0x000000021c057836 */ /* 0x040fe20000000000 */
[----:B------:R-:W-:Y:S02]  /*5c10*/  ISETP.LT.AND P4, PT, R28, UR8, !P0 ;  /* 0x000000081c007c0c */ /* 0x000fe4000c781270 */
[----:B------:R-:W-:Y:S02]  /*5c20*/  ISETP.LT.AND P3, PT, R30, UR8, !P0 ;  /* 0x000000081e007c0c */ /* 0x000fe4000c761270 */
[----:B------:R-:W-:-:S02]  /*5c30*/  IADD3.X R33, R51, UR11, RZ, P2, !PT ;  /* 0x0000000b33217c10 */ /* 0x000fc400097fe4ff */
[----:B------:R-:W-:Y:S02]  /*5c40*/  IADD3 R30, P5, R32, UR10, RZ ;  /* 0x0000000a201e7c10 */ /* 0x000fe4000ffbe0ff */
[----:B------:R-:W-:Y:S02]  /*5c50*/  ISETP.LT.AND P2, PT, R5, UR8, !P0 ;  /* 0x0000000805007c0c */ /* 0x000fe4000c741270 */
        /* <DEDUP_REMOVED lines=8> */
[----:B------:R1:W-:Y:S04]  /*5ce0*/  @P2 STG.E.64 desc[UR28][R30.64], R6 ;  /* 0x000000061e002986 */ /* 0x0003e8000c101b1c */
[----:B------:R1:W-:Y:S02]  /*5cf0*/  @P0 STG.E.64 desc[UR28][R34.64], R56 ;  /* 0x0000003822000986 */ /* 0x0003e4000c101b1c */
.L_x_299:
[----:B------:R-:W-:Y:S05]  /*5d00*/  BSYNC B1 ;  /* 0x0000000000017941 */ /* 0x000fea0003800000 */
.L_x_285:
[----:B------:R-:W-:Y:S01]  /*5d10*/  ULDC.64 UR10, c[0x0][0x310] ;  /* 0x0000c400000a7ab9 */ /* 0x000fe20000000a00 */
[----:B------:R-:W-:Y:S01]  /*5d20*/  BSSY B1, `(.L_x_300) ;  /* 0x00000ef000017945 */ /* 0x000fe20003800000 */
[----:B-1----:R-:W-:-:S04]  /*5d30*/  IADD3 R6, P0, R50, UR10, RZ ;  /* 0x0000000a32067c10 */ /* 0x002fc8000ff1e0ff */
[----:B------:R-:W-:Y:S01]  /*5d40*/  IADD3.X R7, R51, UR11, RZ, P0, !PT ;  /* 0x0000000b33077c10 */ /* 0x000fe200087fe4ff */
[----:B------:R-:W-:Y:S08]  /*5d50*/  @!P1 BRA `(.L_x_301) ;  /* 0x0000000c00589947 */ /* 0x000ff00003800000 */
[----:B--2---:R-:W-:Y:S01]  /*5d60*/  IADD3 R8, P0, R42, -UR4, RZ ;  /* 0x800000042a087c10 */ /* 0x004fe2000ff1e0ff */
        /* <DEDUP_REMOVED lines=10> */
[----:B-----5:R-:W-:Y:S05]  /*5e10*/  CALL.REL.NOINC `($__internal_5_$__cuda_sm20_div_u64) ;  /* 0x0000004000907944 */ /* 0x020fea0003c00000 */
        /* <DEDUP_REMOVED lines=8> */
.L_x_303:
        /* <DEDUP_REMOVED lines=21> */
.L_x_304:
[----:B------:R-:W-:Y:S05]  /*5ff0*/  BSYNC B0 ;  /* 0x0000000000007941 */ /* 0x000fea0003800000 */
.L_x_302:
[----:B------:R-:W-:Y:S01]  /*6000*/  ULDC.64 UR8, c[0x0][0x210] ;  /* 0x0000840000087ab9 */ /* 0x000fe20000000a00 */
[--C-:B------:R-:W-:Y:S02]  /*6010*/  SHF.R.U64 R5, R8, 0x3, R9.reuse ;  /* 0x0000000308057819 */ /* 0x100fe40000001209 */
[----:B------:R-:W-:Y:S02]  /*6020*/  ISETP.GE.AND P0, PT, R26, UR9, PT ;  /* 0x000000091a007c0c */ /* 0x000fe4000bf06270 */
[----:B------:R-:W-:Y:S02]  /*6030*/  ISETP.LE.U32.AND P2, PT, R10, R5, PT ;  /* 0x000000050a00720c */ /* 0x000fe40003f43070 */
[----:B------:R-:W-:Y:S02]  /*6040*/  SHF.R.U32.HI R9, RZ, 0x3, R9 ;  /* 0x00000003ff097819 */ /* 0x000fe40000011609 */
[----:B------:R-:W-:Y:S02]  /*6050*/  ISETP.LT.AND P3, PT, R4, UR8, !P0 ;  /* 0x0000000804007c0c */ /* 0x000fe4000c761270 */
[----:B------:R-:W-:-:S04]  /*6060*/  SHF.R.S32.HI R10, RZ, 0x1f, R10 ;  /* 0x0000001fff0a7819 */ /* 0x000fc8000001140a */
[----:B------:R-:W-:-:S13]  /*6070*/  ISETP.LE.U32.AND.EX P2, PT, R10, R9, P3, P2 ;  /* 0x000000090a00720c */ /* 0x000fda0001f43120 */
        /* <DEDUP_REMOVED lines=14> */
[----:B----45:R-:W-:Y:S05]  /*6160*/  CALL.REL.NOINC `($__internal_5_$__cuda_sm20_div_u64) ;  /* 0x0000003c00bc7944 */ /* 0x030fea0003c00000 */
        /* <DEDUP_REMOVED lines=8> */
.L_x_306:
        /* <DEDUP_REMOVED lines=21> */
.L_x_307:
[----:B------:R-:W-:Y:S05]  /*6340*/  BSYNC B0 ;  /* 0x0000000000007941 */ /* 0x000fea0003800000 */
.L_x_305:
        /* <DEDUP_REMOVED lines=28> */
[----:B------:R-:W-:Y:S01]  /*6510*/  IMAD R10, R5, UR17, R10 ;  /* 0x00000011050a7c24 */ /* 0x000fe2000f8e020a */
[----:B------:R-:W-:-:S04]  /*6520*/  MOV R5, R42 ;  /* 0x0000002a00057202 */ /* 0x000fc80000000f00 */
[----:B------:R-:W-:Y:S01]  /*6530*/  IADD3 R10, R10, R43, RZ ;  /* 0x0000002b0a0a7210 */ /* 0x000fe20007ffe0ff */
[----:B------:R-:W-:Y:S05]  /*6540*/  BRA `(.L_x_310) ;  /* 0x0000000000507947 */ /* 0x000fea0003800000 */
.L_x_309:
        /* <DEDUP_REMOVED lines=20> */
.L_x_310:
[----:B------:R-:W-:Y:S05]  /*6690*/  BSYNC B0 ;  /* 0x0000000000007941 */ /* 0x000fea0003800000 */
.L_x_308:
        /* <DEDUP_REMOVED lines=32> */
.L_x_312:
        /* <DEDUP_REMOVED lines=20> */
.L_x_313:
[----:B------:R-:W-:Y:S05]  /*69e0*/  BSYNC B0 ;  /* 0x0000000000007941 */ /* 0x000fea0003800000 */
.L_x_311:
[--C-:B------:R-:W-:Y:S01]  /*69f0*/  SHF.R.U64 R30, R5, 0x3, R8.reuse ;  /* 0x00000003051e7819 */ /* 0x100fe20000001208 */
[----:B------:R-:W-:Y:S01]  /*6a00*/  VIADD R5, R28, 0xb ;  /* 0x0000000b1c057836 */ /* 0x000fe20000000000 */
[----:B------:R-:W-:Y:S01]  /*6a10*/  ULDC UR8, c[0x0][0x210] ;  /* 0x0000840000087ab9 */ /* 0x000fe20000000800 */
[----:B------:R-:W-:Y:S01]  /*6a20*/  SHF.R.U32.HI R8, RZ, 0x3, R8 ;  /* 0x00000003ff087819 */ /* 0x000fe20000011608 */
[----:B------:R-:W-:Y:S01]  /*6a30*/  IMAD.MOV.U32 R31, RZ, RZ, R3 ;  /* 0x000000ffff1f7224 */ /* 0x000fe200078e0003 */
[----:B------:R-:W-:Y:S01]  /*6a40*/  ISETP.LE.U32.AND P2, PT, R9, R30, PT ;  /* 0x0000001e0900720c */ /* 0x000fe20003f43070 */
[----:B------:R-:W-:Y:S01]  /*6a50*/  IMAD.MOV.U32 R30, RZ, RZ, R2 ;  /* 0x000000ffff1e7224 */ /* 0x000fe200078e0002 */
[----:B------:R-:W-:Y:S02]  /*6a60*/  ISETP.LT.AND P4, PT, R5, UR8, !P0 ;  /* 0x0000000805007c0c */ /* 0x000fe4000c781270 */
[----:B------:R-:W-:-:S04]  /*6a70*/  SHF.R.S32.HI R9, RZ, 0x1f, R9 ;  /* 0x0000001fff097819 */ /* 0x000fc80000011409 */
[----:B------:R-:W-:-:S13]  /*6a80*/  ISETP.LE.U32.AND.EX P2, PT, R9, R8, P4, P2 ;  /* 0x000000080900720c */ /* 0x000fda0002743120 */
[----:B------:R-:W-:Y:S05]  /*6a90*/  @!P2 BRA `(.L_x_314) ;  /* 0x00000000005ca947 */ /* 0x000fea0003800000 */
[----:B------:R2:W4:Y:S01]  /*6aa0*/  LDG.E.LTC128B.64 R30, desc[UR28][R10.64] ;  /* 0x0000001c0a1e7981 */ /* 0x000522000c1e1b20 */
[----:B------:R-:W-:Y:S05]  /*6ab0*/  BRA `(.L_x_314) ;  /* 0x0000000000547947 */ /* 0x000fea0003800000 */
.L_x_301:
[----:B------:R-:W-:Y:S01]  /*6ac0*/  ULDC UR4, c[0x0][0x214] ;  /* 0x0000850000047ab9 */ /* 0x000fe20000000800 */
[----:B------:R-:W-:Y:S01]  /*6ad0*/  IADD3 R10, P0, R42, UR12, RZ ;  /* 0x0000000c2a0a7c10 */ /* 0x000fe2000ff1e0ff */
[----:B------:R-:W-:Y:S01]  /*6ae0*/  VIADD R5, R28, 0x9 ;  /* 0x000000091c057836 */ /* 0x000fe20000000000 */
[----:B------:R-:W-:Y:S01]  /*6af0*/  ISETP.GE.AND P4, PT, R26, UR4, PT ;  /* 0x000000041a007c0c */ /* 0x000fe2000bf86270 */
[C---:B--2---:R-:W-:Y:S01]  /*6b00*/  VIADD R8, R28.reuse, 0xa ;  /* 0x0000000a1c087836 */ /* 0x044fe20000000000 */
[----:B------:R-:W-:Y:S02]  /*6b10*/  IADD3.X R11, R43, UR13, RZ, P0, !PT ;  /* 0x0000000d2b0b7c10 */ /* 0x000fe400087fe4ff */
[----:B------:R-:W-:Y:S01]  /*6b20*/  ISETP.LT.AND P2, PT, R5, UR8, !P4 ;  /* 0x0000000805007c0c */ /* 0x000fe2000e741270 */
[----:B------:R-:W-:Y:S01]  /*6b30*/  VIADD R5, R28, 0xb ;  /* 0x0000000b1c057836 */ /* 0x000fe20000000000 */
[----:B------:R-:W-:Y:S02]  /*6b40*/  IADD3 R32, P0, R10, UR12, RZ ;  /* 0x0000000c0a207c10 */ /* 0x000fe4000ff1e0ff */
[----:B------:R-:W-:-:S02]  /*6b50*/  ISETP.LT.AND P3, PT, R4, UR8, !P4 ;  /* 0x0000000804007c0c */ /* 0x000fc4000e761270 */
[----:B------:R-:W-:Y:S02]  /*6b60*/  IADD3.X R33, R11, UR13, RZ, P0, !PT ;  /* 0x0000000d0b217c10 */ /* 0x000fe400087fe4ff */
[----:B------:R-:W-:Y:S02]  /*6b70*/  ISETP.LT.AND P0, PT, R8, UR8, !P4 ;  /* 0x0000000808007c0c */ /* 0x000fe4000e701270 */
[----:B------:R-:W-:Y:S02]  /*6b80*/  ISETP.LT.AND P4, PT, R5, UR8, !P4 ;  /* 0x0000000805007c0c */ /* 0x000fe4000e781270 */
[----:B------:R-:W-:Y:S01]  /*6b90*/  IADD3 R34, P5, R32, UR12, RZ ;  /* 0x0000000c20227c10 */ /* 0x000fe2000ffbe0ff */
[----:B------:R-:W-:Y:S01]  /*6ba0*/  IMAD.MOV.U32 R30, RZ, RZ, R2 ;  /* 0x000000ffff1e7224 */ /* 0x000fe200078e0002 */
[----:B------:R1:W4:Y:S01]  /*6bb0*/  @P2 LDG.E.LTC128B.64 R22, desc[UR28][R10.64] ;  /* 0x0000001c0a162981 */ /* 0x000322000c1e1b20 */
[----:B------:R-:W-:Y:S01]  /*6bc0*/  IMAD.MOV.U32 R31, RZ, RZ, R3 ;  /* 0x000000ffff1f7224 */ /* 0x000fe200078e0003 */
[----:B------:R-:W-:-:S02]  /*6bd0*/  IADD3.X R35, R33, UR13, RZ, P5, !PT ;  /* 0x0000000d21237c10 */ /* 0x000fc4000affe4ff */
[----:B------:R1:W4:Y:S04]  /*6be0*/  @P3 LDG.E.LTC128B.64 R24, desc[UR28][R42.64] ;  /* 0x0000001c2a183981 */ /* 0x000328000c1e1b20 */
[----:B------:R1:W4:Y:S04]  /*6bf0*/  @P0 LDG.E.LTC128B.64 R20, desc[UR28][R32.64] ;  /* 0x0000001c20140981 */ /* 0x000328000c1e1b20 */
[----:B------:R1:W4:Y:S02]  /*6c00*/  @P4 LDG.E.LTC128B.64 R30, desc[UR28][R34.64] ;  /* 0x0000001c221e4981 */ /* 0x000324000c1e1b20 */
.L_x_314:
[----:B------:R-:W-:Y:S05]  /*6c10*/  BSYNC B1 ;  /* 0x0000000000017941 */ /* 0x000fea0003800000 */
.L_x_300:
[----:B------:R-:W-:Y:S06]  /*6c20*/  BAR.SYNC.DEFER_BLOCKING 0x0 ;  /* 0x0000000000007b1d */ /* 0x000fec0000010000 */
[----:B-----5:R-:W-:Y:S04]  /*6c30*/  STS.128 [R27], R16 ;  /* 0x000000101b007388 */ /* 0x020fe80000000c00 */
[----:B------:R-:W-:Y:S01]  /*6c40*/  STS.128 [R27+0x40], R12 ;  /* 0x0000400c1b007388 */ /* 0x000fe20000000c00 */
[----:B------:R-:W-:Y:S06]  /*6c50*/  BAR.SYNC.DEFER_BLOCKING 0x0 ;  /* 0x0000000000007b1d */ /* 0x000fec0000010000 */
[----:B------:R-:W3:Y:S04]  /*6c60*/  LDS.64 R2, [R0+UR18] ;  /* 0x0000001200027984 */ /* 0x000ee80008000a00 */
[----:B------:R-:W3:Y:S04]  /*6c70*/  LDS.64 R8, [R0+UR18+0x120] ;  /* 0x0001201200087984 */ /* 0x000ee80008000a00 */
[----:B-12---:R-:W1:Y:S04]  /*6c80*/  LDS.64 R10, [R0+UR18+0x240] ;  /* 0x00024012000a7984 */ /* 0x006e680008000a00 */
[----:B------:R-:W2:Y:S01]  /*6c90*/  LDS.64 R32, [R0+UR18+0x360] ;  /* 0x0003601200207984 */ /* 0x000ea20008000a00 */
[----:B---3--:R-:W-:-:S02]  /*6ca0*/  DMUL R2, R2, R48 ;  /* 0x0000003002027228 */ /* 0x008fc40000000000 */
[-C--:B------:R-:W-:Y:S02]  /*6cb0*/  DMUL R8, R8, R48.reuse ;  /* 0x0000003008087228 */ /* 0x080fe40000000000 */
[----:B-1----:R-:W-:-:S04]  /*6cc0*/  DMUL R10, R10, R48 ;  /* 0x000000300a0a7228 */ /* 0x002fc80000000000 */
[----:B----4-:R-:W-:Y:S02]  /*6cd0*/  DFMA R2, R24, R46, R2 ;  /* 0x0000002e1802722b */ /* 0x010fe40000000002 */
[----:B--2---:R-:W-:Y:S02]  /*6ce0*/  DMUL R48, R32, R48 ;  /* 0x0000003020307228 */ /* 0x004fe40000000000 */
[-C--:B------:R-:W-:Y:S02]  /*6cf0*/  DFMA R8, R22, R46.reuse, R8 ;  /* 0x0000002e1608722b */ /* 0x080fe40000000008 */
[----:B------:R-:W-:-:S04]  /*6d00*/  DFMA R10, R20, R46, R10 ;  /* 0x0000002e140a722b */ /* 0x000fc8000000000a */
[----:B------:R-:W-:Y:S01]  /*6d10*/  DFMA R46, R30, R46, R48 ;  /* 0x0000002e1e2e722b */ /* 0x000fe20000000030 */
[----:B------:R-:W-:Y:S10]  /*6d20*/  @!P1 BRA `(.L_x_315) ;  /* 0x0000000c00a49947 */ /* 0x000ff40003800000 */
[----:B------:R-:W-:Y:S01]  /*6d30*/  IADD3 R12, P0, R6, -UR6, RZ ;  /* 0x80000006060c7c10 */ /* 0x000fe2000ff1e0ff */
[----:B------:R-:W-:Y:S01]  /*6d40*/  ULDC UR4, c[0x0][0x2f4] ;  /* 0x0000bd0000047ab9 */ /* 0x000fe20000000800 */
[----:B------:R-:W-:Y:S01]  /*6d50*/  BSSY B0, `(.L_x_316) ;  /* 0x0000030000007945 */ /* 0x000fe20003800000 */
[----:B------:R-:W-:Y:S01]  /*6d60*/  IMAD.U32 R17, RZ, RZ, UR4 ;  /* 0x00000004ff117e24 */ /* 0x000fe2000f8e00ff */
[----:B------:R-:W-:-:S04]  /*6d70*/  IADD3.X R13, R7, ~UR7, RZ, P0, !PT ;  /* 0x80000007070d7c10 */ /* 0x000fc800087fe4ff */
        /* <DEDUP_REMOVED lines=9> */
[----:B------:R-:W-:Y:S05]  /*6e10*/  CALL.REL.NOINC `($__internal_5_$__cuda_sm20_div_u64) ;  /* 0x0000003000907944 */ /* 0x000fea0003c00000 */
        /* <DEDUP_REMOVED lines=12> */
.L_x_317:
        /* <DEDUP_REMOVED lines=8> */
[----:B-1----:R-:W-:Y:S01]  /*6f60*/  IMAD R13, R19, R15, RZ ;  /* 0x0000000f130d7224 */ /* 0x002fe200078e02ff */
[----:B------:R-:W-:-:S04]  /*6f70*/  MOV R5, RZ ;  /* 0x000000ff00057202 */ /* 0x000fc80000000f00 */
[----:B------:R-:W-:-:S05]  /*6f80*/  IADD3 R13, -R13, RZ, RZ ;  /* 0x000000ff0d0d7210 */ /* 0x000fca0007ffe1ff */
[----:B------:R-:W-:-:S06]  /*6f90*/  IMAD.HI.U32 R13, R19, R13, R18 ;  /* 0x0000000d130d7227 */ /* 0x000fcc00078e0012 */
[----:B------:R-:W-:-:S05]  /*6fa0*/  IMAD.HI.U32 R13, R13, R12, RZ ;  /* 0x0000000c0d0d7227 */ /* 0x000fca00078e00ff */
        /* <DEDUP_REMOVED lines=10> */
.L_x_318:
[----:B------:R-:W-:Y:S05]  /*7050*/  BSYNC B0 ;  /* 0x0000000000007941 */ /* 0x000fea0003800000 */
.L_x_316:
        /* <DEDUP_REMOVED lines=24> */
[----:B-1----:R-:W-:Y:S05]  /*71e0*/  CALL.REL.NOINC `($__internal_5_$__cuda_sm20_div_u64) ;  /* 0x0000002c009c7944 */ /* 0x002fea0003c00000 */
        /* <DEDUP_REMOVED lines=12> */
.L_x_320:
[----:B-1----:R-:W1:Y:S01]  /*72b0*/  I2F.U32.RP R6, R15 ;  /* 0x0000000f00067306 */ /* 0x002e620000209000 */
[----:B------:R-:W-:-:S07]  /*72c0*/  ISETP.NE.U32.AND P1, PT, R15, RZ, PT ;  /* 0x000000ff0f00720c */ /* 0x000fce0003f25070 */
[----:B-1----:R-:W1:Y:S02]  /*72d0*/  MUFU.RCP R2, R6 ;  /* 0x0000000600027308 */ /* 0x002e640000001000 */
[----:B-1----:R-:W-:-:S06]  /*72e0*/  IADD3 R2, R2, 0xffffffe, RZ ;  /* 0x0ffffffe02027810 */ /* 0x002fcc0007ffe0ff */
[----:B------:R-:W1:Y:S02]  /*72f0*/  F2I.FTZ.U32.TRUNC.NTZ R3, R2 ;  /* 0x0000000200037305 */ /* 0x000e64000021f000 */
[----:B-1----:R-:W-:Y:S01]  /*7300*/  IMAD.MOV R0, RZ, RZ, -R3 ;  /* 0x000000ffff007224 */ /* 0x002fe200078e0a03 */
[----:B------:R-:W-:-:S03]  /*7310*/  MOV R2, RZ ;  /* 0x000000ff00027202 */ /* 0x000fc60000000f00 */
[----:B------:R-:W-:-:S04]  /*7320*/  IMAD R0, R0, R15, RZ ;  /* 0x0000000f00007224 */ /* 0x000fc800078e02ff */
[----:B------:R-:W-:-:S06]  /*7330*/  IMAD.HI.U32 R3, R3, R0, R2 ;  /* 0x0000000003037227 */ /* 0x000fcc00078e0002 */
[----:B------:R-:W-:-:S04]  /*7340*/  IMAD.HI.U32 R3, R3, R12, RZ ;  /* 0x0000000c03037227 */ /* 0x000fc800078e00ff */
[----:B------:R-:W-:-:S04]  /*7350*/  IMAD.MOV R0, RZ, RZ, -R3 ;  /* 0x000000ffff007224 */ /* 0x000fc800078e0a03 */
[----:B------:R-:W-:-:S05]  /*7360*/  IMAD R0, R15, R0, R12 ;  /* 0x000000000f007224 */ /* 0x000fca00078e020c */
[----:B------:R-:W-:-:S13]  /*7370*/  ISETP.GE.U32.AND P3, PT, R0, R15, PT ;  /* 0x0000000f0000720c */ /* 0x000fda0003f66070 */
[----:B------:R-:W-:Y:S01]  /*7380*/  @P3 IADD3 R0, R0, -R15, RZ ;  /* 0x8000000f00003210 */ /* 0x000fe20007ffe0ff */
[----:B------:R-:W-:-:S03]  /*7390*/  @P3 VIADD R3, R3, 0x1 ;  /* 0x0000000103033836 */ /* 0x000fc60000000000 */
[----:B------:R-:W-:-:S13]  /*73a0*/  ISETP.GE.U32.AND P2, PT, R0, R15, PT ;  /* 0x0000000f0000720c */ /* 0x000fda0003f46070 */
[----:B------:R-:W-:Y:S02]  /*73b0*/  @P2 IADD3 R3, R3, 0x1, RZ ;  /* 0x0000000103032810 */ /* 0x000fe40007ffe0ff */
[----:B------:R-:W-:-:S04]  /*73c0*/  @!P1 LOP3.LUT R3, RZ, R15, RZ, 0x33, !PT ;  /* 0x0000000fff039212 */ /* 0x000fc800078e33ff */
[----:B------:R-:W-:-:S05]  /*73d0*/  IADD3 R0, -R3, RZ, RZ ;  /* 0x000000ff03007210 */ /* 0x000fca0007ffe1ff */
[----:B------:R-:W-:Y:S02]  /*73e0*/  IMAD R0, R15, R0, R12 ;  /* 0x000000000f007224 */ /* 0x000fe400078e020c */
.L_x_321:
[----:B------:R-:W-:Y:S05]  /*73f0*/  BSYNC B0 ;  /* 0x0000000000007941 */ /* 0x000fea0003800000 */
.L_x_319:
        /* <DEDUP_REMOVED lines=37> */
.L_x_323:
[----:B------:R-:W1:Y:S01]  /*7650*/  I2F.U32.RP R7, R15 ;  /* 0x0000000f00077306 */ /* 0x000e620000209000 */
        /* <DEDUP_REMOVED lines=19> */
.L_x_324:
[----:B------:R-:W-:Y:S05]  /*7790*/  BSYNC B0 ;  /* 0x0000000000007941 */ /* 0x000fea0003800000 */
.L_x_322:
        /* <DEDUP_REMOVED lines=26> */
[----:B------:R-:W-:-:S03]  /*7940*/  ULDC.64 UR4, c[0x0][0x2f0] ;  /* 0x0000bc0000047ab9 */ /* 0x000fc60000000a00 */
[----:B------:R-:W-:Y:S01]  /*7950*/  IADD3.X R0, RZ, ~R30, RZ, P1, !PT ;  /* 0x8000001eff007210 */ /* 0x000fe20000ffe4ff */
[----:B------:R-:W-:-:S04]  /*7960*/  IMAD.WIDE.U32 R6, R3, UR4, R6 ;  /* 0x0000000403067c25 */ /* 0x000fc8000f8e0006 */
[----:B------:R-:W-:-:S04]  /*7970*/  IMAD R0, R0, UR4, RZ ;  /* 0x0000000400007c24 */ /* 0x000fc8000f8e02ff */
[----:B------:R-:W-:Y:S01]  /*7980*/  IMAD R0, R3, UR5, R0 ;  /* 0x0000000503007c24 */ /* 0x000fe2000f8e0200 */
[----:B------:R-:W-:-:S04]  /*7990*/  MOV R3, R31 ;  /* 0x0000001f00037202 */ /* 0x000fc80000000f00 */
[----:B------:R-:W-:Y:S01]  /*79a0*/  IADD3 R2, R0, R7, RZ ;  /* 0x0000000700027210 */ /* 0x000fe20007ffe0ff */
[----:B------:R-:W-:Y:S05]  /*79b0*/  BRA `(.L_x_327) ;  /* 0x0000000000507947 */ /* 0x000fea0003800000 */
.L_x_326:
        /* <DEDUP_REMOVED lines=20> */
.L_x_327:
[----:B------:R-:W-:Y:S05]  /*7b00*/  BSYNC B0 ;  /* 0x0000000000007941 */ /* 0x000fea0003800000 */
.L_x_325:
[----:B------:R-:W-:Y:S01]  /*7b10*/  VIADD R28, R28, 0xb ;  /* 0x0000000b1c1c7836 */ /* 0x000fe20000000000 */
[--C-:B------:R-:W-:Y:S01]  /*7b20*/  SHF.R.U64 R6, R6, 0x3, R2.reuse ;  /* 0x0000000306067819 */ /* 0x100fe20000001202 */
        /* <DEDUP_REMOVED lines=9> */
.L_x_315:
[----:B------:R-:W-:Y:S01]  /*7bc0*/  ULDC UR4, c[0x0][0x214] ;  /* 0x0000850000047ab9 */ /* 0x000fe20000000800 */
[----:B------:R-:W-:Y:S01]  /*7bd0*/  VIADD R0, R28, 0x9 ;  /* 0x000000091c007836 */ /* 0x000fe20000000000 */
[----:B------:R-:W-:Y:S01]  /*7be0*/  ISETP.GE.AND P0, PT, R26, UR4, PT ;  /* 0x000000041a007c0c */ /* 0x000fe2000bf06270 */
[----:B------:R-:W-:Y:S01]  /*7bf0*/  VIADD R28, R28, 0xa ;  /* 0x0000000a1c1c7836 */ /* 0x000fe20000000000 */
[----:B------:R-:W-:Y:S02]  /*7c00*/  ULDC.64 UR4, c[0x0][0x2f8] ;  /* 0x0000be0000047ab9 */ /* 0x000fe40000000a00 */
[----:B------:R-:W-:Y:S02]  /*7c10*/  ISETP.LT.AND P3, PT, R4, UR8, !P0 ;  /* 0x0000000804007c0c */ /* 0x000fe4000c761270 */
[----:B------:R-:W-:Y:S02]  /*7c20*/  ISETP.LT.AND P2, PT, R0, UR8, !P0 ;  /* 0x0000000800007c0c */ /* 0x000fe4000c741270 */
[----:B------:R-:W-:-:S02]  /*7c30*/  IADD3 R4, P1, R6, UR4, RZ ;  /* 0x0000000406047c10 */ /* 0x000fc4000ff3e0ff */
[----:B------:R-:W-:Y:S02]  /*7c40*/  ISETP.LT.AND P0, PT, R28, UR8, !P0 ;  /* 0x000000081c007c0c */ /* 0x000fe4000c701270 */
[----:B------:R-:W-:Y:S02]  /*7c50*/  IADD3.X R5, R7, UR5, RZ, P1, !PT ;  /* 0x0000000507057c10 */ /* 0x000fe40008ffe4ff */
[----:B------:R-:W-:-:S03]  /*7c60*/  IADD3 R12, P1, R4, UR4, RZ ;  /* 0x00000004040c7c10 */ /* 0x000fc6000ff3e0ff */
[----:B------:R3:W-:Y:S01]  /*7c70*/  @P3 STG.E.64 desc[UR28][R6.64], R2 ;  /* 0x0000000206003986 */ /* 0x0007e2000c101b1c */
[----:B------:R-:W-:-:S03]  /*7c80*/  IADD3.X R13, R5, UR5, RZ, P1, !PT ;  /* 0x00000005050d7c10 */ /* 0x000fc60008ffe4ff */
[----:B------:R3:W-:Y:S04]  /*7c90*/  @P2 STG.E.64 desc[UR28][R4.64], R8 ;  /* 0x0000000804002986 */ /* 0x0007e8000c101b1c */
[----:B------:R3:W-:Y:S01]  /*7ca0*/  @P0 STG.E.64 desc[UR28][R12.64], R10 ;  /* 0x0000000a0c000986 */ /* 0x0007e2000c101b1c */
[----:B------:R-:W-:-:S04]  /*7cb0*/  IADD3 R14, P0, R12, UR4, RZ ;  /* 0x000000040c0e7c10 */ /* 0x000fc8000ff1e0ff */
[----:B------:R-:W-:Y:S01]  /*7cc0*/  IADD3.X R15, R13, UR5, RZ, P0, !PT ;  /* 0x000000050d0f7c10 */ /* 0x000fe200087fe4ff */
[----:B------:R-:W-:Y:S08]  /*7cd0*/  @!P4 BRA `(.L_x_328) ;  /* 0x000000200090c947 */ /* 0x000ff00003800000 */
[----:B------:R1:W-:Y:S01]  /*7ce0*/  STG.E.64 desc[UR28][R14.64], R46 ;  /* 0x0000002e0e007986 */ /* 0x0003e2000c101b1c */
[----:B------:R-:W-:Y:S05]  /*7cf0*/  BRA `(.L_x_328) ;  /* 0x0000002000887947 */ /* 0x000fea0003800000 */
.L_x_269:
[----:B------:R-:W-:Y:S01]  /*7d00*/  BAR.SYNC.DEFER_BLOCKING 0x0 ;  /* 0x0000000000007b1d */ /* 0x000fe20000010000 */
[----:B------:R-:W-:-:S04]  /*7d10*/  SHF.L.U32 R63, R63, 0x5, RZ ;  /* 0x000000053f3f7819 */ /* 0x000fc800000006ff */
[----:B------:R-:W-:Y:S01]  /*7d20*/  ISETP.LT.AND P1, PT, R63, UR27, PT ;  /* 0x0000001b3f007c0c */ /* 0x000fe2000bf21270 */
[----:B------:R-:W-:Y:S01]  /*7d30*/  BSSY B1, `(.L_x_329) ;  /* 0x0000110000017945 */ /* 0x000fe20003800000 */
[----:B------:R-:W-:-:S04]  /*7d40*/  DEPBAR.LE SB5, 0x2 ;  /* 0x0000d0800000791a */ /* 0x000fc80000000000 */
[----:B------:R-:W-:Y:S04]  /*7d50*/  STS.128 [R27], R4 ;  /* 0x000000041b007388 */ /* 0x000fe80000000c00 */
[----:B------:R-:W-:Y:S01]  /*7d60*/  STS.128 [R27+0x40], R8 ;  /* 0x000040081b007388 */ /* 0x000fe20000000c00 */
[----:B------:R-:W-:Y:S06]  /*7d70*/  BAR.SYNC.DEFER_BLOCKING 0x0 ;  /* 0x0000000000007b1d */ /* 0x000fec0000010000 */
[----:B------:R-:W3:Y:S04]  /*7d80*/  LDS.64 R22, [R0+UR18] ;  /* 0x0000001200167984 */ /* 0x000ee80008000a00 */
[----:B------:R-:W4:Y:S04]  /*7d90*/  LDS.64 R20, [R0+UR18+0x120] ;  /* 0x0001201200147984 */ /* 0x000f280008000a00 */
[----:B------:R-:W1:Y:S04]  /*7da0*/  LDS.64 R24, [R0+UR18+0x240] ;  /* 0x0002401200187984 */ /* 0x000e680008000a00 */
[----:B------:R-:W2:Y:S01]  /*7db0*/  LDS.64 R2, [R0+UR18+0x360] ;  /* 0x0003601200027984 */ /* 0x000ea20008000a00 */
[----:B---3--:R-:W-:-:S02]  /*7dc0*/  DMUL R22, R22, R48 ;  /* 0x0000003016167228 */ /* 0x008fc40000000000 */
[-C--:B----4-:R-:W-:Y:S02]  /*7dd0*/  DMUL R20, R20, R48.reuse ;  /* 0x0000003014147228 */ /* 0x090fe40000000000 */
[-C--:B-1----:R-:W-:Y:S02]  /*7de0*/  DMUL R4, R24, R48.reuse ;  /* 0x0000003018047228 */ /* 0x082fe40000000000 */
[----:B--2---:R-:W-:Y:S01]  /*7df0*/  DMUL R2, R2, R48 ;  /* 0x0000003002027228 */ /* 0x004fe20000000000 */
        /* <DEDUP_REMOVED lines=26> */
.L_x_332:
        /* <DEDUP_REMOVED lines=23> */
.L_x_333:
[----:B------:R-:W-:Y:S05]  /*8110*/  BSYNC B0 ;  /* 0x0000000000007941 */ /* 0x000fea0003800000 */
.L_x_331:
        /* <DEDUP_REMOVED lines=14> */
[----:B------:R-:W-:Y:S02]  /*8200*/  @P3 IMAD.MOV.U32 R30, RZ, RZ, R50 ;  /* 0x000000ffff1e3224 */ /* 0x000fe400078e0032 */
[----:B------:R-:W-:Y:S01]  /*8210*/  @P3 IMAD.MOV.U32 R31, RZ, RZ, R51 ;  /* 0x000000ffff1f3224 */ /* 0x000fe200078e0033 */
[----:B------:R-:W-:-:S04]  /*8220*/  LOP3.LUT R10, R9, R29, RZ, 0xfc, !PT ;  /* 0x0000001d090a7212 */ /* 0x000fc800078efcff */
[----:B------:R1:W-:Y:S01]  /*8230*/  @P3 STG.E.64 desc[UR28][R30.64], R22 ;  /* 0x000000161e003986 */ /* 0x0003e2000c101b1c */
[----:B------:R-:W-:-:S13]  /*8240*/  ISETP.NE.U32.AND P2, PT, R10, RZ, PT ;  /* 0x000000ff0a00720c */ /* 0x000fda0003f45070 */
[----:B------:R-:W-:Y:S05]  /*8250*/  @!P2 BRA `(.L_x_335) ;  /* 0x00000000004ca947 */ /* 0x000fea0003800000 */
[----:B------:R-:W-:Y:S01]  /*8260*/  ULDC.64 UR4, c[0x0][0x2f0] ;  /* 0x0000bc0000047ab9 */ /* 0x000fe20000000a00 */
[----:B-1----:R-:W-:Y:S01]  /*8270*/  IMAD.MOV.U32 R30, RZ, RZ, R8 ;  /* 0x000000ffff1e7224 */ /* 0x002fe200078e0008 */
[----:B------:R-:W-:Y:S01]  /*8280*/  MOV R38, UR5 ;  /* 0x0000000500267c02 */ /* 0x000fe20008000f00 */
[----:B------:R-:W-:Y:S01]  /*8290*/  IMAD.U32 R35, RZ, RZ, UR4 ;  /* 0x00000004ff237e24 */ /* 0x000fe2000f8e00ff */
[----:B------:R-:W-:Y:S02]  /*82a0*/  MOV R29, R9 ;  /* 0x00000009001d7202 */ /* 0x000fe40000000f00 */
[----:B------:R-:W-:Y:S02]  /*82b0*/  MOV R36, 0x82d0 ;  /* 0x000082d000247802 */ /* 0x000fe40000000f00 */
[----:B-----5:R-:W-:Y:S05]  /*82c0*/  CALL.REL.NOINC `($__internal_5_$__cuda_sm20_div_u64) ;  /* 0x0000001c00647944 */ /* 0x020fea0003c00000 */
[----:B------:R-:W-:Y:S01]  /*82d0*/  IADD3 R10, P2, RZ, -R31, RZ ;  /* 0x8000001fff0a7210 */ /* 0x000fe20007f5e0ff */
[----:B------:R-:W-:Y:S02]  /*82e0*/  ULDC.64 UR4, c[0x0][0x2f0] ;  /* 0x0000bc0000047ab9 */ /* 0x000fe40000000a00 */
[----:B------:R-:W-:Y:S02]  /*82f0*/  MOV R25, UR4 ;  /* 0x0000000400197c02 */ /* 0x000fe40008000f00 */
[----:B------:R-:W-:Y:S02]  /*8300*/  IADD3.X R30, RZ, ~R30, RZ, P2, !PT ;  /* 0x8000001eff1e7210 */ /* 0x000fe400017fe4ff */
[----:B------:R-:W-:Y:S01]  /*8310*/  MOV R29, UR5 ;  /* 0x00000005001d7c02 */ /* 0x000fe20008000f00 */
[----:B------:R-:W-:-:S04]  /*8320*/  IMAD.WIDE.U32 R22, R10, R25, R8 ;  /* 0x000000190a167225 */ /* 0x000fc800078e0008 */
[----:B------:R-:W-:Y:S01]  /*8330*/  IMAD R11, R30, R25, RZ ;  /* 0x000000191e0b7224 */ /* 0x000fe200078e02ff */
[----:B------:R-:W-:-:S03]  /*8340*/  MOV R9, R22 ;  /* 0x0000001600097202 */ /* 0x000fc60000000f00 */
[----:B------:R-:W-:Y:S02]  /*8350*/  IMAD R10, R10, R29, R11 ;  /* 0x0000001d0a0a7224 */ /* 0x000fe400078e020b */
[----:B------:R-:W-:Y:S02]  /*8360*/  IMAD.MOV.U32 R11, RZ, RZ, R31 ;  /* 0x000000ffff0b7224 */ /* 0x000fe400078e001f */
[----:B------:R-:W-:Y:S01]  /*8370*/  IMAD.IADD R10, R10, 0x1, R23 ;  /* 0x000000010a0a7824 */ /* 0x000fe200078e0217 */
[----:B------:R-:W-:Y:S05]  /*8380*/  BRA `(.L_x_336) ;  /* 0x0000000000547947 */ /* 0x000fea0003800000 */
.L_x_335:
[----:B-1----:R-:W1:Y:S01]  /*8390*/  I2F.U32.RP R23, R25 ;  /* 0x0000001900177306 */ /* 0x002e620000209000 */
[----:B------:R-:W-:Y:S01]  /*83a0*/  IMAD.MOV.U32 R10, RZ, RZ, RZ ;  /* 0x000000ffff0a7224 */ /* 0x000fe200078e00ff */
[----:B------:R-:W-:-:S06]  /*83b0*/  ISETP.NE.U32.AND P2, PT, R25, RZ, PT ;  /* 0x000000ff1900720c */ /* 0x000fcc0003f45070 */
[----:B-1----:R-:W1:Y:S02]  /*83c0*/  MUFU.RCP R22, R23 ;  /* 0x0000001700167308 */ /* 0x002e640000001000 */
[----:B-1----:R-:W-:-:S06]  /*83d0*/  IADD3 R22, R22, 0xffffffe, RZ ;  /* 0x0ffffffe16167810 */ /* 0x002fcc0007ffe0ff */
[----:B------:R-:W1:Y:S02]  /*83e0*/  F2I.FTZ.U32.TRUNC.NTZ R11, R22 ;  /* 0x00000016000b7305 */ /* 0x000e64000021f000 */
[----:B-1----:R-:W-:-:S05]  /*83f0*/  IADD3 R9, RZ, -R11, RZ ;  /* 0x8000000bff097210 */ /* 0x002fca0007ffe0ff */
[----:B------:R-:W-:-:S04]  /*8400*/  IMAD R9, R9, R25, RZ ;  /* 0x0000001909097224 */ /* 0x000fc800078e02ff */
[----:B------:R-:W-:-:S06]  /*8410*/  IMAD.HI.U32 R11, R11, R9, R10 ;  /* 0x000000090b0b7227 */ /* 0x000fcc00078e000a */
[----:B------:R-:W-:-:S05]  /*8420*/  IMAD.HI.U32 R11, R11, R8, RZ ;  /* 0x000000080b0b7227 */ /* 0x000fca00078e00ff */
[----:B------:R-:W-:-:S05]  /*8430*/  IADD3 R9, -R11, RZ, RZ ;  /* 0x000000ff0b097210 */ /* 0x000fca0007ffe1ff */
[----:B------:R-:W-:-:S05]  /*8440*/  IMAD R10, R25, R9, R8 ;  /* 0x00000009190a7224 */ /* 0x000fca00078e0208 */
[----:B------:R-:W-:-:S13]  /*8450*/  ISETP.GE.U32.AND P4, PT, R10, R25, PT ;  /* 0x000000190a00720c */ /* 0x000fda0003f86070 */
[----:B------:R-:W-:Y:S01]  /*8460*/  @P4 IMAD.IADD R10, R10, 0x1, -R25 ;  /* 0x000000010a0a4824 */ /* 0x000fe200078e0a19 */
[----:B------:R-:W-:-:S04]  /*8470*/  @P4 IADD3 R11, R11, 0x1, RZ ;  /* 0x000000010b0b4810 */ /* 0x000fc80007ffe0ff */
[----:B------:R-:W-:Y:S01]  /*8480*/  ISETP.GE.U32.AND P3, PT, R10, R25, PT ;  /* 0x000000190a00720c */ /* 0x000fe20003f66070 */
[----:B------:R-:W-:-:S12]  /*8490*/  IMAD.MOV.U32 R10, RZ, RZ, RZ ;  /* 0x000000ffff0a7224 */ /* 0x000fd800078e00ff */
[----:B------:R-:W-:Y:S01]  /*84a0*/  @P3 VIADD R11, R11, 0x1 ;  /* 0x000000010b0b3836 */ /* 0x000fe20000000000 */
[----:B------:R-:W-:-:S04]  /*84b0*/  @!P2 LOP3.LUT R11, RZ, R25, RZ, 0x33, !PT ;  /* 0x00000019ff0ba212 */ /* 0x000fc800078e33ff */
[----:B------:R-:W-:-:S05]  /*84c0*/  IADD3 R9, -R11, RZ, RZ ;  /* 0x000000ff0b097210 */ /* 0x000fca0007ffe1ff */
[----:B------:R-:W-:Y:S02]  /*84d0*/  IMAD R9, R25, R9, R8 ;  /* 0x0000000919097224 */ /* 0x000fe400078e0208 */
.L_x_336:
[----:B------:R-:W-:Y:S05]  /*84e0*/  BSYNC B0 ;  /* 0x0000000000007941 */ /* 0x000fea0003800000 */
.L_x_334:
        /* <DEDUP_REMOVED lines=37> */
.L_x_338:
[----:B-1----:R-:W1:Y:S01]  /*8740*/  I2F.U32.RP R20, R25 ;  /* 0x0000001900147306 */ /* 0x002e620000209000 */
[----:B------:R-:W-:Y:S01]  /*8750*/  IMAD.MOV.U32 R22, RZ, RZ, RZ ;  /* 0x000000ffff167224 */ /* 0x000fe200078e00ff */
[----:B------:R-:W-:-:S06]  /*8760*/  ISETP.NE.U32.AND P2, PT, R25, RZ, PT ;  /* 0x000000ff1900720c */ /* 0x000fcc0003f45070 */
[----:B-1----:R-:W1:Y:S02]  /*8770*/  MUFU.RCP R7, R20 ;  /* 0x0000001400077308 */ /* 0x002e640000001000 */
[----:B-1----:R-:W-:-:S06]  /*8780*/  IADD3 R7, R7, 0xffffffe, RZ ;  /* 0x0ffffffe07077810 */ /* 0x002fcc0007ffe0ff */
[----:B------:R-:W1:Y:S02]  /*8790*/  F2I.FTZ.U32.TRUNC.NTZ R23, R7 ;  /* 0x0000000700177305 */ /* 0x000e64000021f000 */
[----:B-1----:R-:W-:Y:S01]  /*87a0*/  IADD3 R6, RZ, -R23, RZ ;  /* 0x80000017ff067210 */ /* 0x002fe20007ffe0ff */
[----:B------:R-:W-:-:S04]  /*87b0*/  IMAD.MOV.U32 R7, RZ, RZ, RZ ;  /* 0x000000ffff077224 */ /* 0x000fc800078e00ff */
        /* <DEDUP_REMOVED lines=13> */
.L_x_339:
[----:B------:R-:W-:Y:S05]  /*8890*/  BSYNC B0 ;  /* 0x0000000000007941 */ /* 0x000fea0003800000 */
.L_x_337:
        /* <DEDUP_REMOVED lines=34> */
.L_x_341:
        /* <DEDUP_REMOVED lines=21> */
.L_x_342:
[----:B------:R-:W-:Y:S05]  /*8c10*/  BSYNC B0 ;  /* 0x0000000000007941 */ /* 0x000fea0003800000 */
.L_x_340:
        /* <DEDUP_REMOVED lines=11> */
.L_x_330:
[----:B------:R-:W-:Y:S01]  /*8cd0*/  ULDC.64 UR8, c[0x0][0x210] ;  /* 0x0000840000087ab9 */ /* 0x000fe20000000a00 */
[----:B------:R-:W-:Y:S01]  /*8ce0*/  VIADD R6, R28, 0x1 ;  /* 0x000000011c067836 */ /* 0x000fe20000000000 */
[----:B------:R-:W-:Y:S01]  /*8cf0*/  ISETP.GE.AND P0, PT, R26, UR9, PT ;  /* 0x000000091a007c0c */ /* 0x000fe2000bf06270 */
[----:B------:R-:W-:Y:S01]  /*8d00*/  ULDC.64 UR4, c[0x0][0x2f8] ;  /* 0x0000be0000047ab9 */ /* 0x000fe20000000a00 */
[----:B------:R-:W-:Y:S01]  /*8d10*/  VIADD R7, R28, 0x2 ;  /* 0x000000021c077836 */ /* 0x000fe20000000000 */
[----:B------:R-:W-:Y:S02]  /*8d20*/  IADD3 R8, P2, R50, UR4, RZ ;  /* 0x0000000432087c10 */ /* 0x000fe4000ff5e0ff */
[----:B------:R-:W-:Y:S02]  /*8d30*/  ISETP.LT.AND P4, PT, R28, UR8, !P0 ;  /* 0x000000081c007c0c */ /* 0x000fe4000c781270 */
[----:B------:R-:W-:Y:S01]  /*8d40*/  ISETP.LT.AND P3, PT, R6, UR8, !P0 ;  /* 0x0000000806007c0c */ /* 0x000fe2000c761270 */
[----:B------:R-:W-:Y:S01]  /*8d50*/  VIADD R6, R28, 0x3 ;  /* 0x000000031c067836 */ /* 0x000fe20000000000 */
        /* <DEDUP_REMOVED lines=13> */
.L_x_343:
[----:B------:R-:W-:Y:S05]  /*8e30*/  BSYNC B1 ;  /* 0x0000000000017941 */ /* 0x000fea0003800000 */
.L_x_329:
[----:B------:R-:W-:Y:S06]  /*8e40*/  BAR.SYNC.DEFER_BLOCKING 0x0 ;  /* 0x0000000000007b1d */ /* 0x000fec0000010000 */
[----:B------:R-:W-:Y:S02]  /*8e50*/  ULDC.64 UR4, c[0x0][0x310] ;  /* 0x0000c40000047ab9 */ /* 0x000fe40000000a00 */
[----:B--2---:R-:W-:-:S04]  /*8e60*/  IADD3 R10, P0, R50, UR4, RZ ;  /* 0x00000004320a7c10 */ /* 0x004fc8000ff1e0ff */
[----:B------:R-:W-:Y:S01]  /*8e70*/  IADD3.X R11, R51, UR5, RZ, P0, !PT ;  /* 0x00000005330b7c10 */ /* 0x000fe200087fe4ff */
[----:B-----5:R-:W-:Y:S04]  /*8e80*/  STS.128 [R27], R16 ;  /* 0x000000101b007388 */ /* 0x020fe80000000c00 */
[----:B------:R-:W-:Y:S01]  /*8e90*/  STS.128 [R27+0x40], R12 ;  /* 0x0000400c1b007388 */ /* 0x000fe20000000c00 */
[----:B------:R-:W-:Y:S06]  /*8ea0*/  BAR.SYNC.DEFER_BLOCKING 0x0 ;  /* 0x0000000000007b1d */ /* 0x000fec0000010000 */
[----:B------:R-:W2:Y:S04]  /*8eb0*/  LDS.64 R8, [R0+UR18] ;  /* 0x0000001200087984 */ /* 0x000ea80008000a00 */
[----:B-1----:R-:W1:Y:S04]  /*8ec0*/  LDS.64 R6, [R0+UR18+0x120] ;  /* 0x0001201200067984 */ /* 0x002e680008000a00 */
[----:B------:R-:W3:Y:S04]  /*8ed0*/  LDS.64 R4, [R0+UR18+0x240] ;  /* 0x0002401200047984 */ /* 0x000ee80008000a00 */
[----:B------:R-:W4:Y:S01]  /*8ee0*/  LDS.64 R2, [R0+UR18+0x360] ;  /* 0x0003601200027984 */ /* 0x000f220008000a00 */
[----:B--2---:R-:W-:-:S02]  /*8ef0*/  DMUL R8, R8, R48 ;  /* 0x0000003008087228 */ /* 0x004fc40000000000 */
[-C--:B-1----:R-:W-:Y:S02]  /*8f00*/  DMUL R6, R6, R48.reuse ;  /* 0x0000003006067228 */ /* 0x082fe40000000000 */
[-C--:B---3--:R-:W-:Y:S02]  /*8f10*/  DMUL R4, R4, R48.reuse ;  /* 0x0000003004047228 */ /* 0x088fe40000000000 */
[----:B----4-:R-:W-:Y:S01]  /*8f20*/  DMUL R48, R2, R48 ;  /* 0x0000003002307228 */ /* 0x010fe20000000000 */
[----:B------:R-:W-:Y:S01]  /*8f30*/  VIADD R2, R28, 0x8 ;  /* 0x000000081c027836 */ /* 0x000fe20000000000 */
[----:B------:R-:W-:Y:S09]  /*8f40*/  @!P1 BRA `(.L_x_344) ;  /* 0x0000000c00a49947 */ /* 0x000ff20003800000 */
        /* <DEDUP_REMOVED lines=27> */
.L_x_346:
        /* <DEDUP_REMOVED lines=23> */
.L_x_347:
[----:B------:R-:W-:Y:S05]  /*9270*/  BSYNC B0 ;  /* 0x0000000000007941 */ /* 0x000fea0003800000 */
.L_x_345:
        /* <DEDUP_REMOVED lines=37> */
.L_x_349:
        /* <DEDUP_REMOVED lines=20> */
.L_x_350:
[----:B------:R-:W-:Y:S05]  /*9610*/  BSYNC B0 ;  /* 0x0000000000007941 */ /* 0x000fea0003800000 */
.L_x_348:
        /* <DEDUP_REMOVED lines=37> */
.L_x_352:
        /* <DEDUP_REMOVED lines=20> */
.L_x_353:
[----:B------:R-:W-:Y:S05]  /*99b0*/  BSYNC B0 ;  /* 0x0000000000007941 */ /* 0x000fea0003800000 */
.L_x_351:
        /* <DEDUP_REMOVED lines=34> */
.L_x_355:
        /* <DEDUP_REMOVED lines=20> */
.L_x_356:
[----:B------:R-:W-:Y:S05]  /*9d20*/  BSYNC B0 ;  /* 0x0000000000007941 */ /* 0x000fea0003800000 */
.L_x_354:
        /* <DEDUP_REMOVED lines=11> */
.L_x_344:
[----:B------:R-:W-:Y:S01]  /*9de0*/  ULDC UR4, c[0x0][0x214] ;  /* 0x0000850000047ab9 */ /* 0x000fe20000000800 */
[----:B------:R-:W-:Y:S01]  /*9df0*/  VIADD R0, R28, 0x9 ;  /* 0x000000091c007836 */ /* 0x000fe20000000000 */
[----:B------:R-:W-:Y:S01]  /*9e00*/  ISETP.GE.AND P0, PT, R26, UR4, PT ;  /* 0x000000041a007c0c */ /* 0x000fe2000bf06270 */
[----:B------:R-:W-:Y:S02]  /*9e10*/  ULDC.64 UR4, c[0x0][0x2f8] ;  /* 0x0000be0000047ab9 */ /* 0x000fe40000000a00 */
[----:B------:R-:W-:Y:S02]  /*9e20*/  IADD3 R12, P1, R10, UR4, RZ ;  /* 0x000000040a0c7c10 */ /* 0x000fe4000ff3e0ff */
[----:B------:R-:W-:Y:S01]  /*9e30*/  ISETP.LT.AND P2, PT, R0, UR8, !P0 ;  /* 0x0000000800007c0c */ /* 0x000fe2000c741270 */
[----:B------:R-:W-:Y:S01]  /*9e40*/  VIADD R0, R28, 0xa ;  /* 0x0000000a1c007836 */ /* 0x000fe20000000000 */
[----:B------:R-:W-:Y:S01]  /*9e50*/  ISETP.LT.AND P3, PT, R2, UR8, !P0 ;  /* 0x0000000802007c0c */ /* 0x000fe2000c761270 */
[----:B------:R-:W-:Y:S01]  /*9e60*/  VIADD R28, R28, 0xb ;  /* 0x0000000b1c1c7836 */ /* 0x000fe20000000000 */
[----:B------:R-:W-:-:S02]  /*9e70*/  IADD3.X R13, R11, UR5, RZ, P1, !PT ;  /* 0x000000050b0d7c10 */ /* 0x000fc40008ffe4ff */
[----:B------:R-:W-:Y:S02]  /*9e80*/  IADD3 R2, P4, R12, UR4, RZ ;  /* 0x000000040c027c10 */ /* 0x000fe4000ff9e0ff */
[----:B------:R-:W-:Y:S02]  /*9e90*/  ISETP.LT.AND P1, PT, R0, UR8, !P0 ;  /* 0x0000000800007c0c */ /* 0x000fe4000c721270 */
[----:B------:R-:W-:Y:S02]  /*9ea0*/  ISETP.LT.AND P0, PT, R28, UR8, !P0 ;  /* 0x000000081c007c0c */ /* 0x000fe4000c701270 */
[----:B------:R-:W-:Y:S02]  /*9eb0*/  IADD3.X R3, R13, UR5, RZ, P4, !PT ;  /* 0x000000050d037c10 */ /* 0x000fe4000a7fe4ff */
[----:B------:R-:W-:Y:S01]  /*9ec0*/  IADD3 R14, P4, R2, UR4, RZ ;  /* 0x00000004020e7c10 */ /* 0x000fe2000ff9e0ff */
[----:B------:R1:W-:Y:S03]  /*9ed0*/  @P3 STG.E.64 desc[UR28][R10.64], R8 ;  /* 0x000000080a003986 */ /* 0x0003e6000c101b1c */
[----:B------:R-:W-:Y:S01]  /*9ee0*/  IADD3.X R15, R3, UR5, RZ, P4, !PT ;  /* 0x00000005030f7c10 */ /* 0x000fe2000a7fe4ff */
[----:B------:R1:W-:Y:S04]  /*9ef0*/  @P2 STG.E.64 desc[UR28][R12.64], R6 ;  /* 0x000000060c002986 */ /* 0x0003e8000c101b1c */
[----:B------:R1:W-:Y:S04]  /*9f00*/  @P1 STG.E.64 desc[UR28][R2.64], R4 ;  /* 0x0000000402001986 */ /* 0x0003e8000c101b1c */
[----:B------:R1:W-:Y:S02]  /*9f10*/  @P0 STG.E.64 desc[UR28][R14.64], R48 ;  /* 0x000000300e000986 */ /* 0x0003e4000c101b1c */
.L_x_328:
[----:B------:R-:W-:Y:S05]  /*9f20*/  BSYNC B2 ;  /* 0x0000000000027941 */ /* 0x000fea0003800000 */
.L_x_268:
[----:B------:R-:W-:-:S13]  /*9f30*/  PLOP3.LUT P0, PT, PT, PT, UP1, 0x40, 0x0 ;  /* 0x000000000000781c */ /* 0x000fda0003f0e818 */
[----:B------:R-:W-:Y:S05]  /*9f40*/  @P0 EXIT ;  /* 0x000000000000094d */ /* 0x000fea0003800000 */
[----:B------:R-:W-:Y:S01]  /*9f50*/  BAR.SYNC.DEFER_BLOCKING 0x0 ;  /* 0x0000000000007b1d */ /* 0x000fe20000010000 */
[----:B------:R-:W-:Y:S01]  /*9f60*/  ISETP.GT.AND P0, PT, R61, RZ, PT ;  /* 0x000000ff3d00720c */ /* 0x000fe20003f04270 */
[----:B------:R-:W-:-:S04]  /*9f70*/  UIADD3 UR5, UR25, 0x1, URZ ;  /* 0x0000000119057890 */ /* 0x000fc8000fffe03f */
[----:B------:R-:W-:Y:S02]  /*9f80*/  ULDC UR4, c[0x0][0x224] ;  /* 0x0000890000047ab9 */ /* 0x000fe40000000800 */
[----:B------:R-:W-:-:S04]  /*9f90*/  UISETP.NE.AND UP0, UPT, UR5, UR4, UPT ;  /* 0x000000040500728c */ /* 0x000fc8000bf05270 */
[----:B------:R-:W-:Y:S02]  /*9fa0*/  USEL UR5, UR5, URZ, UP0 ;  /* 0x0000003f05057287 */ /* 0x000fe40008000000 */
[----:B------:R-:W-:Y:S10]  /*9fb0*/  @P0 EXIT ;  /* 0x000000000000094d */ /* 0x000ff40003800000 */
[----:B-123--:R-:W-:Y:S01]  /*9fc0*/  MOV R3, UR5 ;  /* 0x0000000500037c02 */ /* 0x00efe20008000f00 */
[----:B------:R-:W-:Y:S01]  /*9fd0*/  @!PT LDS RZ, [RZ] ;  /* 0x00000000fffff984 */ /* 0x000fe20000000800 */
[----:B------:R-:W-:Y:S01]  /*9fe0*/  @!PT LDS RZ, [RZ] ;  /* 0x00000000fffff984 */ /* 0x000fe20000000800 */
[----:B------:R-:W-:Y:S01]  /*9ff0*/  @!PT LDS RZ, [RZ] ;  /* 0x00000000fffff984 */ /* 0x000fe20000000800 */
[----:B------:R-:W-:Y:S01]  /*a000*/  @!PT LDS RZ, [RZ] ;  /* 0x00000000fffff984 */ /* 0x000fe20000000800 */
[----:B------:R-:W-:Y:S06]  /*a010*/  MEMBAR.ALL.GPU ;  /* 0x0000000000007992 */ /* 0x000fec000000a000 */
[----:B------:R-:W-:-:S00]  /*a020*/  ERRBAR ;  /* 0x00000000000079ab */ /* 0x000fc00000000000 */
[----:B------:R-:W-:Y:S06]  /*a030*/  CGAERRBAR ;  /* 0x00000000000075ab */ /* 0x000fec0000000000 */
[----:B------:R-:W-:Y:S01]  /*a040*/  STG.E.STRONG.GPU desc[UR28][R44.64], R3 ;  /* 0x000000032c007986 */ /* 0x000fe2000c10f91c */
[----:B------:R-:W-:Y:S05]  /*a050*/  EXIT ;  /* 0x000000000000794d */ /* 0x000fea0003800000 */
        .weak           $__internal_5_$__cuda_sm20_div_u64
        .type           $__internal_5_$__cuda_sm20_div_u64,@function
        .size           $__internal_5_$__cuda_sm20_div_u64,(.L_x_365 - $__internal_5_$__cuda_sm20_div_u64)
$__internal_5_$__cuda_sm20_div_u64:
[----:B------:R-:W-:Y:S02]  /*a060*/  IMAD.MOV.U32 R66, RZ, RZ, R35 ;  /* 0x000000ffff427224 */ /* 0x000fe400078e0023 */
[----:B------:R-:W-:-:S04]  /*a070*/  IMAD.MOV.U32 R67, RZ, RZ, R38 ;  /* 0x000000ffff437224 */ /* 0x000fc800078e0026 */
[----:B------:R-:W1:Y:S08]  /*a080*/  I2F.U64.RP R31, R66 ;  /* 0x00000042001f7312 */ /* 0x000e700000309000 */
[----:B-1----:R-:W1:Y:S02]  /*a090*/  MUFU.RCP R33, R31 ;  /* 0x0000001f00217308 */ /* 0x002e640000001000 */
[----:B-1----:R-:W-:-:S06]  /*a0a0*/  IADD3 R33, R33, 0x1ffffffe, RZ ;  /* 0x1ffffffe21217810 */ /* 0x002fcc0007ffe0ff */
[----:B------:R-:W1:Y:S02]  /*a0b0*/  F2I.U64.TRUNC R64, R33 ;  /* 0x0000002100407311 */ /* 0x000e64000020d800 */
[----:B-1----:R-:W-:-:S04]  /*a0c0*/  IMAD.WIDE.U32 R40, R64, R35, RZ ;  /* 0x0000002340287225 */ /* 0x002fc800078e00ff */
[C---:B------:R-:W-:Y:S01]  /*a0d0*/  IMAD R32, R64.reuse, R38, R41 ;  /* 0x0000002640207224 */ /* 0x040fe200078e0229 */
[----:B------:R-:W-:Y:S02]  /*a0e0*/  IADD3 R34, P2, RZ, -R40, RZ ;  /* 0x80000028ff227210 */ /* 0x000fe40007f5e0ff */
[----:B------:R-:W-:Y:S01]  /*a0f0*/  MOV R41, R64 ;  /* 0x0000004000297202 */ /* 0x000fe20000000f00 */
        /* <DEDUP_REMOVED lines=52> */
[----:B------:R-:W-:-:S02]  /*a440*/  MOV R37, 0x0 ;  /* 0x0000000000257802 */ /* 0x000fc40000000f00 */
[----:B------:R-:W-:Y:S02]  /*a450*/  ISETP.NE.AND.EX P2, PT, R38, RZ, PT, P2 ;  /* 0x000000ff2600720c */ /* 0x000fe40003f45320 */
[----:B------:R-:W-:Y:S02]  /*a460*/  SEL R31, R31, R34, P4 ;  /* 0x000000221f1f7207 */ /* 0x000fe40002000000 */
[----:B------:R-:W-:Y:S02]  /*a470*/  SEL R30, R30, R33, P4 ;  /* 0x000000211e1e7207 */ /* 0x000fe40002000000 */
[----:B------:R-:W-:Y:S02]  /*a480*/  SEL R31, R31, 0xffffffff, P2 ;  /* 0xffffffff1f1f7807 */ /* 0x000fe40001000000 */
[----:B------:R-:W-:Y:S01]  /*a490*/  SEL R30, R30, 0xffffffff, P2 ;  /* 0xffffffff1e1e7807 */ /* 0x000fe20001000000 */
[----:B------:R-:W-:Y:S06]  /*a4a0*/  RET.REL.NODEC R36 `(_ZN7cutlass6KernelINS_4gemm6kernel15Rank2KUniversalINS1_11threadblock13MmaMultistageINS1_9GemmShapeILi32ELi32ELi16EEENS_9transform11threadblock28PredicatedTileAccessIteratorINS_11MatrixShapeILi32ELi16EEEdNS_6layout11ColumnMajorELi1ENS8_31PitchLinearWarpStripedThreadMapINS_16PitchLinearShapeILi32ELi16EEELi128ENSG_ILi16ELi2EEELi1EEENS_5ArrayIdLi1ELb1EEELb0ENSD_9NoPermuteEEENS9_25RegularTileAccessIteratorISC_dNSD_43ColumnMajorTensorOpMultiplicandCongruous64bELi1ESJ_Li8EEELNS_4arch14CacheOperation4KindE0ENSA_INSB_ILi16ELi32EEEdNSD_8RowMajorELi0ESJ_SL_Lb0ESM_EENSO_ISU_dNSD_40RowMajorTensorOpMultiplicandCongruous64bELi0ESJ_Li8EEELST_0EdSV_NS4_9MmaPolicyINS1_4warp11MmaTensorOpINS6_ILi16ELi16ELi16EEEdSP_dSX_dSV_NS10_17MmaTensorOpPolicyINSR_3MmaINS6_ILi8ELi8ELi4EEELi32EdSV_dSE_dSV_NSR_13OpMultiplyAddEEENSB_ILi1ELi1EEEEELi1ELb0EbEENSB_ILi0ELi0EEES1B_Li1EEELi4ELNS1_23SharedMemoryClearOptionE0EbEES1E_NS_8epilogue11threadblock8EpilogueIS7_S1A_Li1ENS1G_27PredicatedTileIteratorBlas3INS1G_26OutputTileOptimalThreadMapINS1G_15OutputTileShapeILi32ELi8ELi2ELi1ELi1EEENS1K_ILi1ELi2ELi1ELi1ELi2EEELi128ELi1ELi64EEEdLNS_8BlasModeE1EEENS1F_4warp24FragmentIteratorTensorOpIS12_S15_dNSK_IdLi2ELb1EEESV_EENS1Q_20TileIteratorTensorOpIS12_S15_dSV_EENS1G_18SharedLoadIteratorINS1N_18CompactedThreadMapEdLi8EEENS1F_6thread17LinearCombinationIdLi1EddLNS1Z_9ScaleType4KindE0ELNS_15FloatRoundStyleE2EdEENSB_ILi0ELi4EEELi1ELi1EEENS4_30GemmIdentityThreadblockSwizzleILi1EEELNS_8FillModeE2ELS1O_1EEEEEvNT_6ParamsE) ;  /* 0xffffff5824d47950 */ /* 0x000fec0003c3ffff */
.L_x_357:
        /* <DEDUP_REMOVED lines=13> */
.L_x_365:


//--------------------- .nv.global.init           --------------------------
	.section	.nv.global.init,"aw",@progbits
	.align	4
.nv.global.init:
	.type		mrg32k3aM1SubSeq,@object
	.size		mrg32k3aM1SubSeq,(mrg32k3aM2SubSeq - mrg32k3aM1SubSeq)
mrg32k3aM1SubSeq:
        /*0000*/ 	.byte	0x0b, 0xcc, 0xee, 0x04, 0x73, 0x29, 0x8b, 0x6f, 0xf6, 0x53, 0x03, 0xf6, 0x23, 0xf6, 0xea, 0xda
        /* <DEDUP_REMOVED lines=125> */
	.type		mrg32k3aM2SubSeq,@object
	.size		mrg32k3aM2SubSeq,(mrg32k3aM1 - mrg32k3aM2SubSeq)
mrg32k3aM2SubSeq:
        /* <DEDUP_REMOVED lines=126> */
	.type		mrg32k3aM1,@object
	.size		mrg32k3aM1,(mrg32k3aM1Seq - mrg32k3aM1)
mrg32k3aM1:
        /* <DEDUP_REMOVED lines=144> */
	.type		mrg32k3aM1Seq,@object
	.size		mrg32k3aM1Seq,(mrg32k3aM2 - mrg32k3aM1Seq)
mrg32k3aM1Seq:
        /* <DEDUP_REMOVED lines=144> */
	.type		mrg32k3aM2,@object
	.size		mrg32k3aM2,(mrg32k3aM2Seq - mrg32k3aM2)
mrg32k3aM2:
        /* <DEDUP_REMOVED lines=144> */
	.type		mrg32k3aM2Seq,@object
	.size		mrg32k3aM2Seq,(precalc_xorwow_matrix - mrg32k3aM2Seq)
mrg32k3aM2Seq:
        /* <DEDUP_REMOVED lines=144> */
	.type		precalc_xorwow_matrix,@object
	.size		precalc_xorwow_matrix,(precalc_xorwow_offset_matrix - precalc_xorwow_matrix)
precalc_xorwow_matrix:
        /* <DEDUP_REMOVED lines=6400> */
	.type		precalc_xorwow_offset_matrix,@object
	.size		precalc_xorwow_offset_matrix,(.L_1 - precalc_xorwow_offset_matrix)
precalc_xorwow_offset_matrix:
        /* <DEDUP_REMOVED lines=6400> */
.L_1:


//--------------------- .nv.shared._ZN7cutlass9reference6device6kernel13TensorForEachINS1_6detail20TensorFillLinearFuncIdNS_6layout18PackedVectorLayoutEEELi1ENS8_6ParamsEEEvNS_5CoordIXT0_EilEET1_ --------------------------
	.section	.nv.shared._ZN7cutlass9reference6device6kernel13TensorForEachINS1_6detail20TensorFillLinearFuncIdNS_6layout18PackedVectorLayoutEEELi1ENS8_6ParamsEEEvNS_5CoordIXT0_EilEET1_,"aw",@nobits
	.sectionflags	@""
	.align	16
	.zero		1024


//--------------------- .nv.shared.reserved.0     --------------------------
	.section	.nv.shared.reserved.0,"aw",@nobits
	.weak		__nv_reservedSMEM_offset_0_alias
	.size		__nv_reservedSMEM_offset_0_alias, 0, 0
	.other		__nv_reservedSMEM_offset_0_alias,@"STO_CUDA_RESERVED_SHARED STV_DEFAULT"
__nv_reservedSMEM_offset_0_alias:
	.zero		0


//--------------------- .nv.global                --------------------------
	.section	.nv.global,"aw",@nobits
.nv.global:
	.type		_ZN30_INTERNAL_3e249d2e_4_k_cu_main4cute1_E,@object
	.size		_ZN30_INTERNAL_3e249d2e_4_k_cu_main4cute1_E,(_ZN30_INTERNAL_3e249d2e_4_k_cu_main4cuda3std3__45__cpo6cbeginE - _ZN30_INTERNAL_3e249d2e_4_k_cu_main4cute1_E)
_ZN30_INTERNAL_3e249d2e_4_k_cu_main4cute1_E:
	.zero		1
	.type		_ZN30_INTERNAL_3e249d2e_4_k_cu_main4cuda3std3__45__cpo6cbeginE,@object
	.size		_ZN30_INTERNAL_3e249d2e_4_k_cu_main4cuda3std3__45__cpo6cbeginE,(_ZN30_INTERNAL_3e249d2e_4_k_cu_main4cuda3std3__48in_placeE - _ZN30_INTERNAL_3e249d2e_4_k_cu_main4cuda3std3__45__cpo6cbeginE)
_ZN30_INTERNAL_3e249d2e_4_k_cu_main4cuda3std3__45__cpo6cbeginE:
	.zero		1
	.type		_ZN30_INTERNAL_3e249d2e_4_k_cu_main4cuda3std3__48in_placeE,@object
	.size		_ZN30_INTERNAL_3e249d2e_4_k_cu_main4cuda3std3__48in_placeE,(_ZN30_INTERNAL_3e249d2e_4_k_cu_main4cuda3std6ranges3__45__cpo9iter_moveE - _ZN30_INTERNAL_3e249d2e_4_k_cu_main4cuda3std3__48in_placeE)
_ZN30_INTERNAL_3e249d2e_4_k_cu_main4cuda3std3__48in_placeE:
	.zero		1
	.type		_ZN30_INTERNAL_3e249d2e_4_k_cu_main4cuda3std6ranges3__45__cpo9iter_moveE,@object
	.size		_ZN30_INTERNAL_3e249d2e_4_k_cu_main4cuda3std6ranges3__45__cpo9iter_moveE,(_ZN30_INTERNAL_3e249d2e_4_k_cu_main4cuda3std3__45__cpo5beginE - _ZN30_INTERNAL_3e249d2e_4_k_cu_main4cuda3std6ranges3__45__cpo9iter_moveE)
_ZN30_INTERNAL_3e249d2e_4_k_cu_main4cuda3std6ranges3__45__cpo9iter_moveE:
	.zero		1
	.type		_ZN30_INTERNAL_3e249d2e_4_k_cu_main4cuda3std3__45__cpo5beginE,@object
	.size		_ZN30_INTERNAL_3e249d2e_4_k_cu_main4cuda3std3__45__cpo5beginE,(_ZN30_INTERNAL_3e249d2e_4_k_cu_main4cuda3std3__432_GLOBAL__N__3e249d2e_4_k_cu_main6ignoreE - _ZN30_INTERNAL_3e249d2e_4_k_cu_main4cuda3std3__45__cpo5beginE)
_ZN30_INTERNAL_3e249d2e_4_k_cu_main4cuda3std3__45__cpo5beginE:
	.zero		1
	.type		_ZN30_INTERNAL_3e249d2e_4_k_cu_main4cuda3std3__432_GLOBAL__N__3e249d2e_4_k_cu_main6ignoreE,@object
	.size		_ZN30_INTERNAL_3e249d2e_4_k_cu_main4cuda3std3__432_GLOBAL__N__3e249d2e_4_k_cu_main6ignoreE,(_ZN30_INTERNAL_3e249d2e_4_k_cu_main4cute7productE - _ZN30_INTERNAL_3e249d2e_4_k_cu_main4cuda3std3__432_GLOBAL__N__3e249d2e_4_k_cu_main6ignoreE)
_ZN30_INTERNAL_3e249d2e_4_k_cu_main4cuda3std3__432_GLOBAL__N__3e249d2e_4_k_cu_main6ignoreE:
	.zero		1
	.type		_ZN30_INTERNAL_3e249d2e_4_k_cu_main4cute7productE,@object
	.size		_ZN30_INTERNAL_3e249d2e_4_k_cu_main4cute7productE,(_ZN30_INTERNAL_3e249d2e_4_k_cu_main4cuda3std3__45__cpo3endE - _ZN30_INTERNAL_3e249d2e_4_k_cu_main4cute7productE)
_ZN30_INTERNAL_3e249d2e_4_k_cu_main4cute7productE:
	.zero		1
	.type		_ZN30_INTERNAL_3e249d2e_4_k_cu_main4cuda3std3__45__cpo3endE,@object
	.size		_ZN30_INTERNAL_3e249d2e_4_k_cu_main4cuda3std3__45__cpo3endE,(_ZN30_INTERNAL_3e249d2e_4_k_cu_main4cuda3std3__419piecewise_constructE - _ZN30_INTERNAL_3e249d2e_4_k_cu_main4cuda3std3__45__cpo3endE)
_ZN30_INTERNAL_3e249d2e_4_k_cu_main4cuda3std3__45__cpo3endE:
	.zero		1
	.type		_ZN30_INTERNAL_3e249d2e_4_k_cu_main4cuda3std3__419piecewise_constructE,@object
	.size		_ZN30_INTERNAL_3e249d2e_4_k_cu_main4cuda3std3__419piecewise_constructE,(_ZN30_INTERNAL_3e249d2e_4_k_cu_main4cuda3std3__45__cpo4cendE - _ZN30_INTERNAL_3e249d2e_4_k_cu_main4cuda3std3__419piecewise_constructE)
_ZN30_INTERNAL_3e249d2e_4_k_cu_main4cuda3std3__419piecewise_constructE:
	.zero		1
	.type		_ZN30_INTERNAL_3e249d2e_4_k_cu_main4cuda3std3__45__cpo4cendE,@object
	.size		_ZN30_INTERNAL_3e249d2e_4_k_cu_main4cuda3std3__45__cpo4cendE,(_ZN30_INTERNAL_3e249d2e_4_k_cu_main4cuda3std6ranges3__45__cpo4swapE - _ZN30_INTERNAL_3e249d2e_4_k_cu_main4cuda3std3__45__cpo4cendE)
_ZN30_INTERNAL_3e249d2e_4_k_cu_main4cuda3std3__45__cpo4cendE:
	.zero		1
	.type		_ZN30_INTERNAL_3e249d2e_4_k_cu_main4cuda3std6ranges3__45__cpo4swapE,@object
	.size		_ZN30_INTERNAL_3e249d2e_4_k_cu_main4cuda3std6ranges3__45__cpo4swapE,(.L_16 - _ZN30_INTERNAL_3e249d2e_4_k_cu_main4cuda3std6ranges3__45__cpo4swapE)
_ZN30_INTERNAL_3e249d2e_4_k_cu_main4cuda3std6ranges3__45__cpo4swapE:
	.zero		1
.L_16:


//--------------------- .nv.shared._ZN7cutlass9reference6device6kernel12BlockForEachIdNS1_6detail18RandomGaussianFuncIdEEEEvPT_mNT0_6ParamsE --------------------------
	.section	.nv.shared._ZN7cutlass9reference6device6kernel12BlockForEachIdNS1_6detail18RandomGaussianFuncIdEEEEvPT_mNT0_6ParamsE,"aw",@nobits
	.sectionflags	@""
	.align	16
	.zero		1024


//--------------------- .nv.shared._ZN7cutlass9reference6device6kernel12BlockForEachIdNS1_6detail17RandomUniformFuncIdEEEEvPT_mNT0_6ParamsE --------------------------
	.section	.nv.shared._ZN7cutlass9reference6device6kernel12BlockForEachIdNS1_6detail17RandomUniformFuncIdEEEEvPT_mNT0_6ParamsE,"aw",@nobits
	.sectionflags	@""
	.align	16
	.zero		1024


//--------------------- .nv.shared._ZN7cutlass6KernelINS_4gemm6kernel13Rank2KGroupedINS1_11threadblock13MmaMultistageINS1_9GemmShapeILi32ELi32ELi16EEENS_9transform11threadblock28PredicatedTileAccessIteratorINS_11MatrixShapeILi32ELi16EEEdNS_6layout11ColumnMajorELi1ENS8_31PitchLinearWarpStripedThreadMapINS_16PitchLinearShapeILi32ELi16EEELi128ENSG_ILi16ELi2EEELi1EEENS_5ArrayIdLi1ELb1EEELb0ENSD_9NoPermuteEEENS9_25RegularTileAccessIteratorISC_dNSD_43ColumnMajorTensorOpMultiplicandCongruous64bELi1ESJ_Li8EEELNS_4arch14CacheOperation4KindE0ENSA_INSB_ILi16ELi32EEEdNSD_8RowMajorELi0ESJ_SL_Lb0ESM_EENSO_ISU_dNSD_40RowMajorTensorOpMultiplicandCongruous64bELi0ESJ_Li8EEELST_0EdSV_NS4_9MmaPolicyINS1_4warp11MmaTensorOpINS6_ILi16ELi16ELi16EEEdSP_dSX_dSV_NS10_17MmaTensorOpPolicyINSR_3MmaINS6_ILi8ELi8ELi4EEELi32EdSV_dSE_dSV_NSR_13OpMultiplyAddEEENSB_ILi1ELi1EEEEELi1ELb0EbEENSB_ILi0ELi0EEES1B_Li1EEELi4ELNS1_23SharedMemoryClearOptionE0EbEES1E_NS_8epilogue11threadblock8EpilogueIS7_S1A_Li1ENS1G_27PredicatedTileIteratorBlas3INS1G_26OutputTileOptimalThreadMapINS1G_15OutputTileShapeILi32ELi8ELi2ELi1ELi1EEENS1K_ILi1ELi2ELi1ELi1ELi2EEELi128ELi1ELi64EEEdLNS_8BlasModeE1EEENS1F_4warp24FragmentIteratorTensorOpIS12_S15_dNSK_IdLi2ELb1EEESV_EENS1Q_20TileIteratorTensorOpIS12_S15_dSV_EENS1G_18SharedLoadIteratorINS1N_18CompactedThreadMapEdLi8EEENS1F_6thread17LinearCombinationIdLi1EddLNS1Z_9ScaleType4KindE0ELNS_15FloatRoundStyleE2EdEENSB_ILi0ELi4EEELi1ELi1EEENS4_30GemmIdentityThreadblockSwizzleILi1EEELNS_16ComplexTransformE0ELS29_0ELNS_8FillModeE2ELS1O_1ELNS2_17GroupScheduleModeE1ELb1EEEEEvNT_6ParamsE --------------------------
	.section	.nv.shared._ZN7cutlass6KernelINS_4gemm6kernel13Rank2KGroupedINS1_11threadblock13MmaMultistageINS1_9GemmShapeILi32ELi32ELi16EEENS_9transform11threadblock28PredicatedTileAccessIteratorINS_11MatrixShapeILi32ELi16EEEdNS_6layout11ColumnMajorELi1ENS8_31PitchLinearWarpStripedThreadMapINS_16PitchLinearShapeILi32ELi16EEELi128ENSG_ILi16ELi2EEELi1EEENS_5ArrayIdLi1ELb1EEELb0ENSD_9NoPermuteEEENS9_25RegularTileAccessIteratorISC_dNSD_43ColumnMajorTensorOpMultiplicandCongruous64bELi1ESJ_Li8EEELNS_4arch14CacheOperation4KindE0ENSA_INSB_ILi16ELi32EEEdNSD_8RowMajorELi0ESJ_SL_Lb0ESM_EENSO_ISU_dNSD_40RowMajorTensorOpMultiplicandCongruous64bELi0ESJ_Li8EEELST_0EdSV_NS4_9MmaPolicyINS1_4warp11MmaTensorOpINS6_ILi16ELi16ELi16EEEdSP_dSX_dSV_NS10_17MmaTensorOpPolicyINSR_3MmaINS6_ILi8ELi8ELi4EEELi32EdSV_dSE_dSV_NSR_13OpMultiplyAddEEENSB_ILi1ELi1EEEEELi1ELb0EbEENSB_ILi0ELi0EEES1B_Li1EEELi4ELNS1_23SharedMemoryClearOptionE0EbEES1E_NS_8epilogue11threadblock8EpilogueIS7_S1A_Li1ENS1G_27PredicatedTileIteratorBlas3INS1G_26OutputTileOptimalThreadMapINS1G_15OutputTileShapeILi32ELi8ELi2ELi1ELi1EEENS1K_ILi1ELi2ELi1ELi1ELi2EEELi128ELi1ELi64EEEdLNS_8BlasModeE1EEENS1F_4warp24FragmentIteratorTensorOpIS12_S15_dNSK_IdLi2ELb1EEESV_EENS1Q_20TileIteratorTensorOpIS12_S15_dSV_EENS1G_18SharedLoadIteratorINS1N_18CompactedThreadMapEdLi8EEENS1F_6thread17LinearCombinationIdLi1EddLNS1Z_9ScaleType4KindE0ELNS_15FloatRoundStyleE2EdEENSB_ILi0ELi4EEELi1ELi1EEENS4_30GemmIdentityThreadblockSwizzleILi1EEELNS_16ComplexTransformE0ELS29_0ELNS_8FillModeE2ELS1O_1ELNS2_17GroupScheduleModeE1ELb1EEEEEvNT_6ParamsE,"aw",@nobits
	.sectionflags	@""
	.align	16
	.zero		1024


//--------------------- .nv.shared._ZN7cutlass6KernelINS_4gemm6kernel13Rank2KGroupedINS1_11threadblock13MmaMultistageINS1_9GemmShapeILi32ELi32ELi16EEENS_9transform11threadblock28PredicatedTileAccessIteratorINS_11MatrixShapeILi32ELi16EEEdNS_6layout11ColumnMajorELi1ENS8_31PitchLinearWarpStripedThreadMapINS_16PitchLinearShapeILi32ELi16EEELi128ENSG_ILi16ELi2EEELi1EEENS_5ArrayIdLi1ELb1EEELb0ENSD_9NoPermuteEEENS9_25RegularTileAccessIteratorISC_dNSD_43ColumnMajorTensorOpMultiplicandCongruous64bELi1ESJ_Li8EEELNS_4arch14CacheOperation4KindE0ENSA_INSB_ILi16ELi32EEEdNSD_8RowMajorELi0ESJ_SL_Lb0ESM_EENSO_ISU_dNSD_40RowMajorTensorOpMultiplicandCongruous64bELi0ESJ_Li8EEELST_0EdSV_NS4_9MmaPolicyINS1_4warp11MmaTensorOpINS6_ILi16ELi16ELi16EEEdSP_dSX_dSV_NS10_17MmaTensorOpPolicyINSR_3MmaINS6_ILi8ELi8ELi4EEELi32EdSV_dSE_dSV_NSR_13OpMultiplyAddEEENSB_ILi1ELi1EEEEELi1ELb0EbEENSB_ILi0ELi0EEES1B_Li1EEELi4ELNS1_23SharedMemoryClearOptionE0EbEES1E_NS_8epilogue11threadblock8EpilogueIS7_S1A_Li1ENS1G_27PredicatedTileIteratorBlas3INS1G_26OutputTileOptimalThreadMapINS1G_15OutputTileShapeILi32ELi8ELi2ELi1ELi1EEENS1K_ILi1ELi2ELi1ELi1ELi2EEELi128ELi1ELi64EEEdLNS_8BlasModeE1EEENS1F_4warp24FragmentIteratorTensorOpIS12_S15_dNSK_IdLi2ELb1EEESV_EENS1Q_20TileIteratorTensorOpIS12_S15_dSV_EENS1G_18SharedLoadIteratorINS1N_18CompactedThreadMapEdLi8EEENS1F_6thread17LinearCombinationIdLi1EddLNS1Z_9ScaleType4KindE0ELNS_15FloatRoundStyleE2EdEENSB_ILi0ELi4EEELi1ELi1EEENS4_30GemmIdentityThreadblockSwizzleILi1EEELNS_16ComplexTransformE0ELS29_0ELNS_8FillModeE2ELS1O_1ELNS2_17GroupScheduleModeE0ELb1EEEEEvNT_6ParamsE --------------------------
	.section	.nv.shared._ZN7cutlass6KernelINS_4gemm6kernel13Rank2KGroupedINS1_11threadblock13MmaMultistageINS1_9GemmShapeILi32ELi32ELi16EEENS_9transform11threadblock28PredicatedTileAccessIteratorINS_11MatrixShapeILi32ELi16EEEdNS_6layout11ColumnMajorELi1ENS8_31PitchLinearWarpStripedThreadMapINS_16PitchLinearShapeILi32ELi16EEELi128ENSG_ILi16ELi2EEELi1EEENS_5ArrayIdLi1ELb1EEELb0ENSD_9NoPermuteEEENS9_25RegularTileAccessIteratorISC_dNSD_43ColumnMajorTensorOpMultiplicandCongruous64bELi1ESJ_Li8EEELNS_4arch14CacheOperation4KindE0ENSA_INSB_ILi16ELi32EEEdNSD_8RowMajorELi0ESJ_SL_Lb0ESM_EENSO_ISU_dNSD_40RowMajorTensorOpMultiplicandCongruous64bELi0ESJ_Li8EEELST_0EdSV_NS4_9MmaPolicyINS1_4warp11MmaTensorOpINS6_ILi16ELi16ELi16EEEdSP_dSX_dSV_NS10_17MmaTensorOpPolicyINSR_3MmaINS6_ILi8ELi8ELi4EEELi32EdSV_dSE_dSV_NSR_13OpMultiplyAddEEENSB_ILi1ELi1EEEEELi1ELb0EbEENSB_ILi0ELi0EEES1B_Li1EEELi4ELNS1_23SharedMemoryClearOptionE0EbEES1E_NS_8epilogue11threadblock8EpilogueIS7_S1A_Li1ENS1G_27PredicatedTileIteratorBlas3INS1G_26OutputTileOptimalThreadMapINS1G_15OutputTileShapeILi32ELi8ELi2ELi1ELi1EEENS1K_ILi1ELi2ELi1ELi1ELi2EEELi128ELi1ELi64EEEdLNS_8BlasModeE1EEENS1F_4warp24FragmentIteratorTensorOpIS12_S15_dNSK_IdLi2ELb1EEESV_EENS1Q_20TileIteratorTensorOpIS12_S15_dSV_EENS1G_18SharedLoadIteratorINS1N_18CompactedThreadMapEdLi8EEENS1F_6thread17LinearCombinationIdLi1EddLNS1Z_9ScaleType4KindE0ELNS_15FloatRoundStyleE2EdEENSB_ILi0ELi4EEELi1ELi1EEENS4_30GemmIdentityThreadblockSwizzleILi1EEELNS_16ComplexTransformE0ELS29_0ELNS_8FillModeE2ELS1O_1ELNS2_17GroupScheduleModeE0ELb1EEEEEvNT_6ParamsE,"aw",@nobits
	.sectionflags	@""
	.align	16
	.zero		1024


//--------------------- .nv.shared._ZN7cutlass6KernelINS_4gemm6kernel15Rank2KUniversalINS1_11threadblock13MmaMultistageINS1_9GemmShapeILi32ELi32ELi16EEENS_9transform11threadblock28PredicatedTileAccessIteratorINS_11MatrixShapeILi32ELi16EEEdNS_6layout11ColumnMajorELi1ENS8_31PitchLinearWarpStripedThreadMapINS_16PitchLinearShapeILi32ELi16EEELi128ENSG_ILi16ELi2EEELi1EEENS_5ArrayIdLi1ELb1EEELb0ENSD_9NoPermuteEEENS9_25RegularTileAccessIteratorISC_dNSD_43ColumnMajorTensorOpMultiplicandCongruous64bELi1ESJ_Li8EEELNS_4arch14CacheOperation4KindE0ENSA_INSB_ILi16ELi32EEEdNSD_8RowMajorELi0ESJ_SL_Lb0ESM_EENSO_ISU_dNSD_40RowMajorTensorOpMultiplicandCongruous64bELi0ESJ_Li8EEELST_0EdSV_NS4_9MmaPolicyINS1_4warp11MmaTensorOpINS6_ILi16ELi16ELi16EEEdSP_dSX_dSV_NS10_17MmaTensorOpPolicyINSR_3MmaINS6_ILi8ELi8ELi4EEELi32EdSV_dSE_dSV_NSR_13OpMultiplyAddEEENSB_ILi1ELi1EEEEELi1ELb0EbEENSB_ILi0ELi0EEES1B_Li1EEELi4ELNS1_23SharedMemoryClearOptionE0EbEES1E_NS_8epilogue11threadblock8EpilogueIS7_S1A_Li1ENS1G_27PredicatedTileIteratorBlas3INS1G_26OutputTileOptimalThreadMapINS1G_15OutputTileShapeILi32ELi8ELi2ELi1ELi1EEENS1K_ILi1ELi2ELi1ELi1ELi2EEELi128ELi1ELi64EEEdLNS_8BlasModeE1EEENS1F_4warp24FragmentIteratorTensorOpIS12_S15_dNSK_IdLi2ELb1EEESV_EENS1Q_20TileIteratorTensorOpIS12_S15_dSV_EENS1G_18SharedLoadIteratorINS1N_18CompactedThreadMapEdLi8EEENS1F_6thread17LinearCombinationIdLi1EddLNS1Z_9ScaleType4KindE0ELNS_15FloatRoundStyleE2EdEENSB_ILi0ELi4EEELi1ELi1EEENS4_30GemmIdentityThreadblockSwizzleILi1EEELNS_8FillModeE2ELS1O_1EEEEEvNT_6ParamsE --------------------------
	.section	.nv.shared._ZN7cutlass6KernelINS_4gemm6kernel15Rank2KUniversalINS1_11threadblock13MmaMultistageINS1_9GemmShapeILi32ELi32ELi16EEENS_9transform11threadblock28PredicatedTileAccessIteratorINS_11MatrixShapeILi32ELi16EEEdNS_6layout11ColumnMajorELi1ENS8_31PitchLinearWarpStripedThreadMapINS_16PitchLinearShapeILi32ELi16EEELi128ENSG_ILi16ELi2EEELi1EEENS_5ArrayIdLi1ELb1EEELb0ENSD_9NoPermuteEEENS9_25RegularTileAccessIteratorISC_dNSD_43ColumnMajorTensorOpMultiplicandCongruous64bELi1ESJ_Li8EEELNS_4arch14CacheOperation4KindE0ENSA_INSB_ILi16ELi32EEEdNSD_8RowMajorELi0ESJ_SL_Lb0ESM_EENSO_ISU_dNSD_40RowMajorTensorOpMultiplicandCongruous64bELi0ESJ_Li8EEELST_0EdSV_NS4_9MmaPolicyINS1_4warp11MmaTensorOpINS6_ILi16ELi16ELi16EEEdSP_dSX_dSV_NS10_17MmaTensorOpPolicyINSR_3MmaINS6_ILi8ELi8ELi4EEELi32EdSV_dSE_dSV_NSR_13OpMultiplyAddEEENSB_ILi1ELi1EEEEELi1ELb0EbEENSB_ILi0ELi0EEES1B_Li1EEELi4ELNS1_23SharedMemoryClearOptionE0EbEES1E_NS_8epilogue11threadblock8EpilogueIS7_S1A_Li1ENS1G_27PredicatedTileIteratorBlas3INS1G_26OutputTileOptimalThreadMapINS1G_15OutputTileShapeILi32ELi8ELi2ELi1ELi1EEENS1K_ILi1ELi2ELi1ELi1ELi2EEELi128ELi1ELi64EEEdLNS_8BlasModeE1EEENS1F_4warp24FragmentIteratorTensorOpIS12_S15_dNSK_IdLi2ELb1EEESV_EENS1Q_20TileIteratorTensorOpIS12_S15_dSV_EENS1G_18SharedLoadIteratorINS1N_18CompactedThreadMapEdLi8EEENS1F_6thread17LinearCombinationIdLi1EddLNS1Z_9ScaleType4KindE0ELNS_15FloatRoundStyleE2EdEENSB_ILi0ELi4EEELi1ELi1EEENS4_30GemmIdentityThreadblockSwizzleILi1EEELNS_8FillModeE2ELS1O_1EEEEEvNT_6ParamsE,"aw",@nobits
	.sectionflags	@""
	.align	16
	.zero		1024


//--------------------- .nv.constant0._ZN7cutlass9reference6device6kernel13TensorForEachINS1_6detail20TensorFillLinearFuncIdNS_6layout18PackedVectorLayoutEEELi1ENS8_6ParamsEEEvNS_5CoordIXT0_EilEET1_ --------------------------
	.section	.nv.constant0._ZN7cutlass9reference6device6kernel13TensorForEachINS1_6detail20TensorFillLinearFuncIdNS_6layout18PackedVectorLayoutEEELi1ENS8_6ParamsEEEvNS_5CoordIXT0_EilEET1_,"a",@progbits
	.sectionflags	@""
	.align	4
.nv.constant0._ZN7cutlass9reference6device6kernel13TensorForEachINS1_6detail20TensorFillLinearFuncIdNS_6layout18PackedVectorLayoutEEELi1ENS8_6ParamsEEEvNS_5CoordIXT0_EilEET1_:
	.zero		568


//--------------------- .nv.constant0._ZN7cutlass9reference6device6kernel12BlockForEachIdNS1_6detail18RandomGaussianFuncIdEEEEvPT_mNT0_6ParamsE --------------------------
	.section	.nv.constant0._ZN7cutlass9reference6device6kernel12BlockForEachIdNS1_6detail18RandomGaussianFuncIdEEEEvPT_mNT0_6ParamsE,"a",@progbits
	.sectionflags	@""
	.align	4
.nv.constant0._ZN7cutlass9reference6device6kernel12BlockForEachIdNS1_6detail18RandomGaussianFuncIdEEEEvPT_mNT0_6ParamsE:
	.zero		600


//--------------------- .nv.constant0._ZN7cutlass9reference6device6kernel12BlockForEachIdNS1_6detail17RandomUniformFuncIdEEEEvPT_mNT0_6ParamsE --------------------------
	.section	.nv.constant0._ZN7cutlass9reference6device6kernel12BlockForEachIdNS1_6detail17RandomUniformFuncIdEEEEvPT_mNT0_6ParamsE,"a",@progbits
	.sectionflags	@""
	.align	4
.nv.constant0._ZN7cutlass9reference6device6kernel12BlockForEachIdNS1_6detail17RandomUniformFuncIdEEEEvPT_mNT0_6ParamsE:
	.zero		608


//--------------------- .nv.constant0._ZN7cutlass6KernelINS_4gemm6kernel13Rank2KGroupedINS1_11threadblock13MmaMultistageINS1_9GemmShapeILi32ELi32ELi16EEENS_9transform11threadblock28PredicatedTileAccessIteratorINS_11MatrixShapeILi32ELi16EEEdNS_6layout11ColumnMajorELi1ENS8_31PitchLinearWarpStripedThreadMapINS_16PitchLinearShapeILi32ELi16EEELi128ENSG_ILi16ELi2EEELi1EEENS_5ArrayIdLi1ELb1EEELb0ENSD_9NoPermuteEEENS9_25RegularTileAccessIteratorISC_dNSD_43ColumnMajorTensorOpMultiplicandCongruous64bELi1ESJ_Li8EEELNS_4arch14CacheOperation4KindE0ENSA_INSB_ILi16ELi32EEEdNSD_8RowMajorELi0ESJ_SL_Lb0ESM_EENSO_ISU_dNSD_40RowMajorTensorOpMultiplicandCongruous64bELi0ESJ_Li8EEELST_0EdSV_NS4_9MmaPolicyINS1_4warp11MmaTensorOpINS6_ILi16ELi16ELi16EEEdSP_dSX_dSV_NS10_17MmaTensorOpPolicyINSR_3MmaINS6_ILi8ELi8ELi4EEELi32EdSV_dSE_dSV_NSR_13OpMultiplyAddEEENSB_ILi1ELi1EEEEELi1ELb0EbEENSB_ILi0ELi0EEES1B_Li1EEELi4ELNS1_23SharedMemoryClearOptionE0EbEES1E_NS_8epilogue11threadblock8EpilogueIS7_S1A_Li1ENS1G_27PredicatedTileIteratorBlas3INS1G_26OutputTileOptimalThreadMapINS1G_15OutputTileShapeILi32ELi8ELi2ELi1ELi1EEENS1K_ILi1ELi2ELi1ELi1ELi2EEELi128ELi1ELi64EEEdLNS_8BlasModeE1EEENS1F_4warp24FragmentIteratorTensorOpIS12_S15_dNSK_IdLi2ELb1EEESV_EENS1Q_20TileIteratorTensorOpIS12_S15_dSV_EENS1G_18SharedLoadIteratorINS1N_18CompactedThreadMapEdLi8EEENS1F_6thread17LinearCombinationIdLi1EddLNS1Z_9ScaleType4KindE0ELNS_15FloatRoundStyleE2EdEENSB_ILi0ELi4EEELi1ELi1EEENS4_30GemmIdentityThreadblockSwizzleILi1EEELNS_16ComplexTransformE0ELS29_0ELNS_8FillModeE2ELS1O_1ELNS2_17GroupScheduleModeE1ELb1EEEEEvNT_6ParamsE --------------------------
	.section	.nv.constant0._ZN7cutlass6KernelINS_4gemm6kernel13Rank2KGroupedINS1_11threadblock13MmaMultistageINS1_9GemmShapeILi32ELi32ELi16EEENS_9transform11threadblock28PredicatedTileAccessIteratorINS_11MatrixShapeILi32ELi16EEEdNS_6layout11ColumnMajorELi1ENS8_31PitchLinearWarpStripedThreadMapINS_16PitchLinearShapeILi32ELi16EEELi128ENSG_ILi16ELi2EEELi1EEENS_5ArrayIdLi1ELb1EEELb0ENSD_9NoPermuteEEENS9_25RegularTileAccessIteratorISC_dNSD_43ColumnMajorTensorOpMultiplicandCongruous64bELi1ESJ_Li8EEELNS_4arch14CacheOperation4KindE0ENSA_INSB_ILi16ELi32EEEdNSD_8RowMajorELi0ESJ_SL_Lb0ESM_EENSO_ISU_dNSD_40RowMajorTensorOpMultiplicandCongruous64bELi0ESJ_Li8EEELST_0EdSV_NS4_9MmaPolicyINS1_4warp11MmaTensorOpINS6_ILi16ELi16ELi16EEEdSP_dSX_dSV_NS10_17MmaTensorOpPolicyINSR_3MmaINS6_ILi8ELi8ELi4EEELi32EdSV_dSE_dSV_NSR_13OpMultiplyAddEEENSB_ILi1ELi1EEEEELi1ELb0EbEENSB_ILi0ELi0EEES1B_Li1EEELi4ELNS1_23SharedMemoryClearOptionE0EbEES1E_NS_8epilogue11threadblock8EpilogueIS7_S1A_Li1ENS1G_27PredicatedTileIteratorBlas3INS1G_26OutputTileOptimalThreadMapINS1G_15OutputTileShapeILi32ELi8ELi2ELi1ELi1EEENS1K_ILi1ELi2ELi1ELi1ELi2EEELi128ELi1ELi64EEEdLNS_8BlasModeE1EEENS1F_4warp24FragmentIteratorTensorOpIS12_S15_dNSK_IdLi2ELb1EEESV_EENS1Q_20TileIteratorTensorOpIS12_S15_dSV_EENS1G_18SharedLoadIteratorINS1N_18CompactedThreadMapEdLi8EEENS1F_6thread17LinearCombinationIdLi1EddLNS1Z_9ScaleType4KindE0ELNS_15FloatRoundStyleE2EdEENSB_ILi0ELi4EEELi1ELi1EEENS4_30GemmIdentityThreadblockSwizzleILi1EEELNS_16ComplexTransformE0ELS29_0ELNS_8FillModeE2ELS1O_1ELNS2_17GroupScheduleModeE1ELb1EEEEEvNT_6ParamsE,"a",@progbits
	.sectionflags	@""
	.align	4
.nv.constant0._ZN7cutlass6KernelINS_4gemm6kernel13Rank2KGroupedINS1_11threadblock13MmaMultistageINS1_9GemmShapeILi32ELi32ELi16EEENS_9transform11threadblock28PredicatedTileAccessIteratorINS_11MatrixShapeILi32ELi16EEEdNS_6layout11ColumnMajorELi1ENS8_31PitchLinearWarpStripedThreadMapINS_16PitchLinearShapeILi32ELi16EEELi128ENSG_ILi16ELi2EEELi1EEENS_5ArrayIdLi1ELb1EEELb0ENSD_9NoPermuteEEENS9_25RegularTileAccessIteratorISC_dNSD_43ColumnMajorTensorOpMultiplicandCongruous64bELi1ESJ_Li8EEELNS_4arch14CacheOperation4KindE0ENSA_INSB_ILi16ELi32EEEdNSD_8RowMajorELi0ESJ_SL_Lb0ESM_EENSO_ISU_dNSD_40RowMajorTensorOpMultiplicandCongruous64bELi0ESJ_Li8EEELST_0EdSV_NS4_9MmaPolicyINS1_4warp11MmaTensorOpINS6_ILi16ELi16ELi16EEEdSP_dSX_dSV_NS10_17MmaTensorOpPolicyINSR_3MmaINS6_ILi8ELi8ELi4EEELi32EdSV_dSE_dSV_NSR_13OpMultiplyAddEEENSB_ILi1ELi1EEEEELi1ELb0EbEENSB_ILi0ELi0EEES1B_Li1EEELi4ELNS1_23SharedMemoryClearOptionE0EbEES1E_NS_8epilogue11threadblock8EpilogueIS7_S1A_Li1ENS1G_27PredicatedTileIteratorBlas3INS1G_26OutputTileOptimalThreadMapINS1G_15OutputTileShapeILi32ELi8ELi2ELi1ELi1EEENS1K_ILi1ELi2ELi1ELi1ELi2EEELi128ELi1ELi64EEEdLNS_8BlasModeE1EEENS1F_4warp24FragmentIteratorTensorOpIS12_S15_dNSK_IdLi2ELb1EEESV_EENS1Q_20TileIteratorTensorOpIS12_S15_dSV_EENS1G_18SharedLoadIteratorINS1N_18CompactedThreadMapEdLi8EEENS1F_6thread17LinearCombinationIdLi1EddLNS1Z_9ScaleType4KindE0ELNS_15FloatRoundStyleE2EdEENSB_ILi0ELi4EEELi1ELi1EEENS4_30GemmIdentityThreadblockSwizzleILi1EEELNS_16ComplexTransformE0ELS29_0ELNS_8FillModeE2ELS1O_1ELNS2_17GroupScheduleModeE1ELb1EEEEEvNT_6ParamsE:
	.zero		696


//--------------------- .nv.constant0._ZN7cutlass6KernelINS_4gemm6kernel13Rank2KGroupedINS1_11threadblock13MmaMultistageINS1_9GemmShapeILi32ELi32ELi16EEENS_9transform11threadblock28PredicatedTileAccessIteratorINS_11MatrixShapeILi32ELi16EEEdNS_6layout11ColumnMajorELi1ENS8_31PitchLinearWarpStripedThreadMapINS_16PitchLinearShapeILi32ELi16EEELi128ENSG_ILi16ELi2EEELi1EEENS_5ArrayIdLi1ELb1EEELb0ENSD_9NoPermuteEEENS9_25RegularTileAccessIteratorISC_dNSD_43ColumnMajorTensorOpMultiplicandCongruous64bELi1ESJ_Li8EEELNS_4arch14CacheOperation4KindE0ENSA_INSB_ILi16ELi32EEEdNSD_8RowMajorELi0ESJ_SL_Lb0ESM_EENSO_ISU_dNSD_40RowMajorTensorOpMultiplicandCongruous64bELi0ESJ_Li8EEELST_0EdSV_NS4_9MmaPolicyINS1_4warp11MmaTensorOpINS6_ILi16ELi16ELi16EEEdSP_dSX_dSV_NS10_17MmaTensorOpPolicyINSR_3MmaINS6_ILi8ELi8ELi4EEELi32EdSV_dSE_dSV_NSR_13OpMultiplyAddEEENSB_ILi1ELi1EEEEELi1ELb0EbEENSB_ILi0ELi0EEES1B_Li1EEELi4ELNS1_23SharedMemoryClearOptionE0EbEES1E_NS_8epilogue11threadblock8EpilogueIS7_S1A_Li1ENS1G_27PredicatedTileIteratorBlas3INS1G_26OutputTileOptimalThreadMapINS1G_15OutputTileShapeILi32ELi8ELi2ELi1ELi1EEENS1K_ILi1ELi2ELi1ELi1ELi2EEELi128ELi1ELi64EEEdLNS_8BlasModeE1EEENS1F_4warp24FragmentIteratorTensorOpIS12_S15_dNSK_IdLi2ELb1EEESV_EENS1Q_20TileIteratorTensorOpIS12_S15_dSV_EENS1G_18SharedLoadIteratorINS1N_18CompactedThreadMapEdLi8EEENS1F_6thread17LinearCombinationIdLi1EddLNS1Z_9ScaleType4KindE0ELNS_15FloatRoundStyleE2EdEENSB_ILi0ELi4EEELi1ELi1EEENS4_30GemmIdentityThreadblockSwizzleILi1EEELNS_16ComplexTransformE0ELS29_0ELNS_8FillModeE2ELS1O_1ELNS2_17GroupScheduleModeE0ELb1EEEEEvNT_6ParamsE --------------------------
	.section	.nv.constant0._ZN7cutlass6KernelINS_4gemm6kernel13Rank2KGroupedINS1_11threadblock13MmaMultistageINS1_9GemmShapeILi32ELi32ELi16EEENS_9transform11threadblock28PredicatedTileAccessIteratorINS_11MatrixShapeILi32ELi16EEEdNS_6layout11ColumnMajorELi1ENS8_31PitchLinearWarpStripedThreadMapINS_16PitchLinearShapeILi32ELi16EEELi128ENSG_ILi16ELi2EEELi1EEENS_5ArrayIdLi1ELb1EEELb0ENSD_9NoPermuteEEENS9_25RegularTileAccessIteratorISC_dNSD_43ColumnMajorTensorOpMultiplicandCongruous64bELi1ESJ_Li8EEELNS_4arch14CacheOperation4KindE0ENSA_INSB_ILi16ELi32EEEdNSD_8RowMajorELi0ESJ_SL_Lb0ESM_EENSO_ISU_dNSD_40RowMajorTensorOpMultiplicandCongruous64bELi0ESJ_Li8EEELST_0EdSV_NS4_9MmaPolicyINS1_4warp11MmaTensorOpINS6_ILi16ELi16ELi16EEEdSP_dSX_dSV_NS10_17MmaTensorOpPolicyINSR_3MmaINS6_ILi8ELi8ELi4EEELi32EdSV_dSE_dSV_NSR_13OpMultiplyAddEEENSB_ILi1ELi1EEEEELi1ELb0EbEENSB_ILi0ELi0EEES1B_Li1EEELi4ELNS1_23SharedMemoryClearOptionE0EbEES1E_NS_8epilogue11threadblock8EpilogueIS7_S1A_Li1ENS1G_27PredicatedTileIteratorBlas3INS1G_26OutputTileOptimalThreadMapINS1G_15OutputTileShapeILi32ELi8ELi2ELi1ELi1EEENS1K_ILi1ELi2ELi1ELi1ELi2EEELi128ELi1ELi64EEEdLNS_8BlasModeE1EEENS1F_4warp24FragmentIteratorTensorOpIS12_S15_dNSK_IdLi2ELb1EEESV_EENS1Q_20TileIteratorTensorOpIS12_S15_dSV_EENS1G_18SharedLoadIteratorINS1N_18CompactedThreadMapEdLi8EEENS1F_6thread17LinearCombinationIdLi1EddLNS1Z_9ScaleType4KindE0ELNS_15FloatRoundStyleE2EdEENSB_ILi0ELi4EEELi1ELi1EEENS4_30GemmIdentityThreadblockSwizzleILi1EEELNS_16ComplexTransformE0ELS29_0ELNS_8FillModeE2ELS1O_1ELNS2_17GroupScheduleModeE0ELb1EEEEEvNT_6ParamsE,"a",@progbits
	.sectionflags	@""
	.align	4
.nv.constant0._ZN7cutlass6KernelINS_4gemm6kernel13Rank2KGroupedINS1_11threadblock13MmaMultistageINS1_9GemmShapeILi32ELi32ELi16EEENS_9transform11threadblock28PredicatedTileAccessIteratorINS_11MatrixShapeILi32ELi16EEEdNS_6layout11ColumnMajorELi1ENS8_31PitchLinearWarpStripedThreadMapINS_16PitchLinearShapeILi32ELi16EEELi128ENSG_ILi16ELi2EEELi1EEENS_5ArrayIdLi1ELb1EEELb0ENSD_9NoPermuteEEENS9_25RegularTileAccessIteratorISC_dNSD_43ColumnMajorTensorOpMultiplicandCongruous64bELi1ESJ_Li8EEELNS_4arch14CacheOperation4KindE0ENSA_INSB_ILi16ELi32EEEdNSD_8RowMajorELi0ESJ_SL_Lb0ESM_EENSO_ISU_dNSD_40RowMajorTensorOpMultiplicandCongruous64bELi0ESJ_Li8EEELST_0EdSV_NS4_9MmaPolicyINS1_4warp11MmaTensorOpINS6_ILi16ELi16ELi16EEEdSP_dSX_dSV_NS10_17MmaTensorOpPolicyINSR_3MmaINS6_ILi8ELi8ELi4EEELi32EdSV_dSE_dSV_NSR_13OpMultiplyAddEEENSB_ILi1ELi1EEEEELi1ELb0EbEENSB_ILi0ELi0EEES1B_Li1EEELi4ELNS1_23SharedMemoryClearOptionE0EbEES1E_NS_8epilogue11threadblock8EpilogueIS7_S1A_Li1ENS1G_27PredicatedTileIteratorBlas3INS1G_26OutputTileOptimalThreadMapINS1G_15OutputTileShapeILi32ELi8ELi2ELi1ELi1EEENS1K_ILi1ELi2ELi1ELi1ELi2EEELi128ELi1ELi64EEEdLNS_8BlasModeE1EEENS1F_4warp24FragmentIteratorTensorOpIS12_S15_dNSK_IdLi2ELb1EEESV_EENS1Q_20TileIteratorTensorOpIS12_S15_dSV_EENS1G_18SharedLoadIteratorINS1N_18CompactedThreadMapEdLi8EEENS1F_6thread17LinearCombinationIdLi1EddLNS1Z_9ScaleType4KindE0ELNS_15FloatRoundStyleE2EdEENSB_ILi0ELi4EEELi1ELi1EEENS4_30GemmIdentityThreadblockSwizzleILi1EEELNS_16ComplexTransformE0ELS29_0ELNS_8FillModeE2ELS1O_1ELNS2_17GroupScheduleModeE0ELb1EEEEEvNT_6ParamsE:
	.zero		696


//--------------------- .nv.constant0._ZN7cutlass6KernelINS_4gemm6kernel15Rank2KUniversalINS1_11threadblock13MmaMultistageINS1_9GemmShapeILi32ELi32ELi16EEENS_9transform11threadblock28PredicatedTileAccessIteratorINS_11MatrixShapeILi32ELi16EEEdNS_6layout11ColumnMajorELi1ENS8_31PitchLinearWarpStripedThreadMapINS_16PitchLinearShapeILi32ELi16EEELi128ENSG_ILi16ELi2EEELi1EEENS_5ArrayIdLi1ELb1EEELb0ENSD_9NoPermuteEEENS9_25RegularTileAccessIteratorISC_dNSD_43ColumnMajorTensorOpMultiplicandCongruous64bELi1ESJ_Li8EEELNS_4arch14CacheOperation4KindE0ENSA_INSB_ILi16ELi32EEEdNSD_8RowMajorELi0ESJ_SL_Lb0ESM_EENSO_ISU_dNSD_40RowMajorTensorOpMultiplicandCongruous64bELi0ESJ_Li8EEELST_0EdSV_NS4_9MmaPolicyINS1_4warp11MmaTensorOpINS6_ILi16ELi16ELi16EEEdSP_dSX_dSV_NS10_17MmaTensorOpPolicyINSR_3MmaINS6_ILi8ELi8ELi4EEELi32EdSV_dSE_dSV_NSR_13OpMultiplyAddEEENSB_ILi1ELi1EEEEELi1ELb0EbEENSB_ILi0ELi0EEES1B_Li1EEELi4ELNS1_23SharedMemoryClearOptionE0EbEES1E_NS_8epilogue11threadblock8EpilogueIS7_S1A_Li1ENS1G_27PredicatedTileIteratorBlas3INS1G_26OutputTileOptimalThreadMapINS1G_15OutputTileShapeILi32ELi8ELi2ELi1ELi1EEENS1K_ILi1ELi2ELi1ELi1ELi2EEELi128ELi1ELi64EEEdLNS_8BlasModeE1EEENS1F_4warp24FragmentIteratorTensorOpIS12_S15_dNSK_IdLi2ELb1EEESV_EENS1Q_20TileIteratorTensorOpIS12_S15_dSV_EENS1G_18SharedLoadIteratorINS1N_18CompactedThreadMapEdLi8EEENS1F_6thread17LinearCombinationIdLi1EddLNS1Z_9ScaleType4KindE0ELNS_15FloatRoundStyleE2EdEENSB_ILi0ELi4EEELi1ELi1EEENS4_30GemmIdentityThreadblockSwizzleILi1EEELNS_8FillModeE2ELS1O_1EEEEEvNT_6ParamsE --------------------------
	.section	.nv.constant0._ZN7cutlass6KernelINS_4gemm6kernel15Rank2KUniversalINS1_11threadblock13MmaMultistageINS1_9GemmShapeILi32ELi32ELi16EEENS_9transform11threadblock28PredicatedTileAccessIteratorINS_11MatrixShapeILi32ELi16EEEdNS_6layout11ColumnMajorELi1ENS8_31PitchLinearWarpStripedThreadMapINS_16PitchLinearShapeILi32ELi16EEELi128ENSG_ILi16ELi2EEELi1EEENS_5ArrayIdLi1ELb1EEELb0ENSD_9NoPermuteEEENS9_25RegularTileAccessIteratorISC_dNSD_43ColumnMajorTensorOpMultiplicandCongruous64bELi1ESJ_Li8EEELNS_4arch14CacheOperation4KindE0ENSA_INSB_ILi16ELi32EEEdNSD_8RowMajorELi0ESJ_SL_Lb0ESM_EENSO_ISU_dNSD_40RowMajorTensorOpMultiplicandCongruous64bELi0ESJ_Li8EEELST_0EdSV_NS4_9MmaPolicyINS1_4warp11MmaTensorOpINS6_ILi16ELi16ELi16EEEdSP_dSX_dSV_NS10_17MmaTensorOpPolicyINSR_3MmaINS6_ILi8ELi8ELi4EEELi32EdSV_dSE_dSV_NSR_13OpMultiplyAddEEENSB_ILi1ELi1EEEEELi1ELb0EbEENSB_ILi0ELi0EEES1B_Li1EEELi4ELNS1_23SharedMemoryClearOptionE0EbEES1E_NS_8epilogue11threadblock8EpilogueIS7_S1A_Li1ENS1G_27PredicatedTileIteratorBlas3INS1G_26OutputTileOptimalThreadMapINS1G_15OutputTileShapeILi32ELi8ELi2ELi1ELi1EEENS1K_ILi1ELi2ELi1ELi1ELi2EEELi128ELi1ELi64EEEdLNS_8BlasModeE1EEENS1F_4warp24FragmentIteratorTensorOpIS12_S15_dNSK_IdLi2ELb1EEESV_EENS1Q_20TileIteratorTensorOpIS12_S15_dSV_EENS1G_18SharedLoadIteratorINS1N_18CompactedThreadMapEdLi8EEENS1F_6thread17LinearCombinationIdLi1EddLNS1Z_9ScaleType4KindE0ELNS_15FloatRoundStyleE2EdEENSB_ILi0ELi4EEELi1ELi1EEENS4_30GemmIdentityThreadblockSwizzleILi1EEELNS_8FillModeE2ELS1O_1EEEEEvNT_6ParamsE,"a",@progbits
	.sectionflags	@""
	.align	4
.nv.constant0._ZN7cutlass6KernelINS_4gemm6kernel15Rank2KUniversalINS1_11threadblock13MmaMultistageINS1_9GemmShapeILi32ELi32ELi16EEENS_9transform11threadblock28PredicatedTileAccessIteratorINS_11MatrixShapeILi32ELi16EEEdNS_6layout11ColumnMajorELi1ENS8_31PitchLinearWarpStripedThreadMapINS_16PitchLinearShapeILi32ELi16EEELi128ENSG_ILi16ELi2EEELi1EEENS_5ArrayIdLi1ELb1EEELb0ENSD_9NoPermuteEEENS9_25RegularTileAccessIteratorISC_dNSD_43ColumnMajorTensorOpMultiplicandCongruous64bELi1ESJ_Li8EEELNS_4arch14CacheOperation4KindE0ENSA_INSB_ILi16ELi32EEEdNSD_8RowMajorELi0ESJ_SL_Lb0ESM_EENSO_ISU_dNSD_40RowMajorTensorOpMultiplicandCongruous64bELi0ESJ_Li8EEELST_0EdSV_NS4_9MmaPolicyINS1_4warp11MmaTensorOpINS6_ILi16ELi16ELi16EEEdSP_dSX_dSV_NS10_17MmaTensorOpPolicyINSR_3MmaINS6_ILi8ELi8ELi4EEELi32EdSV_dSE_dSV_NSR_13OpMultiplyAddEEENSB_ILi1ELi1EEEEELi1ELb0EbEENSB_ILi0ELi0EEES1B_Li1EEELi4ELNS1_23SharedMemoryClearOptionE0EbEES1E_NS_8epilogue11threadblock8EpilogueIS7_S1A_Li1ENS1G_27PredicatedTileIteratorBlas3INS1G_26OutputTileOptimalThreadMapINS1G_15OutputTileShapeILi32ELi8ELi2ELi1ELi1EEENS1K_ILi1ELi2ELi1ELi1ELi2EEELi128ELi1ELi64EEEdLNS_8BlasModeE1EEENS1F_4warp24FragmentIteratorTensorOpIS12_S15_dNSK_IdLi2ELb1EEESV_EENS1Q_20TileIteratorTensorOpIS12_S15_dSV_EENS1G_18SharedLoadIteratorINS1N_18CompactedThreadMapEdLi8EEENS1F_6thread17LinearCombinationIdLi1EddLNS1Z_9ScaleType4KindE0ELNS_15FloatRoundStyleE2EdEENSB_ILi0ELi4EEELi1ELi1EEENS4_30GemmIdentityThreadblockSwizzleILi1EEELNS_8FillModeE2ELS1O_1EEEEEvNT_6ParamsE:
	.zero		960


//--------------------- SYMBOLS --------------------------

	.type		.nv.reservedSmem.offset0,@object
	.size		.nv.reservedSmem.offset0,0x4
